def attn_fwd(
    Q,
    K,
    V,
    Out,
    Lse,
    sm_scale,
    stride_qz,
    stride_qh,
    stride_qm,
    stride_qk,
    stride_kz,
    stride_kh,
    stride_kn,
    stride_kk,
    stride_vz,
    stride_vh,
    stride_vn,
    stride_vk,
    stride_oz,
    stride_oh,
    stride_om,
    stride_ok,
    seqlen_q,
    seqlen_k,
    BLOCK_M: tl.constexpr,
    BLOCK_N: tl.constexpr,
    HEAD_DIM: tl.constexpr,
    CAUSAL: tl.constexpr,
):
    start_m = tl.program_id(0)
    off_hz = tl.program_id(1)
    q_off = off_hz * stride_qh
    k_off = off_hz * stride_kh
    v_off = off_hz * stride_vh
    offs_m = start_m * BLOCK_M + tl.arange(0, BLOCK_M)
    offs_d = tl.arange(0, HEAD_DIM)
    offs_n = tl.arange(0, BLOCK_N)
    q_ptrs = Q + q_off + offs_m[:, None] * stride_qm + offs_d[None, :] * stride_qk
    k_ptrs = K + k_off + offs_d[:, None] * stride_kk + offs_n[None, :] * stride_kn
    v_ptrs = V + v_off + offs_n[:, None] * stride_vn + offs_d[None, :] * stride_vk
    m_i = tl.full([BLOCK_M], float("-inf"), dtype=tl.float32)
    l_i = tl.zeros([BLOCK_M], dtype=tl.float32) + 1.0
    acc = tl.zeros([BLOCK_M, HEAD_DIM], dtype=tl.float32)
    q = tl.load(q_ptrs)
    acc, l_i, m_i = _attn_fwd_inner(
        acc,
        l_i,
        m_i,
        q,
        k_ptrs,
        v_ptrs,
        sm_scale,
        stride_kn,
        stride_vn,
        start_m,
        seqlen_k,
        BLOCK_M,
        BLOCK_N,
        HEAD_DIM,
        CAUSAL,
    )
    acc = acc / l_i[:, None]
    lse = m_i + tl.math.log2(l_i) / 1.4426950408889634
    o_ptrs = (
        Out
        + off_hz * stride_oh
        + offs_m[:, None] * stride_om
        + offs_d[None, :] * stride_ok
    )
    tl.store(o_ptrs, acc.to(Out.dtype.element_ty))
    tl.store(Lse + off_hz * seqlen_q + offs_m, lse)

# config = {"BLOCK_M": 256, "BLOCK_N": 128, "HEAD_DIM": 256, "arch": "sm_80", "causal": true, "dtype": "fp16", "num_stages": 2, "num_warps": 16}
# arch = sm_80


// ===== COMPILED SASS (sm_80) =====

	.target	sm_80

	.elftype	@"ET_EXEC"


//--------------------- .note.nv.tkinfo           --------------------------
	.section	.note.nv.tkinfo,"",@"SHT_NOTE"
	.sectionflags	@"SHF_NOTE_NV_TKINFO"
	.tkinfo
        /*0018*/ 	.word	0x00000002
        /*0030*/ 	.string	""
        /*0030*/ 	.string	"ptxas"
        /*0030*/ 	.string	"Cuda compilation tools, release 13.0, V13.0.88"
        /*0030*/ 	.string	"Build cuda_13.0.r13.0/compiler.36424714_0"
        /*0030*/ 	.string	"-v  -suppress-debug-info  -lineinfo  -arch sm_80 "



//--------------------- .note.nv.cuinfo           --------------------------
	.section	.note.nv.cuinfo,"",@"SHT_NOTE"
	.sectionflags	@"SHF_NOTE_NV_CUINFO"
        /*0018*/ 	.short	0x0002
        /*001a*/ 	.short	0x0050
        /*001c*/ 	.short	0x0082
	.zero		2


//--------------------- .nv.info                  --------------------------
	.section	.nv.info,"",@"SHT_CUDA_INFO"
	.align	4


	//----- nvinfo : EIATTR_REGCOUNT
	.align		4
        /*0000*/ 	.byte	0x04, 0x2f
        /*0002*/ 	.short	(.L_2 - .L_1)
	.align		4
.L_1:
        /*0004*/ 	.word	index@(attn_fwd)
        /*0008*/ 	.word	0x00000020


	//----- nvinfo : EIATTR_FRAME_SIZE
	.align		4
.L_2:
        /*000c*/ 	.byte	0x04, 0x11
        /*000e*/ 	.short	(.L_4 - .L_3)
	.align		4
.L_3:
        /*0010*/ 	.word	index@(attn_fwd)
        /*0014*/ 	.word	0x00003108


	//----- nvinfo : EIATTR_MIN_STACK_SIZE
	.align		4
.L_4:
        /*0018*/ 	.byte	0x04, 0x12
        /*001a*/ 	.short	(.L_6 - .L_5)
	.align		4
.L_5:
        /*001c*/ 	.word	index@(attn_fwd)
        /*0020*/ 	.word	0x00003108
.L_6:


//--------------------- .nv.info.attn_fwd         --------------------------
	.section	.nv.info.attn_fwd,"",@"SHT_CUDA_INFO"
	.sectionflags	@""
	.align	4


	//----- nvinfo : EIATTR_CUDA_API_VERSION
	.align		4
        /*0000*/ 	.byte	0x04, 0x37
        /*0002*/ 	.short	(.L_8 - .L_7)
.L_7:
        /*0004*/ 	.word	0x00000082


	//----- nvinfo : EIATTR_SW2861232_WAR
	.align		4
.L_8:
        /*0008*/ 	.byte	0x01, 0x35
	.zero		2


	//----- nvinfo : EIATTR_PARAM_CBANK
	.align		4
        /*000c*/ 	.byte	0x04, 0x0a
        /*000e*/ 	.short	(.L_10 - .L_9)
	.align		4
.L_9:
        /*0010*/ 	.word	index@(.nv.constant0.attn_fwd)
        /*0014*/ 	.short	0x0160
        /*0016*/ 	.short	0x0088


	//----- nvinfo : EIATTR_CBANK_PARAM_SIZE
	.align		4
.L_10:
        /*0018*/ 	.byte	0x03, 0x19
        /*001a*/ 	.short	0x0088


	//----- nvinfo : EIATTR_KPARAM_INFO
	.align		4
        /*001c*/ 	.byte	0x04, 0x17
        /*001e*/ 	.short	(.L_12 - .L_11)
.L_11:
        /*0020*/ 	.word	0x00000000
        /*0024*/ 	.short	0x0019
        /*0026*/ 	.short	0x0080
        /*0028*/ 	.byte	0x00, 0xf4, 0x21, 0x00


	//----- nvinfo : EIATTR_KPARAM_INFO
	.align		4
.L_12:
        /*002c*/ 	.byte	0x04, 0x17
        /*002e*/ 	.short	(.L_14 - .L_13)
.L_13:
        /*0030*/ 	.word	0x00000000
        /*0034*/ 	.short	0x0018
        /*0036*/ 	.short	0x0078
        /*0038*/ 	.byte	0x00, 0xf4, 0x21, 0x00


	//----- nvinfo : EIATTR_KPARAM_INFO
	.align		4
.L_14:
        /*003c*/ 	.byte	0x04, 0x17
        /*003e*/ 	.short	(.L_16 - .L_15)
.L_15:
        /*0040*/ 	.word	0x00000000
        /*0044*/ 	.short	0x0017
        /*0046*/ 	.short	0x0070
        /*0048*/ 	.byte	0x00, 0xf0, 0x11, 0x00


	//----- nvinfo : EIATTR_KPARAM_INFO
	.align		4
.L_16:
        /*004c*/ 	.byte	0x04, 0x17
        /*004e*/ 	.short	(.L_18 - .L_17)
.L_17:
        /*0050*/ 	.word	0x00000000
        /*0054*/ 	.short	0x0016
        /*0056*/ 	.short	0x006c
        /*0058*/ 	.byte	0x00, 0xf0, 0x11, 0x00


	//----- nvinfo : EIATTR_KPARAM_INFO
	.align		4
.L_18:
        /*005c*/ 	.byte	0x04, 0x17
        /*005e*/ 	.short	(.L_20 - .L_19)
.L_19:
        /*0060*/ 	.word	0x00000000
        /*0064*/ 	.short	0x0015
        /*0066*/ 	.short	0x0068
        /*0068*/ 	.byte	0x00, 0xf0, 0x11, 0x00


	//----- nvinfo : EIATTR_KPARAM_INFO
	.align		4
.L_20:
        /*006c*/ 	.byte	0x04, 0x17
        /*006e*/ 	.short	(.L_22 - .L_21)
.L_21:
        /*0070*/ 	.word	0x00000000
        /*0074*/ 	.short	0x0014
        /*0076*/ 	.short	0x0064
        /*0078*/ 	.byte	0x00, 0xf0, 0x11, 0x00


	//----- nvinfo : EIATTR_KPARAM_INFO
	.align		4
.L_22:
        /*007c*/ 	.byte	0x04, 0x17
        /*007e*/ 	.short	(.L_24 - .L_23)
.L_23:
        /*0080*/ 	.word	0x00000000
        /*0084*/ 	.short	0x0013
        /*0086*/ 	.short	0x0060
        /*0088*/ 	.byte	0x00, 0xf0, 0x11, 0x00


	//----- nvinfo : EIATTR_KPARAM_INFO
	.align		4
.L_24:
        /*008c*/ 	.byte	0x04, 0x17
        /*008e*/ 	.short	(.L_26 - .L_25)
.L_25:
        /*0090*/ 	.word	0x00000000
        /*0094*/ 	.short	0x0012
        /*0096*/ 	.short	0x005c
        /*0098*/ 	.byte	0x00, 0xf0, 0x11, 0x00


	//----- nvinfo : EIATTR_KPARAM_INFO
	.align		4
.L_26:
        /*009c*/ 	.byte	0x04, 0x17
        /*009e*/ 	.short	(.L_28 - .L_27)
.L_27:
        /*00a0*/ 	.word	0x00000000
        /*00a4*/ 	.short	0x0011
        /*00a6*/ 	.short	0x0058
        /*00a8*/ 	.byte	0x00, 0xf0, 0x11, 0x00


	//----- nvinfo : EIATTR_KPARAM_INFO
	.align		4
.L_28:
        /*00ac*/ 	.byte	0x04, 0x17
        /*00ae*/ 	.short	(.L_30 - .L_29)
.L_29:
        /*00b0*/ 	.word	0x00000000
        /*00b4*/ 	.short	0x0010
        /*00b6*/ 	.short	0x0054
        /*00b8*/ 	.byte	0x00, 0xf0, 0x11, 0x00


	//----- nvinfo : EIATTR_KPARAM_INFO
	.align		4
.L_30:
        /*00bc*/ 	.byte	0x04, 0x17
        /*00be*/ 	.short	(.L_32 - .L_31)
.L_31:
        /*00c0*/ 	.word	0x00000000
        /*00c4*/ 	.short	0x000f
        /*00c6*/ 	.short	0x0050
        /*00c8*/ 	.byte	0x00, 0xf0, 0x11, 0x00


	//----- nvinfo : EIATTR_KPARAM_INFO
	.align		4
.L_32:
        /*00cc*/ 	.byte	0x04, 0x17
        /*00ce*/ 	.short	(.L_34 - .L_33)
.L_33:
        /*00d0*/ 	.word	0x00000000
        /*00d4*/ 	.short	0x000e
        /*00d6*/ 	.short	0x004c
        /*00d8*/ 	.byte	0x00, 0xf0, 0x11, 0x00


	//----- nvinfo : EIATTR_KPARAM_INFO
	.align		4
.L_34:
        /*00dc*/ 	.byte	0x04, 0x17
        /*00de*/ 	.short	(.L_36 - .L_35)
.L_35:
        /*00e0*/ 	.word	0x00000000
        /*00e4*/ 	.short	0x000d
        /*00e6*/ 	.short	0x0048
        /*00e8*/ 	.byte	0x00, 0xf0, 0x11, 0x00


	//----- nvinfo : EIATTR_KPARAM_INFO
	.align		4
.L_36:
        /*00ec*/ 	.byte	0x04, 0x17
        /*00ee*/ 	.short	(.L_38 - .L_37)
.L_37:
        /*00f0*/ 	.word	0x00000000
        /*00f4*/ 	.short	0x000c
        /*00f6*/ 	.short	0x0044
        /*00f8*/ 	.byte	0x00, 0xf0, 0x11, 0x00


	//----- nvinfo : EIATTR_KPARAM_INFO
	.align		4
.L_38:
        /*00fc*/ 	.byte	0x04, 0x17
        /*00fe*/ 	.short	(.L_40 - .L_39)
.L_39:
        /*0100*/ 	.word	0x00000000
        /*0104*/ 	.short	0x000b
        /*0106*/ 	.short	0x0040
        /*0108*/ 	.byte	0x00, 0xf0, 0x11, 0x00


	//----- nvinfo : EIATTR_KPARAM_INFO
	.align		4
.L_40:
        /*010c*/ 	.byte	0x04, 0x17
        /*010e*/ 	.short	(.L_42 - .L_41)
.L_41:
        /*0110*/ 	.word	0x00000000
        /*0114*/ 	.short	0x000a
        /*0116*/ 	.short	0x003c
        /*0118*/ 	.byte	0x00, 0xf0, 0x11, 0x00


	//----- nvinfo : EIATTR_KPARAM_INFO
	.align		4
.L_42:
        /*011c*/ 	.byte	0x04, 0x17
        /*011e*/ 	.short	(.L_44 - .L_43)
.L_43:
        /*0120*/ 	.word	0x00000000
        /*0124*/ 	.short	0x0009
        /*0126*/ 	.short	0x0038
        /*0128*/ 	.byte	0x00, 0xf0, 0x11, 0x00


	//----- nvinfo : EIATTR_KPARAM_INFO
	.align		4
.L_44:
        /*012c*/ 	.byte	0x04, 0x17
        /*012e*/ 	.short	(.L_46 - .L_45)
.L_45:
        /*0130*/ 	.word	0x00000000
        /*0134*/ 	.short	0x0008
        /*0136*/ 	.short	0x0034
        /*0138*/ 	.byte	0x00, 0xf0, 0x11, 0x00


	//----- nvinfo : EIATTR_KPARAM_INFO
	.align		4
.L_46:
        /*013c*/ 	.byte	0x04, 0x17
        /*013e*/ 	.short	(.L_48 - .L_47)
.L_47:
        /*0140*/ 	.word	0x00000000
        /*0144*/ 	.short	0x0007
        /*0146*/ 	.short	0x0030
        /*0148*/ 	.byte	0x00, 0xf0, 0x11, 0x00


	//----- nvinfo : EIATTR_KPARAM_INFO
	.align		4
.L_48:
        /*014c*/ 	.byte	0x04, 0x17
        /*014e*/ 	.short	(.L_50 - .L_49)
.L_49:
        /*0150*/ 	.word	0x00000000
        /*0154*/ 	.short	0x0006
        /*0156*/ 	.short	0x002c
        /*0158*/ 	.byte	0x00, 0xf0, 0x11, 0x00


	//----- nvinfo : EIATTR_KPARAM_INFO
	.align		4
.L_50:
        /*015c*/ 	.byte	0x04, 0x17
        /*015e*/ 	.short	(.L_52 - .L_51)
.L_51:
        /*0160*/ 	.word	0x00000000
        /*0164*/ 	.short	0x0005
        /*0166*/ 	.short	0x0028
        /*0168*/ 	.byte	0x00, 0xf0, 0x11, 0x00


	//----- nvinfo : EIATTR_KPARAM_INFO
	.align		4
.L_52:
        /*016c*/ 	.byte	0x04, 0x17
        /*016e*/ 	.short	(.L_54 - .L_53)
.L_53:
        /*0170*/ 	.word	0x00000000
        /*0174*/ 	.short	0x0004
        /*0176*/ 	.short	0x0020
        /*0178*/ 	.byte	0x00, 0xf4, 0x21, 0x00


	//----- nvinfo : EIATTR_KPARAM_INFO
	.align		4
.L_54:
        /*017c*/ 	.byte	0x04, 0x17
        /*017e*/ 	.short	(.L_56 - .L_55)
.L_55:
        /*0180*/ 	.word	0x00000000
        /*0184*/ 	.short	0x0003
        /*0186*/ 	.short	0x0018
        /*0188*/ 	.byte	0x00, 0xf4, 0x21, 0x00


	//----- nvinfo : EIATTR_KPARAM_INFO
	.align		4
.L_56:
        /*018c*/ 	.byte	0x04, 0x17
        /*018e*/ 	.short	(.L_58 - .L_57)
.L_57:
        /*0190*/ 	.word	0x00000000
        /*0194*/ 	.short	0x0002
        /*0196*/ 	.short	0x0010
        /*0198*/ 	.byte	0x00, 0xf4, 0x21, 0x00


	//----- nvinfo : EIATTR_KPARAM_INFO
	.align		4
.L_58:
        /*019c*/ 	.byte	0x04, 0x17
        /*019e*/ 	.short	(.L_60 - .L_59)
.L_59:
        /*01a0*/ 	.word	0x00000000
        /*01a4*/ 	.short	0x0001
        /*01a6*/ 	.short	0x0008
        /*01a8*/ 	.byte	0x00, 0xf4, 0x21, 0x00


	//----- nvinfo : EIATTR_KPARAM_INFO
	.align		4
.L_60:
        /*01ac*/ 	.byte	0x04, 0x17
        /*01ae*/ 	.short	(.L_62 - .L_61)
.L_61:
        /*01b0*/ 	.word	0x00000000
        /*01b4*/ 	.short	0x0000
        /*01b6*/ 	.short	0x0000
        /*01b8*/ 	.byte	0x00, 0xf4, 0x21, 0x00


	//----- nvinfo : EIATTR_MAXREG_COUNT
	.align		4
.L_62:
        /*01bc*/ 	.byte	0x03, 0x1b
        /*01be*/ 	.short	0x0080


	//----- nvinfo : EIATTR_NUM_BARRIERS
	.align		4
        /*01c0*/ 	.byte	0x02, 0x4c
        /*01c2*/ 	.byte	0x01
	.zero		1


	//----- nvinfo : EIATTR_ANNOTATIONS
	.align		4
        /*01c4*/ 	.byte	0x04, 0x55
        /*01c6*/ 	.short	(.L_64 - .L_63)


	//   ....[0]....
.L_63:
        /*01c8*/ 	.word	0x00000001
        /*01cc*/ 	.byte	0xd0, 0x03, 0x00, 0x00, 0x01, 0x00, 0x00, 0x00, 0x00, 0x04, 0x00, 0x00, 0x01, 0x00, 0x00, 0x00
        /* <DEDUP_REMOVED lines=86> */
        /*073c*/ 	.byte	0x10, 0x2e, 0x00, 0x00, 0x01, 0x00, 0x00, 0x00, 0x20, 0x2e, 0x00, 0x00


	//----- nvinfo : EIATTR_MERCURY_ISA_VERSION
	.align		4
.L_64:
        /*0748*/ 	.byte	0x03, 0x5f
        /*074a*/ 	.short	0x0000


	//----- nvinfo : EIATTR_COOP_GROUP_MASK_REGIDS
	.align		4
        /*074c*/ 	.byte	0x04, 0x29
        /*074e*/ 	.short	(.L_66 - .L_65)


	//   ....[0]....
.L_65:
        /*0750*/ 	.word	0xffffffff


	//   ....[1]....
        /*0754*/ 	.word	0xffffffff


	//   ....[2]....
        /*0758*/ 	.word	0xffffffff


	//   ....[3]....
        /*075c*/ 	.word	0xffffffff


	//   ....[4]....
        /*0760*/ 	.word	0xffffffff


	//   ....[5]....
        /*0764*/ 	.word	0xffffffff


	//   ....[6]....
        /*0768*/ 	.word	0xffffffff


	//   ....[7]....
        /*076c*/ 	.word	0xffffffff


	//----- nvinfo : EIATTR_COOP_GROUP_INSTR_OFFSETS
	.align		4
.L_66:
        /*0770*/ 	.byte	0x04, 0x28
        /*0772*/ 	.short	(.L_68 - .L_67)


	//   ....[0]....
.L_67:
        /*0774*/ 	.word	0x0001c200


	//   ....[1]....
        /*0778*/ 	.word	0x0001c510


	//   ....[2]....
        /*077c*/ 	.word	0x0001c810


	//   ....[3]....
        /*0780*/ 	.word	0x0001c850


	//   ....[4]....
        /*0784*/ 	.word	0x0002f3f0


	//   ....[5]....
        /*0788*/ 	.word	0x0002f400


	//   ....[6]....
        /*078c*/ 	.word	0x0002f5a0


	//   ....[7]....
        /*0790*/ 	.word	0x0002f5b0


	//----- nvinfo : EIATTR_EXIT_INSTR_OFFSETS
	.align		4
.L_68:
        /*0794*/ 	.byte	0x04, 0x1c
        /*0796*/ 	.short	(.L_70 - .L_69)


	//   ....[0]....
.L_69:
        /*0798*/ 	.word	0x000392c0


	//   ....[1]....
        /*079c*/ 	.word	0x000393b0


	//----- nvinfo : EIATTR_REQNTID
	.align		4
.L_70:
        /*07a0*/ 	.byte	0x04, 0x10
        /*07a2*/ 	.short	(.L_72 - .L_71)
.L_71:
        /*07a4*/ 	.word	0x00000200
        /*07a8*/ 	.word	0x00000001
        /*07ac*/ 	.word	0x00000001
.L_72:


//--------------------- .nv.callgraph             --------------------------
	.section	.nv.callgraph,"",@"SHT_CUDA_CALLGRAPH"
	.align	4
	.sectionentsize	8
	.align		4
        /*0000*/ 	.word	0x00000000
	.align		4
        /*0004*/ 	.word	0xffffffff
	.align		4
        /*0008*/ 	.word	0x00000000
	.align		4
        /*000c*/ 	.word	0xfffffffe
	.align		4
        /*0010*/ 	.word	0x00000000
	.align		4
        /*0014*/ 	.word	0xfffffffd
	.align		4
        /*0018*/ 	.word	0x00000000
	.align		4
        /*001c*/ 	.word	0xfffffffc


//--------------------- .nv.rel.action            --------------------------
	.section	.nv.rel.action,"",@"SHT_CUDA_RELOCINFO"
	.align	8
	.sectionentsize	8
        /*0000*/ 	.byte	0x73, 0x00, 0x00, 0x00, 0x00, 0x00, 0x00, 0x00, 0x00, 0x00, 0x00, 0x11, 0x25, 0x00, 0x05, 0x36


//--------------------- .nv.constant4             --------------------------
	.section	.nv.constant4,"a",@progbits
	.align	8
	.align		8
.nv.constant4:
        /*0000*/ 	.dword	_$_str


//--------------------- .nv.constant0.attn_fwd    --------------------------
	.section	.nv.constant0.attn_fwd,"a",@progbits
	.sectionflags	@""
	.align	4
.nv.constant0.attn_fwd:
	.zero		488


//--------------------- .text.attn_fwd            --------------------------
	.section	.text.attn_fwd,"ax",@progbits
	.sectioninfo	@"SHI_REGISTERS=32"
	.align	128
        .global         attn_fwd
        .type           attn_fwd,@function
        .size           attn_fwd,(.L_x_4 - attn_fwd)
        .other          attn_fwd,@"STO_CUDA_ENTRY STV_DEFAULT"
attn_fwd:
.text.attn_fwd:
[----:B------:R-:W-:Y:S02]  /*0000*/  IMAD.MOV.U32 R1, RZ, RZ, c[0x0][0x28] ;  /* 0x00000a00ff017624 */ /* 0x000fe400078e00ff */
[----:B------:R-:W0:Y:S01]  /*0010*/  S2R R2, SR_CTAID.X ;  /* 0x0000000000027919 */ /* 0x000e220000002500 */
[----:B------:R-:W-:Y:S01]  /*0020*/  IMAD.MOV.U32 R6, RZ, RZ, c[0x0][0x198] ;  /* 0x00006600ff067624 */ /* 0x000fe200078e00ff */
[----:B------:R-:W-:Y:S01]  /*0030*/  ULDC.64 UR6, c[0x0][0x118] ;  /* 0x0000460000067ab9 */ /* 0x000fe20000000a00 */
[----:B------:R-:W-:Y:S01]  /*0040*/  IADD3 R1, R1, -0x3108, RZ ;  /* 0xffffcef801017810 */ /* 0x000fe20007ffe0ff */
[----:B------:R-:W0:Y:S04]  /*0050*/  S2R R3, SR_TID.X ;  /* 0x0000000000037919 */ /* 0x000e280000002100 */
[----:B------:R-:W1:Y:S01]  /*0060*/  S2R R0, SR_CTAID.Y ;  /* 0x0000000000007919 */ /* 0x000e620000002600 */
[----:B0-----:R-:W-:Y:S02]  /*0070*/  PRMT R2, R3, 0x6540, R2 ;  /* 0x0000654003027816 */ /* 0x001fe40000000002 */
[----:B------:R-:W-:Y:S01]  /*0080*/  SHF.R.U32.HI R3, RZ, 0x8, R3 ;  /* 0x00000008ff037819 */ /* 0x000fe20000011603 */
[----:B-1----:R-:W-:-:S02]  /*0090*/  IMAD R0, R0, c[0x0][0x190], RZ ;  /* 0x0000640000007a24 */ /* 0x002fc400078e02ff */
[----:B------:R-:W-:Y:S01]  /*00a0*/  IMAD R2, R2, c[0x0][0x194], RZ ;  /* 0x0000650002027a24 */ /* 0x000fe200078e02ff */
[----:B------:R-:W-:Y:S01]  /*00b0*/  SGXT.U32 R5, R3, 0x1 ;  /* 0x000000010305781a */ /* 0x000fe20000000000 */
[C---:B------:R-:W-:Y:S01]  /*00c0*/  IMAD.HI R4, R0.reuse, 0x2, RZ ;  /* 0x0000000200047827 */ /* 0x040fe200078e02ff */
[----:B------:R-:W-:-:S03]  /*00d0*/  SHF.L.U32 R3, R0, 0x1, RZ ;  /* 0x0000000100037819 */ /* 0x000fc600000006ff */
[C---:B------:R-:W-:Y:S02]  /*00e0*/  IMAD.SHL.U32 R8, R2.reuse, 0x2, RZ ;  /* 0x0000000202087824 */ /* 0x040fe400078e00ff */
[----:B------:R-:W-:Y:S02]  /*00f0*/  IMAD R7, R5, c[0x0][0x198], RZ ;  /* 0x0000660005077a24 */ /* 0x000fe400078e02ff */
[----:B------:R-:W-:Y:S01]  /*0100*/  IMAD.HI R5, R2, 0x2, RZ ;  /* 0x0000000202057827 */ /* 0x000fe200078e02ff */
[----:B------:R-:W-:-:S03]  /*0110*/  IADD3 R3, P0, P1, R8, c[0x0][0x160], R3 ;  /* 0x0000580008037a10 */ /* 0x000fc6000791e003 */
[C---:B------:R-:W-:Y:S01]  /*0120*/  IMAD R9, R6.reuse, 0x2, R7 ;  /* 0x0000000206097824 */ /* 0x040fe200078e0207 */
[----:B------:R-:W-:Y:S02]  /*0130*/  IADD3.X R4, R5, c[0x0][0x164], R4, P0, P1 ;  /* 0x0000590005047a10 */ /* 0x000fe400007e2404 */
[C---:B------:R-:W-:Y:S02]  /*0140*/  LEA R18, P0, R7.reuse, R3, 0x1 ;  /* 0x0000000307127211 */ /* 0x040fe400078008ff */
[C---:B------:R-:W-:Y:S02]  /*0150*/  LEA R5, R6.reuse, R9, 0x1 ;  /* 0x0000000906057211 */ /* 0x040fe400078e08ff */
[-C--:B------:R-:W-:Y:S02]  /*0160*/  LEA.HI.X.SX32 R19, R7, R4.reuse, 0x1, P0 ;  /* 0x0000000407137211 */ /* 0x080fe400000f0eff */
[-C--:B------:R-:W-:Y:S01]  /*0170*/  LEA R16, P0, R5, R3.reuse, 0x1 ;  /* 0x0000000305107211 */ /* 0x080fe200078008ff */
[----:B------:R-:W-:Y:S01]  /*0180*/  IMAD R7, R6, 0x2, R5 ;  /* 0x0000000206077824 */ /* 0x000fe200078e0205 */
[----:B------:R-:W-:Y:S01]  /*0190*/  LEA R8, P1, R9, R3, 0x1 ;  /* 0x0000000309087211 */ /* 0x000fe200078208ff */
[----:B------:R0:W2:Y:S01]  /*01a0*/  LDG.E.U16 R0, [R18.64] ;  /* 0x0000000612007981 */ /* 0x0000a2000c1e1500 */
[----:B------:R-:W-:-:S02]  /*01b0*/  LEA.HI.X.SX32 R17, R5, R4, 0x1, P0 ;  /* 0x0000000405117211 */ /* 0x000fc400000f0eff */
[----:B------:R-:W-:Y:S02]  /*01c0*/  LEA R14, P0, R7, R3, 0x1 ;  /* 0x00000003070e7211 */ /* 0x000fe400078008ff */
[-C--:B------:R-:W-:Y:S01]  /*01d0*/  LEA.HI.X.SX32 R9, R9, R4.reuse, 0x1, P1 ;  /* 0x0000000409097211 */ /* 0x080fe200008f0eff */
[----:B------:R1:W3:Y:S01]  /*01e0*/  LDG.E.U16 R20, [R16.64] ;  /* 0x0000000610147981 */ /* 0x0002e2000c1e1500 */
[----:B------:R-:W-:-:S03]  /*01f0*/  LEA.HI.X.SX32 R15, R7, R4, 0x1, P0 ;  /* 0x00000004070f7211 */ /* 0x000fc600000f0eff */
[----:B------:R4:W3:Y:S04]  /*0200*/  LDG.E.U16 R2, [R8.64] ;  /* 0x0000000608027981 */ /* 0x0008e8000c1e1500 */
[----:B0-----:R0:W3:Y:S01]  /*0210*/  LDG.E.U16 R18, [R14.64] ;  /* 0x000000060e127981 */ /* 0x0010e2000c1e1500 */
[----:B------:R-:W-:-:S05]  /*0220*/  IMAD R5, R6, 0x2, R7 ;  /* 0x0000000206057824 */ /* 0x000fca00078e0207 */
[C---:B------:R-:W-:Y:S02]  /*0230*/  LEA R12, P1, R5.reuse, R3, 0x1 ;  /* 0x00000003050c7211 */ /* 0x040fe400078208ff */
[C---:B------:R-:W-:Y:S02]  /*0240*/  LEA R11, R6.reuse, R5, 0x1 ;  /* 0x00000005060b7211 */ /* 0x040fe400078e08ff */
[-C--:B------:R-:W-:Y:S02]  /*0250*/  LEA.HI.X.SX32 R13, R5, R4.reuse, 0x1, P1 ;  /* 0x00000004050d7211 */ /* 0x080fe400008f0eff */
[CC--:B------:R-:W-:Y:S01]  /*0260*/  LEA R10, P0, R11.reuse, R3.reuse, 0x1 ;  /* 0x000000030b0a7211 */ /* 0x0c0fe200078008ff */
[C---:B------:R-:W-:Y:S02]  /*0270*/  IMAD R5, R6.reuse, 0x2, R11 ;  /* 0x0000000206057824 */ /* 0x040fe400078e020b */
[----:B------:R0:W3:Y:S01]  /*0280*/  LDG.E.U16 R19, [R12.64] ;  /* 0x000000060c137981 */ /* 0x0000e2000c1e1500 */
[----:B------:R-:W-:Y:S01]  /*0290*/  LEA.HI.X.SX32 R11, R11, R4, 0x1, P0 ;  /* 0x000000040b0b7211 */ /* 0x000fe200000f0eff */
[----:B------:R-:W-:Y:S01]  /*02a0*/  IMAD R7, R6, 0x2, R5 ;  /* 0x0000000206077824 */ /* 0x000fe200078e0205 */
[----:B----4-:R-:W-:-:S03]  /*02b0*/  LEA R8, P0, R5, R3, 0x1 ;  /* 0x0000000305087211 */ /* 0x010fc600078008ff */
[----:B------:R4:W3:Y:S01]  /*02c0*/  LDG.E.U16 R21, [R10.64] ;  /* 0x000000060a157981 */ /* 0x0008e2000c1e1500 */
[----:B------:R-:W-:Y:S02]  /*02d0*/  LEA.HI.X.SX32 R9, R5, R4, 0x1, P0 ;  /* 0x0000000405097211 */ /* 0x000fe400000f0eff */
[----:B------:R-:W-:-:S03]  /*02e0*/  LEA R5, R6, R7, 0x1 ;  /* 0x0000000706057211 */ /* 0x000fc600078e08ff */
[----:B0-----:R0:W3:Y:S01]  /*02f0*/  LDG.E.U16 R15, [R8.64] ;  /* 0x00000006080f7981 */ /* 0x0010e2000c1e1500 */
[-C--:B------:R-:W-:Y:S02]  /*0300*/  LEA R12, P1, R5, R3.reuse, 0x1 ;  /* 0x00000003050c7211 */ /* 0x080fe400078208ff */
[----:B----4-:R-:W-:Y:S01]  /*0310*/  LEA R10, P0, R7, R3, 0x1 ;  /* 0x00000003070a7211 */ /* 0x010fe200078008ff */
[----:B-1----:R-:W-:-:S03]  /*0320*/  IMAD R17, R6, 0x2, R5 ;  /* 0x0000000206117824 */ /* 0x002fc600078e0205 */
[-C--:B------:R-:W-:Y:S02]  /*0330*/  LEA.HI.X.SX32 R11, R7, R4.reuse, 0x1, P0 ;  /* 0x00000004070b7211 */ /* 0x080fe400000f0eff */
[-C--:B------:R-:W-:Y:S01]  /*0340*/  LEA.HI.X.SX32 R13, R5, R4.reuse, 0x1, P1 ;  /* 0x00000004050d7211 */ /* 0x080fe200008f0eff */
[----:B------:R-:W-:Y:S01]  /*0350*/  IMAD R5, R6, 0x2, R17 ;  /* 0x0000000206057824 */ /* 0x000fe200078e0211 */
[CC--:B0-----:R-:W-:Y:S01]  /*0360*/  LEA R8, P0, R17.reuse, R3.reuse, 0x1 ;  /* 0x0000000311087211 */ /* 0x0c1fe200078008ff */
[----:B------:R0:W4:Y:S03]  /*0370*/  LDG.E.U16 R14, [R10.64] ;  /* 0x000000060a0e7981 */ /* 0x000126000c1e1500 */
[----:B------:R-:W-:Y:S01]  /*0380*/  LEA.HI.X.SX32 R9, R17, R4, 0x1, P0 ;  /* 0x0000000411097211 */ /* 0x000fe200000f0eff */
[----:B------:R1:W4:Y:S04]  /*0390*/  LDG.E.U16 R16, [R12.64] ;  /* 0x000000060c107981 */ /* 0x000328000c1e1500 */
[----:B------:R1:W4:Y:S01]  /*03a0*/  LDG.E.U16 R7, [R8.64] ;  /* 0x0000000608077981 */ /* 0x000322000c1e1500 */
[----:B0-----:R-:W-:-:S04]  /*03b0*/  LEA R10, P0, R5, R3, 0x1 ;  /* 0x00000003050a7211 */ /* 0x001fc800078008ff */
[----:B------:R-:W-:Y:S01]  /*03c0*/  LEA.HI.X.SX32 R11, R5, R4, 0x1, P0 ;  /* 0x00000004050b7211 */ /* 0x000fe200000f0eff */
[----:B--2---:R0:W-:Y:S02]  /*03d0*/  STL [R1+0x1a0], R0 ;  /* 0x0001a00001007387 */ /* 0x0041e40000100800 */
[----:B0-----:R-:W-:-:S04]  /*03e0*/  LEA R0, R6, R5, 0x1 ;  /* 0x0000000506007211 */ /* 0x001fc800078e08ff */
[C---:B-1----:R-:W-:Y:S01]  /*03f0*/  LEA R8, P0, R0.reuse, R3, 0x1 ;  /* 0x0000000300087211 */ /* 0x042fe200078008ff */
[----:B---3--:R-:W-:Y:S03]  /*0400*/  STL [R1+0x198], R2 ;  /* 0x0001980201007387 */ /* 0x008fe60000100800 */
[----:B------:R-:W-:Y:S01]  /*0410*/  LEA.HI.X.SX32 R9, R0, R4, 0x1, P0 ;  /* 0x0000000400097211 */ /* 0x000fe200000f0eff */
[----:B------:R0:W-:Y:S04]  /*0420*/  STL [R1+0x194], R20 ;  /* 0x0001941401007387 */ /* 0x0001e80000100800 */
[----:B------:R1:W-:Y:S04]  /*0430*/  STL [R1+0x1a8], R18 ;  /* 0x0001a81201007387 */ /* 0x0003e80000100800 */
[----:B0-----:R0:W2:Y:S04]  /*0440*/  LDG.E.U16 R20, [R10.64] ;  /* 0x000000060a147981 */ /* 0x0010a8000c1e1500 */
[----:B-1----:R1:W3:Y:S01]  /*0450*/  LDG.E.U16 R18, [R8.64] ;  /* 0x0000000608127981 */ /* 0x0022e2000c1e1500 */
[----:B------:R-:W-:-:S04]  /*0460*/  IMAD R5, R6, 0x2, R0 ;  /* 0x0000000206057824 */ /* 0x000fc800078e0200 */
[----:B------:R-:W-:Y:S01]  /*0470*/  IMAD R2, R6, 0x2, R5 ;  /* 0x0000000206027824 */ /* 0x000fe200078e0205 */
[----:B------:R-:W-:-:S04]  /*0480*/  LEA R12, P1, R5, R3, 0x1 ;  /* 0x00000003050c7211 */ /* 0x000fc800078208ff */
[-C--:B0-----:R-:W-:Y:S02]  /*0490*/  LEA R10, P0, R2, R3.reuse, 0x1 ;  /* 0x00000003020a7211 */ /* 0x081fe400078008ff */
[----:B------:R-:W-:Y:S02]  /*04a0*/  LEA R0, R6, R2, 0x1 ;  /* 0x0000000206007211 */ /* 0x000fe400078e08ff */
[-C--:B------:R-:W-:Y:S02]  /*04b0*/  LEA.HI.X.SX32 R13, R5, R4.reuse, 0x1, P1 ;  /* 0x00000004050d7211 */ /* 0x080fe400008f0eff */
[-C--:B------:R-:W-:Y:S01]  /*04c0*/  LEA.HI.X.SX32 R11, R2, R4.reuse, 0x1, P0 ;  /* 0x00000004020b7211 */ /* 0x080fe200000f0eff */
[----:B------:R-:W-:Y:S01]  /*04d0*/  IMAD R2, R6, 0x2, R0 ;  /* 0x0000000206027824 */ /* 0x000fe200078e0200 */
[----:B-1----:R-:W-:Y:S01]  /*04e0*/  LEA R8, P0, R0, R3, 0x1 ;  /* 0x0000000300087211 */ /* 0x002fe200078008ff */
[----:B------:R0:W-:Y:S02]  /*04f0*/  STL [R1+0x190], R19 ;  /* 0x0001901301007387 */ /* 0x0001e40000100800 */
[----:B------:R-:W-:Y:S01]  /*0500*/  IMAD R5, R6, 0x2, R2 ;  /* 0x0000000206057824 */ /* 0x000fe200078e0202 */
[----:B------:R-:W-:Y:S01]  /*0510*/  LEA.HI.X.SX32 R9, R0, R4, 0x1, P0 ;  /* 0x0000000400097211 */ /* 0x000fe200000f0eff */
[----:B------:R1:W3:Y:S04]  /*0520*/  LDG.E.U16 R17, [R10.64] ;  /* 0x000000060a117981 */ /* 0x0002e8000c1e1500 */
[----:B0-----:R0:W3:Y:S01]  /*0530*/  LDG.E.U16 R19, [R12.64] ;  /* 0x000000060c137981 */ /* 0x0010e2000c1e1500 */
[----:B------:R-:W-:-:S02]  /*0540*/  LEA R0, R6, R5, 0x1 ;  /* 0x0000000506007211 */ /* 0x000fc400078e08ff */
[CC--:B-1----:R-:W-:Y:S01]  /*0550*/  LEA R10, P0, R2.reuse, R3.reuse, 0x1 ;  /* 0x00000003020a7211 */ /* 0x0c2fe200078008ff */
[----:B------:R-:W-:Y:S03]  /*0560*/  STL [R1+0x188], R21 ;  /* 0x0001881501007387 */ /* 0x000fe60000100800 */
[-C--:B------:R-:W-:Y:S01]  /*0570*/  LEA.HI.X.SX32 R11, R2, R4.reuse, 0x1, P0 ;  /* 0x00000004020b7211 */ /* 0x080fe200000f0eff */
[----:B------:R1:W-:Y:S01]  /*0580*/  STL [R1+0x184], R15 ;  /* 0x0001840f01007387 */ /* 0x0003e20000100800 */
[C---:B0-----:R-:W-:Y:S01]  /*0590*/  LEA R12, P1, R5.reuse, R3, 0x1 ;  /* 0x00000003050c7211 */ /* 0x041fe200078208ff */
[----:B------:R-:W-:Y:S02]  /*05a0*/  IMAD R2, R6, 0x2, R0 ;  /* 0x0000000206027824 */ /* 0x000fe400078e0200 */
[----:B----4-:R0:W-:Y:S01]  /*05b0*/  STL [R1+0x1a4], R14 ;  /* 0x0001a40e01007387 */ /* 0x0101e20000100800 */
[----:B------:R-:W-:-:S03]  /*05c0*/  LEA.HI.X.SX32 R13, R5, R4, 0x1, P1 ;  /* 0x00000004050d7211 */ /* 0x000fc600008f0eff */
[----:B-1----:R1:W4:Y:S04]  /*05d0*/  LDG.E.U16 R15, [R8.64] ;  /* 0x00000006080f7981 */ /* 0x002328000c1e1500 */
[----:B0-----:R0:W4:Y:S01]  /*05e0*/  LDG.E.U16 R14, [R10.64] ;  /* 0x000000060a0e7981 */ /* 0x001122000c1e1500 */
[----:B-1----:R-:W-:-:S03]  /*05f0*/  LEA R8, P0, R0, R3, 0x1 ;  /* 0x0000000300087211 */ /* 0x002fc600078008ff */
[----:B------:R1:W-:Y:S01]  /*0600*/  STL [R1+0x180], R16 ;  /* 0x0001801001007387 */ /* 0x0003e20000100800 */
[-C--:B------:R-:W-:Y:S01]  /*0610*/  LEA.HI.X.SX32 R9, R0, R4.reuse, 0x1, P0 ;  /* 0x0000000400097211 */ /* 0x080fe200000f0eff */
[----:B------:R-:W-:Y:S01]  /*0620*/  IMAD R0, R6, 0x2, R2 ;  /* 0x0000000206007824 */ /* 0x000fe200078e0202 */
[CC--:B0-----:R-:W-:Y:S01]  /*0630*/  LEA R10, P0, R2.reuse, R3.reuse, 0x1 ;  /* 0x00000003020a7211 */ /* 0x0c1fe200078008ff */
[----:B------:R0:W-:Y:S03]  /*0640*/  STL [R1+0x178], R7 ;  /* 0x0001780701007387 */ /* 0x0001e60000100800 */
[----:B------:R-:W-:Y:S01]  /*0650*/  LEA.HI.X.SX32 R11, R2, R4, 0x1, P0 ;  /* 0x00000004020b7211 */ /* 0x000fe200000f0eff */
[----:B-1----:R1:W4:Y:S04]  /*0660*/  LDG.E.U16 R16, [R12.64] ;  /* 0x000000060c107981 */ /* 0x002328000c1e1500 */
[----:B0-----:R0:W4:Y:S02]  /*0670*/  LDG.E.U16 R7, [R8.64] ;  /* 0x0000000608077981 */ /* 0x001124000c1e1500 */
[----:B0-----:R-:W-:-:S04]  /*0680*/  LEA R8, P0, R0, R3, 0x1 ;  /* 0x0000000300087211 */ /* 0x001fc800078008ff */
[----:B------:R-:W-:Y:S01]  /*0690*/  LEA.HI.X.SX32 R9, R0, R4, 0x1, P0 ;  /* 0x0000000400097211 */ /* 0x000fe200000f0eff */
[----:B--2---:R0:W-:Y:S04]  /*06a0*/  STL [R1+0x174], R20 ;  /* 0x0001741401007387 */ /* 0x0041e80000100800 */
[----:B---3--:R2:W-:Y:S04]  /*06b0*/  STL [R1+0x19c], R18 ;  /* 0x00019c1201007387 */ /* 0x0085e80000100800 */
[----:B0-----:R0:W3:Y:S04]  /*06c0*/  LDG.E.U16 R20, [R10.64] ;  /* 0x000000060a147981 */ /* 0x0010e8000c1e1500 */
[----:B--2---:R2:W3:Y:S01]  /*06d0*/  LDG.E.U16 R18, [R8.64] ;  /* 0x0000000608127981 */ /* 0x0044e2000c1e1500 */
[----:B------:R-:W-:-:S05]  /*06e0*/  LEA R5, R6, R0, 0x1 ;  /* 0x0000000006057211 */ /* 0x000fca00078e08ff */
[----:B------:R-:W-:Y:S01]  /*06f0*/  IMAD R2, R6, 0x2, R5 ;  /* 0x0000000206027824 */ /* 0x000fe200078e0205 */
[----:B-1----:R-:W-:-:S03]  /*0700*/  LEA R12, P1, R5, R3, 0x1 ;  /* 0x00000003050c7211 */ /* 0x002fc600078208ff */
[----:B------:R-:W-:Y:S01]  /*0710*/  IMAD R0, R6, 0x2, R2 ;  /* 0x0000000206007824 */ /* 0x000fe200078e0202 */
[CC--:B0-----:R-:W-:Y:S02]  /*0720*/  LEA R10, P0, R2.reuse, R3.reuse, 0x1 ;  /* 0x00000003020a7211 */ /* 0x0c1fe400078008ff */
[-C--:B------:R-:W-:Y:S02]  /*0730*/  LEA.HI.X.SX32 R13, R5, R4.reuse, 0x1, P1 ;  /* 0x00000004050d7211 */ /* 0x080fe400008f0eff */
[----:B------:R-:W-:Y:S02]  /*0740*/  LEA.HI.X.SX32 R11, R2, R4, 0x1, P0 ;  /* 0x00000004020b7211 */ /* 0x000fe400000f0eff */
[----:B------:R-:W-:Y:S02]  /*0750*/  LEA R2, R6, R0, 0x1 ;  /* 0x0000000006027211 */ /* 0x000fe400078e08ff */
[----:B--2---:R-:W-:Y:S01]  /*0760*/  LEA R8, P0, R0, R3, 0x1 ;  /* 0x0000000300087211 */ /* 0x004fe200078008ff */
[----:B------:R0:W-:Y:S02]  /*0770*/  STL [R1+0x170], R19 ;  /* 0x0001701301007387 */ /* 0x0001e40000100800 */
[----:B------:R-:W-:Y:S01]  /*0780*/  IMAD R5, R6, 0x2, R2 ;  /* 0x0000000206057824 */ /* 0x000fe200078e0202 */
[----:B------:R-:W-:Y:S01]  /*0790*/  LEA.HI.X.SX32 R9, R0, R4, 0x1, P0 ;  /* 0x0000000400097211 */ /* 0x000fe200000f0eff */
[----:B------:R1:W-:Y:S04]  /*07a0*/  STL [R1+0x168], R17 ;  /* 0x0001681101007387 */ /* 0x0003e80000100800 */
[----:B0-----:R0:W2:Y:S04]  /*07b0*/  LDG.E.U16 R19, [R12.64] ;  /* 0x000000060c137981 */ /* 0x0010a8000c1e1500 */
[----:B-1----:R1:W2:Y:S01]  /*07c0*/  LDG.E.U16 R17, [R10.64] ;  /* 0x000000060a117981 */ /* 0x0022a2000c1e1500 */
[----:B------:R-:W-:-:S03]  /*07d0*/  IMAD R0, R6, 0x2, R5 ;  /* 0x0000000206007824 */ /* 0x000fc600078e0205 */
[----:B----4-:R4:W-:Y:S01]  /*07e0*/  STL [R1+0x164], R15 ;  /* 0x0001640f01007387 */ /* 0x0109e20000100800 */
[----:B-1----:R-:W-:-:S04]  /*07f0*/  LEA R10, P0, R2, R3, 0x1 ;  /* 0x00000003020a7211 */ /* 0x002fc800078008ff */
[----:B------:R-:W-:Y:S01]  /*0800*/  LEA.HI.X.SX32 R11, R2, R4, 0x1, P0 ;  /* 0x00000004020b7211 */ /* 0x000fe200000f0eff */
[----:B----4-:R1:W2:Y:S01]  /*0810*/  LDG.E.U16 R15, [R8.64] ;  /* 0x00000006080f7981 */ /* 0x0102a2000c1e1500 */
[CC--:B0-----:R-:W-:Y:S02]  /*0820*/  LEA R12, P1, R5.reuse, R3.reuse, 0x1 ;  /* 0x00000003050c7211 */ /* 0x0c1fe400078208ff */
[----:B------:R-:W-:Y:S01]  /*0830*/  LEA R2, R6, R0, 0x1 ;  /* 0x0000000006027211 */ /* 0x000fe200078e08ff */
[----:B------:R0:W-:Y:S01]  /*0840*/  STL [R1+0x18c], R14 ;  /* 0x00018c0e01007387 */ /* 0x0001e20000100800 */
[-C--:B------:R-:W-:Y:S02]  /*0850*/  LEA.HI.X.SX32 R13, R5, R4.reuse, 0x1, P1 ;  /* 0x00000004050d7211 */ /* 0x080fe400008f0eff */
[CC--:B-1----:R-:W-:Y:S01]  /*0860*/  LEA R8, P0, R0.reuse, R3.reuse, 0x1 ;  /* 0x0000000300087211 */ /* 0x0c2fe200078008ff */
[----:B0-----:R0:W2:Y:S03]  /*0870*/  LDG.E.U16 R14, [R10.64] ;  /* 0x000000060a0e7981 */ /* 0x0010a6000c1e1500 */
[----:B------:R-:W-:Y:S01]  /*0880*/  LEA.HI.X.SX32 R9, R0, R4, 0x1, P0 ;  /* 0x0000000400097211 */ /* 0x000fe200000f0eff */
[----:B------:R-:W-:Y:S01]  /*0890*/  IMAD R0, R6, 0x2, R2 ;  /* 0x0000000206007824 */ /* 0x000fe200078e0202 */
[----:B------:R1:W-:Y:S01]  /*08a0*/  STL [R1+0x160], R16 ;  /* 0x0001601001007387 */ /* 0x0003e20000100800 */
[----:B0-----:R-:W-:-:S03]  /*08b0*/  LEA R10, P0, R2, R3, 0x1 ;  /* 0x00000003020a7211 */ /* 0x001fc600078008ff */
[----:B------:R0:W-:Y:S01]  /*08c0*/  STL [R1+0x158], R7 ;  /* 0x0001580701007387 */ /* 0x0001e20000100800 */
[----:B------:R-:W-:-:S03]  /*08d0*/  LEA.HI.X.SX32 R11, R2, R4, 0x1, P0 ;  /* 0x00000004020b7211 */ /* 0x000fc600000f0eff */
[----:B-1----:R1:W2:Y:S04]  /*08e0*/  LDG.E.U16 R16, [R12.64] ;  /* 0x000000060c107981 */ /* 0x0022a8000c1e1500 */
[----:B0-----:R0:W2:Y:S02]  /*08f0*/  LDG.E.U16 R7, [R8.64] ;  /* 0x0000000608077981 */ /* 0x0010a4000c1e1500 */
[----:B0-----:R-:W-:-:S04]  /*0900*/  LEA R8, P0, R0, R3, 0x1 ;  /* 0x0000000300087211 */ /* 0x001fc800078008ff */
[----:B------:R-:W-:Y:S01]  /*0910*/  LEA.HI.X.SX32 R9, R0, R4, 0x1, P0 ;  /* 0x0000000400097211 */ /* 0x000fe200000f0eff */
[----:B---3--:R0:W-:Y:S04]  /*0920*/  STL [R1+0x154], R20 ;  /* 0x0001541401007387 */ /* 0x0081e80000100800 */
[----:B------:R3:W-:Y:S04]  /*0930*/  STL [R1+0x17c], R18 ;  /* 0x00017c1201007387 */ /* 0x0007e80000100800 */
[----:B0-----:R0:W4:Y:S04]  /*0940*/  LDG.E.U16 R20, [R10.64] ;  /* 0x000000060a147981 */ /* 0x001128000c1e1500 */
[----:B---3--:R3:W4:Y:S01]  /*0950*/  LDG.E.U16 R18, [R8.64] ;  /* 0x0000000608127981 */ /* 0x008722000c1e1500 */
[----:B------:R-:W-:-:S05]  /*0960*/  IMAD R5, R6, 0x2, R0 ;  /* 0x0000000206057824 */ /* 0x000fca00078e0200 */
[----:B------:R-:W-:Y:S02]  /*0970*/  LEA R2, R6, R5, 0x1 ;  /* 0x0000000506027211 */ /* 0x000fe400078e08ff */
[CC--:B-1----:R-:W-:Y:S02]  /*0980*/  LEA R12, P1, R5.reuse, R3.reuse, 0x1 ;  /* 0x00000003050c7211 */ /* 0x0c2fe400078208ff */
[-C--:B0-----:R-:W-:Y:S01]  /*0990*/  LEA R10, P0, R2, R3.reuse, 0x1 ;  /* 0x00000003020a7211 */ /* 0x081fe200078008ff */
[----:B------:R-:W-:Y:S01]  /*09a0*/  IMAD R0, R6, 0x2, R2 ;  /* 0x0000000206007824 */ /* 0x000fe200078e0202 */
[-C--:B------:R-:W-:Y:S02]  /*09b0*/  LEA.HI.X.SX32 R13, R5, R4.reuse, 0x1, P1 ;  /* 0x00000004050d7211 */ /* 0x080fe400008f0eff */
[----:B------:R-:W-:Y:S01]  /*09c0*/  LEA.HI.X.SX32 R11, R2, R4, 0x1, P0 ;  /* 0x00000004020b7211 */ /* 0x000fe200000f0eff */
[----:B------:R-:W-:Y:S01]  /*09d0*/  IMAD R2, R6, 0x2, R0 ;  /* 0x0000000206027824 */ /* 0x000fe200078e0200 */
[----:B---3--:R-:W-:Y:S01]  /*09e0*/  LEA R8, P0, R0, R3, 0x1 ;  /* 0x0000000300087211 */ /* 0x008fe200078008ff */
[----:B--2---:R0:W-:Y:S03]  /*09f0*/  STL [R1+0x150], R19 ;  /* 0x0001501301007387 */ /* 0x0041e60000100800 */
[----:B------:R-:W-:-:S02]  /*0a00*/  LEA R5, R6, R2, 0x1 ;  /* 0x0000000206057211 */ /* 0x000fc400078e08ff */
[----:B------:R-:W-:Y:S01]  /*0a10*/  LEA.HI.X.SX32 R9, R0, R4, 0x1, P0 ;  /* 0x0000000400097211 */ /* 0x000fe200000f0eff */
[----:B------:R1:W-:Y:S04]  /*0a20*/  STL [R1+0x148], R17 ;  /* 0x0001481101007387 */ /* 0x0003e80000100800 */
[----:B0-----:R0:W2:Y:S04]  /*0a30*/  LDG.E.U16 R19, [R12.64] ;  /* 0x000000060c137981 */ /* 0x0010a8000c1e1500 */
[----:B-1----:R1:W2:Y:S01]  /*0a40*/  LDG.E.U16 R17, [R10.64] ;  /* 0x000000060a117981 */ /* 0x0022a2000c1e1500 */
[----:B------:R-:W-:Y:S01]  /*0a50*/  IMAD R0, R6, 0x2, R5 ;  /* 0x0000000206007824 */ /* 0x000fe200078e0205 */
[----:B-1----:R-:W-:-:S02]  /*0a60*/  LEA R10, P0, R2, R3, 0x1 ;  /* 0x00000003020a7211 */ /* 0x002fc400078008ff */
[----:B------:R1:W-:Y:S02]  /*0a70*/  STL [R1+0x144], R15 ;  /* 0x0001440f01007387 */ /* 0x0003e40000100800 */
[-C--:B------:R-:W-:Y:S01]  /*0a80*/  LEA.HI.X.SX32 R11, R2, R4.reuse, 0x1, P0 ;  /* 0x00000004020b7211 */ /* 0x080fe200000f0eff */
[----:B------:R-:W-:Y:S01]  /*0a90*/  IMAD R2, R6, 0x2, R0 ;  /* 0x0000000206027824 */ /* 0x000fe200078e0200 */
[C---:B0-----:R-:W-:Y:S01]  /*0aa0*/  LEA R12, P1, R5.reuse, R3, 0x1 ;  /* 0x00000003050c7211 */ /* 0x041fe200078208ff */
[----:B------:R0:W-:Y:S04]  /*0ab0*/  STL [R1+0x16c], R14 ;  /* 0x00016c0e01007387 */ /* 0x0001e80000100800 */
[----:B-1----:R1:W2:Y:S01]  /*0ac0*/  LDG.E.U16 R15, [R8.64] ;  /* 0x00000006080f7981 */ /* 0x0022a2000c1e1500 */
[----:B------:R-:W-:-:S03]  /*0ad0*/  LEA.HI.X.SX32 R13, R5, R4, 0x1, P1 ;  /* 0x00000004050d7211 */ /* 0x000fc600008f0eff */
[----:B0-----:R0:W2:Y:S01]  /*0ae0*/  LDG.E.U16 R14, [R10.64] ;  /* 0x000000060a0e7981 */ /* 0x0010a2000c1e1500 */
[----:B-1----:R-:W-:-:S03]  /*0af0*/  LEA R8, P0, R0, R3, 0x1 ;  /* 0x0000000300087211 */ /* 0x002fc600078008ff */
[----:B------:R1:W-:Y:S01]  /*0b00*/  STL [R1+0x140], R16 ;  /* 0x0001401001007387 */ /* 0x0003e20000100800 */
[----:B------:R-:W-:Y:S02]  /*0b10*/  LEA.HI.X.SX32 R9, R0, R4, 0x1, P0 ;  /* 0x0000000400097211 */ /* 0x000fe400000f0eff */
[----:B0-----:R-:W-:Y:S02]  /*0b20*/  LEA R10, P0, R2, R3, 0x1 ;  /* 0x00000003020a7211 */ /* 0x001fe400078008ff */
[----:B------:R-:W-:Y:S01]  /*0b30*/  LEA R0, R6, R2, 0x1 ;  /* 0x0000000206007211 */ /* 0x000fe200078e08ff */
[----:B------:R0:W-:Y:S01]  /*0b40*/  STL [R1+0x138], R7 ;  /* 0x0001380701007387 */ /* 0x0001e20000100800 */
[----:B------:R-:W-:-:S03]  /*0b50*/  LEA.HI.X.SX32 R11, R2, R4, 0x1, P0 ;  /* 0x00000004020b7211 */ /* 0x000fc600000f0eff */
[----:B-1----:R1:W2:Y:S04]  /*0b60*/  LDG.E.U16 R16, [R12.64] ;  /* 0x000000060c107981 */ /* 0x0022a8000c1e1500 */
[----:B0-----:R0:W2:Y:S02]  /*0b70*/  LDG.E.U16 R7, [R8.64] ;  /* 0x0000000608077981 */ /* 0x0010a4000c1e1500 */
[----:B0-----:R-:W-:-:S04]  /*0b80*/  LEA R8, P0, R0, R3, 0x1 ;  /* 0x0000000300087211 */ /* 0x001fc800078008ff */
[----:B------:R-:W-:Y:S01]  /*0b90*/  LEA.HI.X.SX32 R9, R0, R4, 0x1, P0 ;  /* 0x0000000400097211 */ /* 0x000fe200000f0eff */
[----:B----4-:R0:W-:Y:S04]  /*0ba0*/  STL [R1+0x134], R20 ;  /* 0x0001341401007387 */ /* 0x0101e80000100800 */
[----:B------:R4:W-:Y:S04]  /*0bb0*/  STL [R1+0x15c], R18 ;  /* 0x00015c1201007387 */ /* 0x0009e80000100800 */
[----:B0-----:R0:W3:Y:S04]  /*0bc0*/  LDG.E.U16 R20, [R10.64] ;  /* 0x000000060a147981 */ /* 0x0010e8000c1e1500 */
[----:B----4-:R4:W3:Y:S01]  /*0bd0*/  LDG.E.U16 R18, [R8.64] ;  /* 0x0000000608127981 */ /* 0x0108e2000c1e1500 */
[----:B------:R-:W-:-:S04]  /*0be0*/  IMAD R5, R6, 0x2, R0 ;  /* 0x0000000206057824 */ /* 0x000fc800078e0200 */
[----:B------:R-:W-:Y:S01]  /*0bf0*/  IMAD R2, R6, 0x2, R5 ;  /* 0x0000000206027824 */ /* 0x000fe200078e0205 */
[----:B-1----:R-:W-:-:S04]  /*0c00*/  LEA R12, P1, R5, R3, 0x1 ;  /* 0x00000003050c7211 */ /* 0x002fc800078208ff */
[-C--:B0-----:R-:W-:Y:S02]  /*0c10*/  LEA R10, P0, R2, R3.reuse, 0x1 ;  /* 0x00000003020a7211 */ /* 0x081fe400078008ff */
[----:B------:R-:W-:Y:S02]  /*0c20*/  LEA R0, R6, R2, 0x1 ;  /* 0x0000000206007211 */ /* 0x000fe400078e08ff */
[-C--:B------:R-:W-:Y:S02]  /*0c30*/  LEA.HI.X.SX32 R13, R5, R4.reuse, 0x1, P1 ;  /* 0x00000004050d7211 */ /* 0x080fe400008f0eff */
[-C--:B------:R-:W-:Y:S01]  /*0c40*/  LEA.HI.X.SX32 R11, R2, R4.reuse, 0x1, P0 ;  /* 0x00000004020b7211 */ /* 0x080fe200000f0eff */
[----:B------:R-:W-:Y:S01]  /*0c50*/  IMAD R2, R6, 0x2, R0 ;  /* 0x0000000206027824 */ /* 0x000fe200078e0200 */
[----:B----4-:R-:W-:Y:S01]  /*0c60*/  LEA R8, P0, R0, R3, 0x1 ;  /* 0x0000000300087211 */ /* 0x010fe200078008ff */
[----:B--2---:R0:W-:Y:S02]  /*0c70*/  STL [R1+0x130], R19 ;  /* 0x0001301301007387 */ /* 0x0041e40000100800 */
[----:B------:R-:W-:Y:S01]  /*0c80*/  IMAD R5, R6, 0x2, R2 ;  /* 0x0000000206057824 */ /* 0x000fe200078e0202 */
[----:B------:R-:W-:Y:S01]  /*0c90*/  LEA.HI.X.SX32 R9, R0, R4, 0x1, P0 ;  /* 0x0000000400097211 */ /* 0x000fe200000f0eff */
[----:B------:R1:W-:Y:S04]  /*0ca0*/  STL [R1+0x128], R17 ;  /* 0x0001281101007387 */ /* 0x0003e80000100800 */
[----:B0-----:R0:W2:Y:S04]  /*0cb0*/  LDG.E.U16 R19, [R12.64] ;  /* 0x000000060c137981 */ /* 0x0010a8000c1e1500 */
[----:B-1----:R1:W2:Y:S01]  /*0cc0*/  LDG.E.U16 R17, [R10.64] ;  /* 0x000000060a117981 */ /* 0x0022a2000c1e1500 */
[----:B------:R-:W-:-:S02]  /*0cd0*/  LEA R0, R6, R5, 0x1 ;  /* 0x0000000506007211 */ /* 0x000fc400078e08ff */
[----:B-1----:R-:W-:-:S04]  /*0ce0*/  LEA R10, P0, R2, R3, 0x1 ;  /* 0x00000003020a7211 */ /* 0x002fc800078008ff */
[-C--:B------:R-:W-:Y:S01]  /*0cf0*/  LEA.HI.X.SX32 R11, R2, R4.reuse, 0x1, P0 ;  /* 0x00000004020b7211 */ /* 0x080fe200000f0eff */
[----:B------:R1:W-:Y:S01]  /*0d00*/  STL [R1+0x124], R15 ;  /* 0x0001240f01007387 */ /* 0x0003e20000100800 */
[C---:B0-----:R-:W-:Y:S01]  /*0d10*/  LEA R12, P1, R5.reuse, R3, 0x1 ;  /* 0x00000003050c7211 */ /* 0x041fe200078208ff */
[----:B------:R-:W-:Y:S02]  /*0d20*/  IMAD R2, R6, 0x2, R0 ;  /* 0x0000000206027824 */ /* 0x000fe400078e0200 */
[----:B------:R0:W-:Y:S01]  /*0d30*/  STL [R1+0x14c], R14 ;  /* 0x00014c0e01007387 */ /* 0x0001e20000100800 */
[----:B------:R-:W-:-:S03]  /*0d40*/  LEA.HI.X.SX32 R13, R5, R4, 0x1, P1 ;  /* 0x00000004050d7211 */ /* 0x000fc600008f0eff */
[----:B-1----:R1:W2:Y:S04]  /*0d50*/  LDG.E.U16 R15, [R8.64] ;  /* 0x00000006080f7981 */ /* 0x0022a8000c1e1500 */
[----:B0-----:R0:W2:Y:S01]  /*0d60*/  LDG.E.U16 R14, [R10.64] ;  /* 0x000000060a0e7981 */ /* 0x0010a2000c1e1500 */
[----:B-1----:R-:W-:-:S03]  /*0d70*/  LEA R8, P0, R0, R3, 0x1 ;  /* 0x0000000300087211 */ /* 0x002fc600078008ff */
[----:B------:R1:W-:Y:S01]  /*0d80*/  STL [R1+0x120], R16 ;  /* 0x0001201001007387 */ /* 0x0003e20000100800 */
[-C--:B------:R-:W-:Y:S01]  /*0d90*/  LEA.HI.X.SX32 R9, R0, R4.reuse, 0x1, P0 ;  /* 0x0000000400097211 */ /* 0x080fe200000f0eff */
[----:B------:R-:W-:Y:S01]  /*0da0*/  IMAD R0, R6, 0x2, R2 ;  /* 0x0000000206007824 */ /* 0x000fe200078e0202 */
[CC--:B0-----:R-:W-:Y:S01]  /*0db0*/  LEA R10, P0, R2.reuse, R3.reuse, 0x1 ;  /* 0x00000003020a7211 */ /* 0x0c1fe200078008ff */
[----:B------:R0:W-:Y:S03]  /*0dc0*/  STL [R1+0x118], R7 ;  /* 0x0001180701007387 */ /* 0x0001e60000100800 */
[----:B------:R-:W-:Y:S01]  /*0dd0*/  LEA.HI.X.SX32 R11, R2, R4, 0x1, P0 ;  /* 0x00000004020b7211 */ /* 0x000fe200000f0eff */
        /* <DEDUP_REMOVED lines=16> */
[-C--:B---3--:R-:W-:Y:S01]  /*0ee0*/  LEA R8, P0, R0, R3.reuse, 0x1 ;  /* 0x0000000300087211 */ /* 0x088fe200078008ff */
[----:B--2---:R0:W-:Y:S02]  /*0ef0*/  STL [R1+0x110], R19 ;  /* 0x0001101301007387 */ /* 0x0041e40000100800 */
[----:B------:R-:W-:Y:S01]  /*0f00*/  IMAD R5, R6, 0x2, R2 ;  /* 0x0000000206057824 */ /* 0x000fe200078e0202 */
[----:B------:R-:W-:Y:S01]  /*0f10*/  LEA.HI.X.SX32 R9, R0, R4, 0x1, P0 ;  /* 0x0000000400097211 */ /* 0x000fe200000f0eff */
[----:B------:R1:W-:Y:S04]  /*0f20*/  STL [R1+0x108], R17 ;  /* 0x0001081101007387 */ /* 0x0003e80000100800 */
[----:B0-----:R0:W2:Y:S04]  /*0f30*/  LDG.E.U16 R19, [R12.64] ;  /* 0x000000060c137981 */ /* 0x0010a8000c1e1500 */
[----:B-1----:R1:W2:Y:S01]  /*0f40*/  LDG.E.U16 R17, [R10.64] ;  /* 0x000000060a117981 */ /* 0x0022a2000c1e1500 */
[----:B------:R-:W-:Y:S01]  /*0f50*/  IMAD R0, R6, 0x2, R5 ;  /* 0x0000000206007824 */ /* 0x000fe200078e0205 */
[----:B-1----:R-:W-:-:S04]  /*0f60*/  LEA R10, P0, R2, R3, 0x1 ;  /* 0x00000003020a7211 */ /* 0x002fc800078008ff */
[----:B------:R-:W-:Y:S01]  /*0f70*/  LEA.HI.X.SX32 R11, R2, R4, 0x1, P0 ;  /* 0x00000004020b7211 */ /* 0x000fe200000f0eff */
[----:B------:R1:W-:Y:S01]  /*0f80*/  STL [R1+0x104], R15 ;  /* 0x0001040f01007387 */ /* 0x0003e20000100800 */
[C---:B0-----:R-:W-:Y:S02]  /*0f90*/  LEA R12, P1, R5.reuse, R3, 0x1 ;  /* 0x00000003050c7211 */ /* 0x041fe400078208ff */
[----:B------:R-:W-:Y:S01]  /*0fa0*/  LEA R2, R6, R0, 0x1 ;  /* 0x0000000006027211 */ /* 0x000fe200078e08ff */
        /* <DEDUP_REMOVED lines=27> */
[----:B----4-:R-:W-:Y:S01]  /*1160*/  LEA R8, P0, R0, R3, 0x1 ;  /* 0x0000000300087211 */ /* 0x010fe200078008ff */
[----:B--2---:R0:W-:Y:S03]  /*1170*/  STL [R1+0xf0], R19 ;  /* 0x0000f01301007387 */ /* 0x0041e60000100800 */
[----:B------:R-:W-:-:S02]  /*1180*/  LEA R5, R6, R2, 0x1 ;  /* 0x0000000206057211 */ /* 0x000fc400078e08ff */
[----:B------:R-:W-:Y:S01]  /*1190*/  LEA.HI.X.SX32 R9, R0, R4, 0x1, P0 ;  /* 0x0000000400097211 */ /* 0x000fe200000f0eff */
[----:B------:R1:W-:Y:S04]  /*11a0*/  STL [R1+0xe8], R17 ;  /* 0x0000e81101007387 */ /* 0x0003e80000100800 */
[----:B0-----:R0:W2:Y:S04]  /*11b0*/  LDG.E.U16 R19, [R12.64] ;  /* 0x000000060c137981 */ /* 0x0010a8000c1e1500 */
[----:B-1----:R1:W2:Y:S01]  /*11c0*/  LDG.E.U16 R17, [R10.64] ;  /* 0x000000060a117981 */ /* 0x0022a2000c1e1500 */
[----:B------:R-:W-:Y:S01]  /*11d0*/  IMAD R0, R6, 0x2, R5 ;  /* 0x0000000206007824 */ /* 0x000fe200078e0205 */
        /* <DEDUP_REMOVED lines=32> */
[----:B---3--:R-:W-:Y:S01]  /*13e0*/  LEA R8, P0, R0, R3, 0x1 ;  /* 0x0000000300087211 */ /* 0x008fe200078008ff */
        /* <DEDUP_REMOVED lines=16> */
[----:B-1----:R-:W-:-:S04]  /*14f0*/  LEA R8, P0, R0, R3, 0x1 ;  /* 0x0000000300087211 */ /* 0x002fc800078008ff */
[-C--:B------:R-:W-:Y:S01]  /*1500*/  LEA.HI.X.SX32 R9, R0, R4.reuse, 0x1, P0 ;  /* 0x0000000400097211 */ /* 0x080fe200000f0eff */
[----:B------:R-:W-:Y:S01]  /*1510*/  IMAD R0, R6, 0x2, R2 ;  /* 0x0000000206007824 */ /* 0x000fe200078e0202 */
[CC--:B0-----:R-:W-:Y:S01]  /*1520*/  LEA R10, P0, R2.reuse, R3.reuse, 0x1 ;  /* 0x00000003020a7211 */ /* 0x0c1fe200078008ff */
[----:B------:R0:W-:Y:S03]  /*1530*/  STL [R1+0xc0], R16 ;  /* 0x0000c01001007387 */ /* 0x0001e60000100800 */
[----:B------:R-:W-:Y:S01]  /*1540*/  LEA.HI.X.SX32 R11, R2, R4, 0x1, P0 ;  /* 0x00000004020b7211 */ /* 0x000fe200000f0eff */
[----:B------:R1:W-:Y:S04]  /*1550*/  STL [R1+0xb8], R7 ;  /* 0x0000b80701007387 */ /* 0x0003e80000100800 */
[----:B0-----:R0:W2:Y:S04]  /*1560*/  LDG.E.U16 R16, [R12.64] ;  /* 0x000000060c107981 */ /* 0x0010a8000c1e1500 */
[----:B-1----:R1:W2:Y:S02]  /*1570*/  LDG.E.U16 R7, [R8.64] ;  /* 0x0000000608077981 */ /* 0x0022a4000c1e1500 */
[----:B-1----:R-:W-:-:S04]  /*1580*/  LEA R8, P0, R0, R3, 0x1 ;  /* 0x0000000300087211 */ /* 0x002fc800078008ff */
[----:B------:R-:W-:Y:S01]  /*1590*/  LEA.HI.X.SX32 R9, R0, R4, 0x1, P0 ;  /* 0x0000000400097211 */ /* 0x000fe200000f0eff */
[----:B----4-:R1:W-:Y:S04]  /*15a0*/  STL [R1+0xb4], R20 ;  /* 0x0000b41401007387 */ /* 0x0103e80000100800 */
[----:B------:R4:W-:Y:S04]  /*15b0*/  STL [R1+0xdc], R18 ;  /* 0x0000dc1201007387 */ /* 0x0009e80000100800 */
[----:B-1----:R1:W3:Y:S04]  /*15c0*/  LDG.E.U16 R20, [R10.64] ;  /* 0x000000060a147981 */ /* 0x0022e8000c1e1500 */
[----:B----4-:R4:W3:Y:S01]  /*15d0*/  LDG.E.U16 R18, [R8.64] ;  /* 0x0000000608127981 */ /* 0x0108e2000c1e1500 */
[----:B------:R-:W-:-:S05]  /*15e0*/  LEA R5, R6, R0, 0x1 ;  /* 0x0000000006057211 */ /* 0x000fca00078e08ff */
[----:B------:R-:W-:Y:S01]  /*15f0*/  IMAD R2, R6, 0x2, R5 ;  /* 0x0000000206027824 */ /* 0x000fe200078e0205 */
[----:B0-----:R-:W-:-:S03]  /*1600*/  LEA R12, P1, R5, R3, 0x1 ;  /* 0x00000003050c7211 */ /* 0x001fc600078208ff */
[----:B------:R-:W-:Y:S01]  /*1610*/  IMAD R0, R6, 0x2, R2 ;  /* 0x0000000206007824 */ /* 0x000fe200078e0202 */
[CC--:B-1----:R-:W-:Y:S02]  /*1620*/  LEA R10, P0, R2.reuse, R3.reuse, 0x1 ;  /* 0x00000003020a7211 */ /* 0x0c2fe400078008ff */
[-C--:B------:R-:W-:Y:S02]  /*1630*/  LEA.HI.X.SX32 R13, R5, R4.reuse, 0x1, P1 ;  /* 0x00000004050d7211 */ /* 0x080fe400008f0eff */
[----:B------:R-:W-:Y:S02]  /*1640*/  LEA.HI.X.SX32 R11, R2, R4, 0x1, P0 ;  /* 0x00000004020b7211 */ /* 0x000fe400000f0eff */
[----:B------:R-:W-:Y:S02]  /*1650*/  LEA R2, R6, R0, 0x1 ;  /* 0x0000000006027211 */ /* 0x000fe400078e08ff */
[-C--:B----4-:R-:W-:Y:S01]  /*1660*/  LEA R8, P0, R0, R3.reuse, 0x1 ;  /* 0x0000000300087211 */ /* 0x090fe200078008ff */
[----:B--2---:R0:W-:Y:S02]  /*1670*/  STL [R1+0xb0], R19 ;  /* 0x0000b01301007387 */ /* 0x0041e40000100800 */
[----:B------:R-:W-:Y:S01]  /*1680*/  IMAD R5, R6, 0x2, R2 ;  /* 0x0000000206057824 */ /* 0x000fe200078e0202 */
[----:B------:R-:W-:Y:S01]  /*1690*/  LEA.HI.X.SX32 R9, R0, R4, 0x1, P0 ;  /* 0x0000000400097211 */ /* 0x000fe200000f0eff */
[----:B------:R1:W-:Y:S04]  /*16a0*/  STL [R1+0xa8], R17 ;  /* 0x0000a81101007387 */ /* 0x0003e80000100800 */
[----:B0-----:R0:W2:Y:S04]  /*16b0*/  LDG.E.U16 R19, [R12.64] ;  /* 0x000000060c137981 */ /* 0x0010a8000c1e1500 */
[----:B-1----:R1:W4:Y:S01]  /*16c0*/  LDG.E.U16 R17, [R10.64] ;  /* 0x000000060a117981 */ /* 0x002322000c1e1500 */
        /* <DEDUP_REMOVED lines=8> */
[----:B-1----:R1:W4:Y:S04]  /*1750*/  LDG.E.U16 R15, [R8.64] ;  /* 0x00000006080f7981 */ /* 0x002328000c1e1500 */
[----:B0-----:R0:W4:Y:S01]  /*1760*/  LDG.E.U16 R14, [R10.64] ;  /* 0x000000060a0e7981 */ /* 0x001122000c1e1500 */
[----:B-1----:R-:W-:-:S04]  /*1770*/  LEA R8, P0, R0, R3, 0x1 ;  /* 0x0000000300087211 */ /* 0x002fc800078008ff */
[-C--:B------:R-:W-:Y:S01]  /*1780*/  LEA.HI.X.SX32 R9, R0, R4.reuse, 0x1, P0 ;  /* 0x0000000400097211 */ /* 0x080fe200000f0eff */
[----:B------:R-:W-:Y:S01]  /*1790*/  IMAD R0, R6, 0x2, R2 ;  /* 0x0000000206007824 */ /* 0x000fe200078e0202 */
[CC--:B0-----:R-:W-:Y:S01]  /*17a0*/  LEA R10, P0, R2.reuse, R3.reuse, 0x1 ;  /* 0x00000003020a7211 */ /* 0x0c1fe200078008ff */
[----:B------:R0:W-:Y:S03]  /*17b0*/  STL [R1+0xa0], R16 ;  /* 0x0000a01001007387 */ /* 0x0001e60000100800 */
[----:B------:R-:W-:Y:S01]  /*17c0*/  LEA.HI.X.SX32 R11, R2, R4, 0x1, P0 ;  /* 0x00000004020b7211 */ /* 0x000fe200000f0eff */
[----:B------:R1:W-:Y:S04]  /*17d0*/  STL [R1+0x98], R7 ;  /* 0x0000980701007387 */ /* 0x0003e80000100800 */
[----:B------:R3:W4:Y:S04]  /*17e0*/  LDG.E.U16 R22, [R10.64] ;  /* 0x000000060a167981 */ /* 0x000728000c1e1500 */
[----:B0-----:R0:W4:Y:S04]  /*17f0*/  LDG.E.U16 R16, [R12.64] ;  /* 0x000000060c107981 */ /* 0x001128000c1e1500 */
[----:B-1----:R1:W4:Y:S02]  /*1800*/  LDG.E.U16 R7, [R8.64] ;  /* 0x0000000608077981 */ /* 0x002324000c1e1500 */
[----:B-1----:R-:W-:-:S04]  /*1810*/  LEA R8, P0, R0, R3, 0x1 ;  /* 0x0000000300087211 */ /* 0x002fc800078008ff */
[----:B------:R-:W-:Y:S01]  /*1820*/  LEA.HI.X.SX32 R9, R0, R4, 0x1, P0 ;  /* 0x0000000400097211 */ /* 0x000fe200000f0eff */
[----:B---3--:R-:W-:Y:S04]  /*1830*/  STL [R1+0x94], R20 ;  /* 0x0000941401007387 */ /* 0x008fe80000100800 */
[----:B------:R1:W-:Y:S04]  /*1840*/  STL [R1+0xbc], R18 ;  /* 0x0000bc1201007387 */ /* 0x0003e80000100800 */
[----:B-1----:R1:W3:Y:S01]  /*1850*/  LDG.E.U16 R18, [R8.64] ;  /* 0x0000000608127981 */ /* 0x0022e2000c1e1500 */
[----:B------:R-:W-:-:S05]  /*1860*/  IMAD R5, R6, 0x2, R0 ;  /* 0x0000000206057824 */ /* 0x000fca00078e0200 */
[----:B------:R-:W-:-:S04]  /*1870*/  LEA R2, R6, R5, 0x1 ;  /* 0x0000000506027211 */ /* 0x000fc800078e08ff */
[-C--:B------:R-:W-:Y:S01]  /*1880*/  LEA R10, P0, R2, R3.reuse, 0x1 ;  /* 0x00000003020a7211 */ /* 0x080fe200078008ff */
[----:B------:R-:W-:Y:S01]  /*1890*/  IMAD R0, R6, 0x2, R2 ;  /* 0x0000000206007824 */ /* 0x000fe200078e0202 */
[CC--:B0-----:R-:W-:Y:S02]  /*18a0*/  LEA R12, P1, R5.reuse, R3.reuse, 0x1 ;  /* 0x00000003050c7211 */ /* 0x0c1fe400078208ff */
[-C--:B------:R-:W-:Y:S01]  /*18b0*/  LEA.HI.X.SX32 R11, R2, R4.reuse, 0x1, P0 ;  /* 0x00000004020b7211 */ /* 0x080fe200000f0eff */
[----:B------:R-:W-:Y:S01]  /*18c0*/  IMAD R2, R6, 0x2, R0 ;  /* 0x0000000206027824 */ /* 0x000fe200078e0200 */
[----:B------:R-:W-:Y:S02]  /*18d0*/  LEA.HI.X.SX32 R13, R5, R4, 0x1, P1 ;  /* 0x00000004050d7211 */ /* 0x000fe400008f0eff */
[----:B-1----:R-:W-:Y:S02]  /*18e0*/  LEA R8, P0, R0, R3, 0x1 ;  /* 0x0000000300087211 */ /* 0x002fe400078008ff */
[----:B------:R-:W-:Y:S01]  /*18f0*/  LEA R5, R6, R2, 0x1 ;  /* 0x0000000206057211 */ /* 0x000fe200078e08ff */
[----:B--2---:R0:W-:Y:S01]  /*1900*/  STL [R1+0x90], R19 ;  /* 0x0000901301007387 */ /* 0x0041e20000100800 */
[----:B------:R-:W-:-:S03]  /*1910*/  LEA.HI.X.SX32 R9, R0, R4, 0x1, P0 ;  /* 0x0000000400097211 */ /* 0x000fc600000f0eff */
[----:B------:R-:W-:Y:S01]  /*1920*/  IMAD R0, R6, 0x2, R5 ;  /* 0x0000000206007824 */ /* 0x000fe200078e0205 */
[----:B------:R1:W2:Y:S04]  /*1930*/  LDG.E.U16 R21, [R12.64] ;  /* 0x000000060c157981 */ /* 0x0002a8000c1e1500 */
[----:B0-----:R0:W2:Y:S04]  /*1940*/  LDG.E.U16 R19, [R10.64] ;  /* 0x000000060a137981 */ /* 0x0010a8000c1e1500 */
[----:B----4-:R-:W-:Y:S01]  /*1950*/  STL [R1+0x8c], R17 ;  /* 0x00008c1101007387 */ /* 0x010fe20000100800 */
[----:B0-----:R-:W-:-:S04]  /*1960*/  LEA R10, P0, R2, R3, 0x1 ;  /* 0x00000003020a7211 */ /* 0x001fc800078008ff */
[----:B------:R-:W-:Y:S01]  /*1970*/  LEA.HI.X.SX32 R11, R2, R4, 0x1, P0 ;  /* 0x00000004020b7211 */ /* 0x000fe200000f0eff */
[----:B------:R-:W-:Y:S01]  /*1980*/  IMAD R2, R6, 0x2, R0 ;  /* 0x0000000206027824 */ /* 0x000fe200078e0200 */
[----:B------:R0:W-:Y:S01]  /*1990*/  STL [R1+0x88], R15 ;  /* 0x0000880f01007387 */ /* 0x0001e20000100800 */
[----:B-1----:R-:W-:-:S03]  /*19a0*/  LEA R12, P1, R5, R3, 0x1 ;  /* 0x00000003050c7211 */ /* 0x002fc600078208ff */
[----:B------:R1:W-:Y:S04]  /*19b0*/  STL [R1+0xac], R14 ;  /* 0x0000ac0e01007387 */ /* 0x0003e80000100800 */
[----:B------:R4:W2:Y:S04]  /*19c0*/  LDG.E.U16 R20, [R10.64] ;  /* 0x000000060a147981 */ /* 0x0008a8000c1e1500 */
[----:B0-----:R0:W2:Y:S01]  /*19d0*/  LDG.E.U16 R15, [R8.64] ;  /* 0x00000006080f7981 */ /* 0x0010a2000c1e1500 */
[----:B-1----:R-:W-:Y:S02]  /*19e0*/  LEA R14, R6, R2, 0x1 ;  /* 0x00000002060e7211 */ /* 0x002fe400078e08ff */
[----:B------:R-:W-:-:S05]  /*19f0*/  LEA.HI.X.SX32 R13, R5, R4, 0x1, P1 ;  /* 0x00000004050d7211 */ /* 0x000fca00008f0eff */
[----:B------:R1:W2:Y:S01]  /*1a00*/  LDG.E.U16 R17, [R12.64] ;  /* 0x000000060c117981 */ /* 0x0002a2000c1e1500 */
[----:B0-----:R-:W-:-:S04]  /*1a10*/  LEA R8, P0, R0, R3, 0x1 ;  /* 0x0000000300087211 */ /* 0x001fc800078008ff */
[-C--:B------:R-:W-:Y:S01]  /*1a20*/  LEA.HI.X.SX32 R9, R0, R4.reuse, 0x1, P0 ;  /* 0x0000000400097211 */ /* 0x080fe200000f0eff */
[----:B------:R-:W-:Y:S01]  /*1a30*/  IMAD R0, R6, 0x2, R14 ;  /* 0x0000000206007824 */ /* 0x000fe200078e020e */
[CC--:B----4-:R-:W-:Y:S01]  /*1a40*/  LEA R10, P0, R2.reuse, R3.reuse, 0x1 ;  /* 0x00000003020a7211 */ /* 0x0d0fe200078008ff */
[----:B------:R0:W-:Y:S03]  /*1a50*/  STL [R1+0x84], R16 ;  /* 0x0000841001007387 */ /* 0x0001e60000100800 */
[-C--:B------:R-:W-:Y:S02]  /*1a60*/  LEA.HI.X.SX32 R11, R2, R4.reuse, 0x1, P0 ;  /* 0x00000004020b7211 */ /* 0x080fe400000f0eff */
[CC--:B-1----:R-:W-:Y:S01]  /*1a70*/  LEA R12, P1, R0.reuse, R3.reuse, 0x1 ;  /* 0x00000003000c7211 */ /* 0x0c2fe200078208ff */
[----:B0-----:R0:W2:Y:S03]  /*1a80*/  LDG.E.U16 R16, [R8.64] ;  /* 0x0000000608107981 */ /* 0x0010a6000c1e1500 */
[----:B------:R-:W-:Y:S01]  /*1a90*/  LEA.HI.X.SX32 R13, R0, R4, 0x1, P1 ;  /* 0x00000004000d7211 */ /* 0x000fe200008f0eff */
[----:B------:R-:W-:Y:S04]  /*1aa0*/  STL [R1+0x80], R7 ;  /* 0x0000800701007387 */ /* 0x000fe80000100800 */
[----:B------:R1:W2:Y:S01]  /*1ab0*/  LDG.E.U16 R23, [R10.64] ;  /* 0x000000060a177981 */ /* 0x0002a2000c1e1500 */
[----:B0-----:R-:W-:-:S04]  /*1ac0*/  LEA R8, P0, R14, R3, 0x1 ;  /* 0x000000030e087211 */ /* 0x001fc800078008ff */
[----:B------:R-:W-:Y:S01]  /*1ad0*/  LEA.HI.X.SX32 R9, R14, R4, 0x1, P0 ;  /* 0x000000040e097211 */ /* 0x000fe200000f0eff */
[----:B------:R0:W-:Y:S04]  /*1ae0*/  STL [R1+0x7c], R22 ;  /* 0x00007c1601007387 */ /* 0x0001e80000100800 */
[----:B0-----:R0:W2:Y:S04]  /*1af0*/  LDG.E.U16 R22, [R12.64] ;  /* 0x000000060c167981 */ /* 0x0010a8000c1e1500 */
[----:B---3--:R3:W-:Y:S04]  /*1b00*/  STL [R1+0x9c], R18 ;  /* 0x00009c1201007387 */ /* 0x0087e80000100800 */
[----:B---3--:R3:W4:Y:S01]  /*1b10*/  LDG.E.U16 R18, [R8.64] ;  /* 0x0000000608127981 */ /* 0x008722000c1e1500 */
[----:B------:R-:W-:-:S05]  /*1b20*/  IMAD R7, R6, 0x2, R0 ;  /* 0x0000000206077824 */ /* 0x000fca00078e0200 */
[----:B------:R-:W-:Y:S02]  /*1b30*/  LEA R2, R6, R7, 0x1 ;  /* 0x0000000706027211 */ /* 0x000fe400078e08ff */
[----:B-1----:R-:W-:-:S03]  /*1b40*/  LEA R10, P0, R7, R3, 0x1 ;  /* 0x00000003070a7211 */ /* 0x002fc600078008ff */
[----:B------:R-:W-:Y:S01]  /*1b50*/  IMAD R5, R6, 0x2, R2 ;  /* 0x0000000206057824 */ /* 0x000fe200078e0202 */
[----:B------:R-:W-:-:S03]  /*1b60*/  LEA.HI.X.SX32 R11, R7, R4, 0x1, P0 ;  /* 0x00000004070b7211 */ /* 0x000fc600000f0eff */
[----:B------:R-:W-:Y:S01]  /*1b70*/  IMAD R0, R6, 0x2, R5 ;  /* 0x0000000206007824 */ /* 0x000fe200078e0205 */
[----:B---3--:R-:W-:Y:S01]  /*1b80*/  LEA R8, P0, R2, R3, 0x1 ;  /* 0x0000000302087211 */ /* 0x008fe200078008ff */
[----:B--2---:R-:W-:Y:S03]  /*1b90*/  STL [R1+0x78], R21 ;  /* 0x0000781501007387 */ /* 0x004fe60000100800 */
[----:B------:R-:W-:Y:S01]  /*1ba0*/  LEA R14, R6, R0, 0x1 ;  /* 0x00000000060e7211 */ /* 0x000fe200078e08ff */
[----:B------:R1:W-:Y:S01]  /*1bb0*/  STL [R1+0x74], R19 ;  /* 0x0000741301007387 */ /* 0x0003e20000100800 */
[----:B------:R-:W-:-:S03]  /*1bc0*/  LEA.HI.X.SX32 R9, R2, R4, 0x1, P0 ;  /* 0x0000000402097211 */ /* 0x000fc600000f0eff */
[----:B------:R-:W-:Y:S02]  /*1bd0*/  IMAD R7, R6, 0x2, R14 ;  /* 0x0000000206077824 */ /* 0x000fe400078e020e */
[----:B------:R2:W3:Y:S04]  /*1be0*/  LDG.E.U16 R24, [R8.64] ;  /* 0x0000000608187981 */ /* 0x0004e8000c1e1500 */
[----:B-1----:R1:W3:Y:S01]  /*1bf0*/  LDG.E.U16 R19, [R10.64] ;  /* 0x000000060a137981 */ /* 0x0022e2000c1e1500 */
[-C--:B0-----:R-:W-:Y:S01]  /*1c00*/  LEA R12, P1, R0, R3.reuse, 0x1 ;  /* 0x00000003000c7211 */ /* 0x081fe200078208ff */
[----:B------:R-:W-:Y:S01]  /*1c10*/  IMAD R2, R6, 0x2, R7 ;  /* 0x0000000206027824 */ /* 0x000fe200078e0207 */
[----:B-1----:R-:W-:-:S04]  /*1c20*/  LEA R10, P0, R5, R3, 0x1 ;  /* 0x00000003050a7211 */ /* 0x002fc800078008ff */
[-C--:B------:R-:W-:Y:S02]  /*1c30*/  LEA.HI.X.SX32 R11, R5, R4.reuse, 0x1, P0 ;  /* 0x00000004050b7211 */ /* 0x080fe400000f0eff */
[----:B--2---:R-:W-:Y:S02]  /*1c40*/  LEA R8, P0, R14, R3, 0x1 ;  /* 0x000000030e087211 */ /* 0x004fe400078008ff */
[-C--:B------:R-:W-:Y:S01]  /*1c50*/  LEA.HI.X.SX32 R13, R0, R4.reuse, 0x1, P1 ;  /* 0x00000004000d7211 */ /* 0x080fe200008f0eff */
[----:B------:R0:W4:Y:S01]  /*1c60*/  LDG.E.U16 R21, [R10.64] ;  /* 0x000000060a157981 */ /* 0x000122000c1e1500 */
[----:B------:R-:W-:-:S03]  /*1c70*/  LEA.HI.X.SX32 R9, R14, R4, 0x1, P0 ;  /* 0x000000040e097211 */ /* 0x000fc600000f0eff */
[----:B------:R1:W-:Y:S01]  /*1c80*/  STL [R1+0x70], R15 ;  /* 0x0000700f01007387 */ /* 0x0003e20000100800 */
[----:B0-----:R-:W-:-:S03]  /*1c90*/  LEA R10, P0, R7, R3, 0x1 ;  /* 0x00000003070a7211 */ /* 0x001fc600078008ff */
[----:B------:R0:W-:Y:S01]  /*1ca0*/  STL [R1+0x6c], R20 ;  /* 0x00006c1401007387 */ /* 0x0001e20000100800 */
[----:B-1----:R-:W-:-:S03]  /*1cb0*/  LEA R15, R6, R2, 0x1 ;  /* 0x00000002060f7211 */ /* 0x002fc600078e08ff */
[----:B------:R1:W-:Y:S01]  /*1cc0*/  STL [R1+0x68], R17 ;  /* 0x0000681101007387 */ /* 0x0003e20000100800 */
[----:B------:R-:W-:-:S03]  /*1cd0*/  LEA.HI.X.SX32 R11, R7, R4, 0x1, P0 ;  /* 0x00000004070b7211 */ /* 0x000fc600000f0eff */
[----:B0-----:R0:W4:Y:S04]  /*1ce0*/  LDG.E.U16 R20, [R8.64] ;  /* 0x0000000608147981 */ /* 0x001128000c1e1500 */
[----:B-1----:R1:W4:Y:S01]  /*1cf0*/  LDG.E.U16 R17, [R12.64] ;  /* 0x000000060c117981 */ /* 0x002322000c1e1500 */
[CC--:B0-----:R-:W-:Y:S02]  /*1d00*/  LEA R8, P0, R2.reuse, R3.reuse, 0x1 ;  /* 0x0000000302087211 */ /* 0x0c1fe400078008ff */
[C---:B-1----:R-:W-:Y:S02]  /*1d10*/  LEA R12, P1, R15.reuse, R3, 0x1 ;  /* 0x000000030f0c7211 */ /* 0x042fe400078208ff */
[-C--:B------:R-:W-:Y:S01]  /*1d20*/  LEA.HI.X.SX32 R9, R2, R4.reuse, 0x1, P0 ;  /* 0x0000000402097211 */ /* 0x080fe200000f0eff */
[----:B------:R-:W-:Y:S01]  /*1d30*/  STL [R1+0x64], R16 ;  /* 0x0000641001007387 */ /* 0x000fe20000100800 */
[----:B------:R-:W-:-:S03]  /*1d40*/  LEA.HI.X.SX32 R13, R15, R4, 0x1, P1 ;  /* 0x000000040f0d7211 */ /* 0x000fc600008f0eff */
[----:B------:R0:W-:Y:S04]  /*1d50*/  STL [R1+0x60], R23 ;  /* 0x0000601701007387 */ /* 0x0001e80000100800 */
[----:B------:R1:W4:Y:S04]  /*1d60*/  LDG.E.U16 R28, [R8.64] ;  /* 0x00000006081c7981 */ /* 0x000328000c1e1500 */
[----:B0-----:R0:W4:Y:S04]  /*1d70*/  LDG.E.U16 R23, [R10.64] ;  /* 0x000000060a177981 */ /* 0x001128000c1e1500 */
[----:B----4-:R-:W-:Y:S04]  /*1d80*/  STL [R1+0x5c], R18 ;  /* 0x00005c1201007387 */ /* 0x010fe80000100800 */
[----:B------:R4:W-:Y:S04]  /*1d90*/  STL [R1+0x58], R22 ;  /* 0x0000581601007387 */ /* 0x0009e80000100800 */
[----:B----4-:R4:W2:Y:S01]  /*1da0*/  LDG.E.U16 R22, [R12.64] ;  /* 0x000000060c167981 */ /* 0x0108a2000c1e1500 */
[----:B------:R-:W-:-:S04]  /*1db0*/  IMAD R5, R6, 0x2, R15 ;  /* 0x0000000206057824 */ /* 0x000fc800078e020f */
[----:B------:R-:W-:Y:S01]  /*1dc0*/  IMAD R0, R6, 0x2, R5 ;  /* 0x0000000206007824 */ /* 0x000fe200078e0205 */
[----:B0-----:R-:W-:-:S04]  /*1dd0*/  LEA R10, P0, R5, R3, 0x1 ;  /* 0x00000003050a7211 */ /* 0x001fc800078008ff */
[----:B------:R-:W-:Y:S02]  /*1de0*/  LEA R16, R6, R0, 0x1 ;  /* 0x0000000006107211 */ /* 0x000fe400078e08ff */
[----:B------:R-:W-:-:S03]  /*1df0*/  LEA.HI.X.SX32 R11, R5, R4, 0x1, P0 ;  /* 0x00000004050b7211 */ /* 0x000fc600000f0eff */
[----:B------:R-:W-:Y:S01]  /*1e00*/  IMAD R14, R6, 0x2, R16 ;  /* 0x00000002060e7824 */ /* 0x000fe200078e0210 */
[----:B-1----:R-:W-:Y:S01]  /*1e10*/  LEA R8, P0, R0, R3, 0x1 ;  /* 0x0000000300087211 */ /* 0x002fe200078008ff */
[----:B------:R0:W2:Y:S02]  /*1e20*/  LDG.E.U16 R27, [R10.64] ;  /* 0x000000060a1b7981 */ /* 0x0000a4000c1e1500 */
[----:B------:R-:W-:Y:S01]  /*1e30*/  IMAD R7, R6, 0x2, R14 ;  /* 0x0000000206077824 */ /* 0x000fe200078e020e */
[----:B------:R-:W-:-:S04]  /*1e40*/  LEA.HI.X.SX32 R9, R0, R4, 0x1, P0 ;  /* 0x0000000400097211 */ /* 0x000fc800000f0eff */
[----:B------:R-:W-:Y:S01]  /*1e50*/  LEA R2, R6, R7, 0x1 ;  /* 0x0000000706027211 */ /* 0x000fe200078e08ff */
[----:B------:R1:W2:Y:S01]  /*1e60*/  LDG.E.U16 R26, [R8.64] ;  /* 0x00000006081a7981 */ /* 0x0002a2000c1e1500 */
[----:B0-----:R-:W-:-:S04]  /*1e70*/  LEA R10, P0, R16, R3, 0x1 ;  /* 0x00000003100a7211 */ /* 0x001fc800078008ff */
[----:B------:R-:W-:Y:S01]  /*1e80*/  LEA.HI.X.SX32 R11, R16, R4, 0x1, P0 ;  /* 0x00000004100b7211 */ /* 0x000fe200000f0eff */
[----:B------:R-:W-:Y:S01]  /*1e90*/  IMAD R18, R6, 0x2, R2 ;  /* 0x0000000206127824 */ /* 0x000fe200078e0202 */
[----:B-1----:R-:W-:-:S03]  /*1ea0*/  LEA R8, P0, R7, R3, 0x1 ;  /* 0x0000000307087211 */ /* 0x002fc600078008ff */
[----:B------:R0:W2:Y:S01]  /*1eb0*/  LDG.E.U16 R25, [R10.64] ;  /* 0x000000060a197981 */ /* 0x0000a2000c1e1500 */
[----:B------:R-:W-:Y:S01]  /*1ec0*/  IMAD R15, R6, 0x2, R18 ;  /* 0x00000002060f7824 */ /* 0x000fe200078e0212 */
[-C--:B------:R-:W-:Y:S02]  /*1ed0*/  LEA.HI.X.SX32 R9, R7, R4.reuse, 0x1, P0 ;  /* 0x0000000407097211 */ /* 0x080fe400000f0eff */
[----:B---3--:R-:W-:Y:S01]  /*1ee0*/  STL [R1+0x54], R19 ;  /* 0x0000541301007387 */ /* 0x008fe20000100800 */
[-C--:B----4-:R-:W-:Y:S02]  /*1ef0*/  LEA R12, P1, R14, R3.reuse, 0x1 ;  /* 0x000000030e0c7211 */ /* 0x090fe400078208ff */
[----:B0-----:R-:W-:Y:S01]  /*1f00*/  LEA R10, P0, R2, R3, 0x1 ;  /* 0x00000003020a7211 */ /* 0x001fe200078008ff */
[----:B------:R0:W-:Y:S01]  /*1f10*/  STL [R1+0x50], R24 ;  /* 0x0000501801007387 */ /* 0x0001e20000100800 */
[-C--:B------:R-:W-:Y:S02]  /*1f20*/  LEA.HI.X.SX32 R13, R14, R4.reuse, 0x1, P1 ;  /* 0x000000040e0d7211 */ /* 0x080fe400008f0eff */
[----:B------:R-:W-:-:S02]  /*1f30*/  LEA.HI.X.SX32 R11, R2, R4, 0x1, P0 ;  /* 0x00000004020b7211 */ /* 0x000fc400000f0eff */
[C---:B------:R-:W-:Y:S01]  /*1f40*/  LEA R14, P1, R15.reuse, R3, 0x1 ;  /* 0x000000030f0e7211 */ /* 0x040fe200078208ff */
[----:B------:R1:W-:Y:S04]  /*1f50*/  STL [R1+0x4c], R21 ;  /* 0x00004c1501007387 */ /* 0x0003e80000100800 */
[----:B0-----:R0:W3:Y:S01]  /*1f60*/  LDG.E.U16 R24, [R8.64] ;  /* 0x0000000608187981 */ /* 0x0010e2000c1e1500 */
[----:B------:R-:W-:Y:S02]  /*1f70*/  LEA R5, R6, R15, 0x1 ;  /* 0x0000000f06057211 */ /* 0x000fe400078e08ff */
[----:B------:R-:W-:Y:S01]  /*1f80*/  LEA.HI.X.SX32 R15, R15, R4, 0x1, P1 ;  /* 0x000000040f0f7211 */ /* 0x000fe200008f0eff */
[----:B------:R-:W-:Y:S04]  /*1f90*/  STL [R1+0x48], R17 ;  /* 0x0000481101007387 */ /* 0x000fe80000100800 */
[----:B-1----:R1:W4:Y:S01]  /*1fa0*/  LDG.E.U16 R21, [R12.64] ;  /* 0x000000060c157981 */ /* 0x002322000c1e1500 */
[----:B0-----:R-:W-:-:S03]  /*1fb0*/  LEA R8, P0, R18, R3, 0x1 ;  /* 0x0000000312087211 */ /* 0x001fc600078008ff */
[----:B------:R-:W-:Y:S01]  /*1fc0*/  STL [R1+0x44], R20 ;  /* 0x0000441401007387 */ /* 0x000fe20000100800 */
[----:B------:R-:W-:-:S03]  /*1fd0*/  LEA.HI.X.SX32 R9, R18, R4, 0x1, P0 ;  /* 0x0000000412097211 */ /* 0x000fc600000f0eff */
[----:B------:R-:W3:Y:S04]  /*1fe0*/  LDG.E.U16 R29, [R14.64] ;  /* 0x000000060e1d7981 */ /* 0x000ee8000c1e1500 */
[----:B------:R0:W-:Y:S04]  /*1ff0*/  STL [R1+0x40], R23 ;  /* 0x0000401701007387 */ /* 0x0001e80000100800 */
[----:B------:R-:W-:Y:S04]  /*2000*/  STL [R1+0x3c], R28 ;  /* 0x00003c1c01007387 */ /* 0x000fe80000100800 */
[----:B0-----:R-:W3:Y:S04]  /*2010*/  LDG.E.U16 R23, [R10.64] ;  /* 0x000000060a177981 */ /* 0x001ee8000c1e1500 */
[----:B--2---:R0:W-:Y:S04]  /*2020*/  STL [R1+0x38], R22 ;  /* 0x0000381601007387 */ /* 0x0041e80000100800 */
[----:B0-----:R-:W2:Y:S01]  /*2030*/  LDG.E.U16 R22, [R8.64] ;  /* 0x0000000608167981 */ /* 0x001ea2000c1e1500 */
[----:B------:R-:W-:-:S04]  /*2040*/  IMAD R19, R6, 0x2, R5 ;  /* 0x0000000206137824 */ /* 0x000fc800078e0205 */
[----:B------:R-:W-:Y:S01]  /*2050*/  IMAD R0, R6, 0x2, R19 ;  /* 0x0000000206007824 */ /* 0x000fe200078e0213 */
[----:B-1----:R-:W-:-:S04]  /*2060*/  LEA R12, P0, R5, R3, 0x1 ;  /* 0x00000003050c7211 */ /* 0x002fc800078008ff */
[----:B------:R-:W-:Y:S02]  /*2070*/  LEA R16, R6, R0, 0x1 ;  /* 0x0000000006107211 */ /* 0x000fe400078e08ff */
[----:B------:R-:W-:-:S03]  /*2080*/  LEA.HI.X.SX32 R13, R5, R4, 0x1, P0 ;  /* 0x00000004050d7211 */ /* 0x000fc600000f0eff */
[C---:B------:R-:W-:Y:S02]  /*2090*/  IMAD R17, R6.reuse, 0x2, R16 ;  /* 0x0000000206117824 */ /* 0x040fe400078e0210 */
[----:B------:R0:W2:Y:S02]  /*20a0*/  LDG.E.U16 R28, [R12.64] ;  /* 0x000000060c1c7981 */ /* 0x0000a4000c1e1500 */
[----:B------:R-:W-:-:S05]  /*20b0*/  IMAD R7, R6, 0x2, R17 ;  /* 0x0000000206077824 */ /* 0x000fca00078e0211 */
[----:B------:R-:W-:Y:S02]  /*20c0*/  LEA R20, R6, R7, 0x1 ;  /* 0x0000000706147211 */ /* 0x000fe400078e08ff */
[-C--:B0-----:R-:W-:Y:S01]  /*20d0*/  LEA R12, P1, R16, R3.reuse, 0x1 ;  /* 0x00000003100c7211 */ /* 0x081fe200078208ff */
[----:B------:R-:W-:Y:S02]  /*20e0*/  STL [R1+0x34], R27 ;  /* 0x0000341b01007387 */ /* 0x000fe40000100800 */
[----:B------:R-:W-:Y:S01]  /*20f0*/  IMAD R2, R6, 0x2, R20 ;  /* 0x0000000206027824 */ /* 0x000fe200078e0214 */
[----:B------:R-:W-:Y:S01]  /*2100*/  LEA.HI.X.SX32 R13, R16, R4, 0x1, P1 ;  /* 0x00000004100d7211 */ /* 0x000fe200008f0eff */
[----:B------:R-:W-:Y:S04]  /*2110*/  STL [R1+0x30], R26 ;  /* 0x0000301a01007387 */ /* 0x000fe80000100800 */
[----:B------:R0:W-:Y:S04]  /*2120*/  STL [R1+0x2c], R25 ;  /* 0x00002c1901007387 */ /* 0x0001e80000100800 */
[----:B0-----:R0:W2:Y:S02]  /*2130*/  LDG.E.U16 R25, [R12.64] ;  /* 0x000000060c197981 */ /* 0x0010a4000c1e1500 */
[----:B0-----:R-:W-:-:S02]  /*2140*/  LEA R12, P1, R2, R3, 0x1 ;  /* 0x00000003020c7211 */ /* 0x001fc400078208ff */
[----:B----4-:R-:W-:Y:S02]  /*2150*/  STL [R1+0x28], R21 ;  /* 0x0000281501007387 */ /* 0x010fe40000100800 */
[----:B------:R-:W-:Y:S02]  /*2160*/  LEA.HI.X.SX32 R13, R2, R4, 0x1, P1 ;  /* 0x00000004020d7211 */ /* 0x000fe400008f0eff */
[----:B---3--:R-:W-:Y:S04]  /*2170*/  STL [R1+0x24], R24 ;  /* 0x0000241801007387 */ /* 0x008fe80000100800 */
[----:B------:R-:W-:Y:S04]  /*2180*/  STL [R1+0x20], R23 ;  /* 0x0000201701007387 */ /* 0x000fe80000100800 */
[----:B--2---:R-:W-:Y:S04]  /*2190*/  STL [R1+0x1c], R22 ;  /* 0x00001c1601007387 */ /* 0x004fe80000100800 */
[----:B------:R0:W-:Y:S04]  /*21a0*/  STL [R1+0x18], R29 ;  /* 0x0000181d01007387 */ /* 0x0001e80000100800 */
[----:B0-----:R-:W2:Y:S04]  /*21b0*/  LDG.E.U16 R29, [R12.64] ;  /* 0x000000060c1d7981 */ /* 0x001ea8000c1e1500 */
[----:B--2---:R0:W-:Y:S04]  /*21c0*/  STL [R1+0xb10], R29 ;  /* 0x000b101d01007387 */ /* 0x0041e80000100800 */
[----:B0-----:R-:W2:Y:S01]  /*21d0*/  LDL.LU R29, [R1+0x170] ;  /* 0x00017000011d7983 */ /* 0x001ea20000300800 */
[----:B------:R-:W-:-:S04]  /*21e0*/  LEA R8, P0, R19, R3, 0x1 ;  /* 0x0000000313087211 */ /* 0x000fc800078008ff */
[-C--:B------:R-:W-:Y:S02]  /*21f0*/  LEA.HI.X.SX32 R9, R19, R4.reuse, 0x1, P0 ;  /* 0x0000000413097211 */ /* 0x080fe400000f0eff */
[----:B------:R-:W-:Y:S01]  /*2200*/  LEA R14, P0, R0, R3, 0x1 ;  /* 0x00000003000e7211 */ /* 0x000fe200078008ff */
[----:B------:R-:W-:Y:S02]  /*2210*/  IMAD R18, R6, 0x2, R2 ;  /* 0x0000000206127824 */ /* 0x000fe400078e0202 */
[----:B------:R0:W3:Y:S04]  /*2220*/  LDG.E.U16 R27, [R8.64] ;  /* 0x00000006081b7981 */ /* 0x0000e8000c1e1500 */
[----:B--2---:R1:W-:Y:S04]  /*2230*/  STL [R1+0xb14], R29 ;  /* 0x000b141d01007387 */ /* 0x0043e80000100800 */
[----:B------:R2:W-:Y:S04]  /*2240*/  STL [R1+0x14], R28 ;  /* 0x0000141c01007387 */ /* 0x0005e80000100800 */
[----:B-1----:R-:W4:Y:S01]  /*2250*/  LDL.LU R29, [R1+0x180] ;  /* 0x00018000011d7983 */ /* 0x002f220000300800 */
[----:B------:R-:W-:-:S02]  /*2260*/  LEA.HI.X.SX32 R15, R0, R4, 0x1, P0 ;  /* 0x00000004000f7211 */ /* 0x000fc400000f0eff */
[----:B------:R-:W-:-:S03]  /*2270*/  LEA R16, P0, R17, R3, 0x1 ;  /* 0x0000000311107211 */ /* 0x000fc600078008ff */
[----:B------:R1:W3:Y:S01]  /*2280*/  LDG.E.U16 R26, [R14.64] ;  /* 0x000000060e1a7981 */ /* 0x0002e2000c1e1500 */
[----:B------:R-:W-:-:S05]  /*2290*/  LEA.HI.X.SX32 R17, R17, R4, 0x1, P0 ;  /* 0x0000000411117211 */ /* 0x000fca00000f0eff */
[----:B------:R0:W3:Y:S01]  /*22a0*/  LDG.E.U16 R24, [R16.64] ;  /* 0x0000000610187981 */ /* 0x0000e2000c1e1500 */
[----:B-1----:R-:W-:-:S04]  /*22b0*/  LEA R14, P0, R7, R3, 0x1 ;  /* 0x00000003070e7211 */ /* 0x002fc800078008ff */
[----:B------:R-:W-:Y:S02]  /*22c0*/  LEA.HI.X.SX32 R15, R7, R4, 0x1, P0 ;  /* 0x00000004070f7211 */ /* 0x000fe400000f0eff */
[----:B0-----:R-:W-:-:S03]  /*22d0*/  LEA R16, P0, R18, R3, 0x1 ;  /* 0x0000000312107211 */ /* 0x001fc600078008ff */
[----:B------:R0:W3:Y:S01]  /*22e0*/  LDG.E.U16 R23, [R14.64] ;  /* 0x000000060e177981 */ /* 0x0000e2000c1e1500 */
[----:B------:R-:W-:-:S05]  /*22f0*/  LEA.HI.X.SX32 R17, R18, R4, 0x1, P0 ;  /* 0x0000000412117211 */ /* 0x000fca00000f0eff */
[----:B--2---:R1:W2:Y:S01]  /*2300*/  LDG.E.U16 R28, [R16.64] ;  /* 0x00000006101c7981 */ /* 0x0042a2000c1e1500 */
[----:B------:R-:W-:-:S05]  /*2310*/  LEA R11, R6, R18, 0x1 ;  /* 0x00000012060b7211 */ /* 0x000fca00078e08ff */
[----:B------:R-:W-:-:S04]  /*2320*/  IMAD R5, R6, 0x2, R11 ;  /* 0x0000000206057824 */ /* 0x000fc800078e020b */
[----:B------:R-:W-:-:S05]  /*2330*/  IMAD R19, R6, 0x2, R5 ;  /* 0x0000000206137824 */ /* 0x000fca00078e0205 */
[C---:B------:R-:W-:Y:S01]  /*2340*/  LEA R10, R6.reuse, R19, 0x1 ;  /* 0x00000013060a7211 */ /* 0x040fe200078e08ff */
[----:B----4-:R4:W-:Y:S04]  /*2350*/  STL [R1+0xb18], R29 ;  /* 0x000b181d01007387 */ /* 0x0109e80000100800 */
[----:B----4-:R-:W4:Y:S01]  /*2360*/  LDL.LU R29, [R1+0x190] ;  /* 0x00019000011d7983 */ /* 0x010f220000300800 */
[----:B------:R-:W-:-:S04]  /*2370*/  IMAD R0, R6, 0x2, R10 ;  /* 0x0000000206007824 */ /* 0x000fc800078e020a */
[----:B------:R-:W-:-:S05]  /*2380*/  IMAD R8, R6, 0x2, R0 ;  /* 0x0000000206087824 */ /* 0x000fca00078e0200 */
[----:B------:R-:W-:-:S05]  /*2390*/  LEA R21, R6, R8, 0x1 ;  /* 0x0000000806157211 */ /* 0x000fca00078e08ff */
[----:B------:R-:W-:-:S04]  /*23a0*/  IMAD R9, R6, 0x2, R21 ;  /* 0x0000000206097824 */ /* 0x000fc800078e0215 */
[----:B------:R-:W-:-:S05]  /*23b0*/  IMAD R7, R6, 0x2, R9 ;  /* 0x0000000206077824 */ /* 0x000fca00078e0209 */
[----:B------:R-:W-:-:S05]  /*23c0*/  LEA R2, R6, R7, 0x1 ;  /* 0x0000000706027211 */ /* 0x000fca00078e08ff */
[----:B------:R-:W-:Y:S01]  /*23d0*/  IMAD R22, R6, 0x2, R2 ;  /* 0x0000000206167824 */ /* 0x000fe200078e0202 */
[----:B0-----:R-:W-:-:S03]  /*23e0*/  LEA R14, P0, R19, R3, 0x1 ;  /* 0x00000003130e7211 */ /* 0x001fc600078008ff */
[C---:B------:R-:W-:Y:S01]  /*23f0*/  IMAD R18, R6.reuse, 0x2, R22 ;  /* 0x0000000206127824 */ /* 0x040fe200078e0216 */
[----:B------:R-:W-:Y:S02]  /*2400*/  LEA.HI.X.SX32 R15, R19, R4, 0x1, P0 ;  /* 0x00000004130f7211 */ /* 0x000fe400000f0eff */
[CC--:B------:R-:W-:Y:S02]  /*2410*/  LEA R12, P0, R21.reuse, R3.reuse, 0x1 ;  /* 0x00000003150c7211 */ /* 0x0c0fe400078008ff */
[----:B------:R-:W-:Y:S02]  /*2420*/  LEA R19, R6, R18, 0x1 ;  /* 0x0000001206137211 */ /* 0x000fe400078e08ff */
[----:B-1----:R-:W-:Y:S02]  /*2430*/  LEA R16, P1, R22, R3, 0x1 ;  /* 0x0000000316107211 */ /* 0x002fe400078208ff */
[-C--:B------:R-:W-:Y:S01]  /*2440*/  LEA.HI.X.SX32 R13, R21, R4.reuse, 0x1, P0 ;  /* 0x00000004150d7211 */ /* 0x080fe200000f0eff */
[----:B------:R-:W-:Y:S01]  /*2450*/  IMAD R21, R6, 0x2, R19 ;  /* 0x0000000206157824 */ /* 0x000fe200078e0213 */
[----:B------:R-:W-:-:S03]  /*2460*/  LEA.HI.X.SX32 R17, R22, R4, 0x1, P1 ;  /* 0x0000000416117211 */ /* 0x000fc600008f0eff */
[----:B------:R-:W-:Y:S01]  /*2470*/  IMAD R22, R6, 0x2, R21 ;  /* 0x0000000206167824 */ /* 0x000fe200078e0215 */
[----:B----4-:R0:W-:Y:S04]  /*2480*/  STL [R1+0xb1c], R29 ;  /* 0x000b1c1d01007387 */ /* 0x0101e80000100800 */
[----:B0-----:R-:W4:Y:S04]  /*2490*/  LDL.LU R29, [R1+0x1a0] ;  /* 0x0001a000011d7983 */ /* 0x001f280000300800 */
[----:B---3--:R0:W-:Y:S04]  /*24a0*/  STL [R1+0x10], R27 ;  /* 0x0000101b01007387 */ /* 0x0081e80000100800 */
[----:B------:R1:W-:Y:S04]  /*24b0*/  STL [R1+0xc], R26 ;  /* 0x00000c1a01007387 */ /* 0x0003e80000100800 */
[----:B--2---:R2:W-:Y:S04]  /*24c0*/  STL [R1+0xafc], R28 ;  /* 0x000afc1c01007387 */ /* 0x0045e80000100800 */
[----:B0-----:R0:W3:Y:S04]  /*24d0*/  LDG.E.U16 R27, [R14.64] ;  /* 0x000000060e1b7981 */ /* 0x0010e8000c1e1500 */
[----:B-1----:R1:W3:Y:S04]  /*24e0*/  LDG.E.U16 R26, [R12.64] ;  /* 0x000000060c1a7981 */ /* 0x0022e8000c1e1500 */
[----:B------:R1:W-:Y:S01]  /*24f0*/  STL [R1+0x8], R25 ;  /* 0x0000081901007387 */ /* 0x0003e20000100800 */
[----:B0-----:R-:W-:-:S03]  /*2500*/  LEA R14, P0, R11, R3, 0x1 ;  /* 0x000000030b0e7211 */ /* 0x001fc600078008ff */
[----:B--2---:R-:W2:Y:S01]  /*2510*/  LDL.LU R28, [R1+0x8] ;  /* 0x00000800011c7983 */ /* 0x004ea20000300800 */
[----:B-1----:R-:W-:-:S04]  /*2520*/  LEA R12, P1, R22, R3, 0x1 ;  /* 0x00000003160c7211 */ /* 0x002fc800078208ff */
[-C--:B------:R-:W-:Y:S01]  /*2530*/  LEA.HI.X.SX32 R13, R22, R4.reuse, 0x1, P1 ;  /* 0x00000004160d7211 */ /* 0x080fe200008f0eff */
[----:B------:R-:W-:Y:S01]  /*2540*/  STL [R1+0x4], R24 ;  /* 0x0000041801007387 */ /* 0x000fe20000100800 */
[----:B------:R-:W-:-:S03]  /*2550*/  LEA.HI.X.SX32 R15, R11, R4, 0x1, P0 ;  /* 0x000000040b0f7211 */ /* 0x000fc600000f0eff */
[----:B------:R0:W-:Y:S04]  /*2560*/  STL [R1], R23 ;  /* 0x0000001701007387 */ /* 0x0001e80000100800 */
[----:B------:R1:W2:Y:S04]  /*2570*/  LDG.E.U16 R25, [R16.64] ;  /* 0x0000000610197981 */ /* 0x0002a8000c1e1500 */
[----:B0-----:R0:W2:Y:S04]  /*2580*/  LDG.E.U16 R23, [R12.64] ;  /* 0x000000060c177981 */ /* 0x0010a8000c1e1500 */
[----:B-1----:R1:W2:Y:S01]  /*2590*/  LDG.E.U16 R16, [R14.64] ;  /* 0x000000060e107981 */ /* 0x0022a2000c1e1500 */
[----:B0-----:R-:W-:-:S02]  /*25a0*/  LEA R12, P0, R10, R3, 0x1 ;  /* 0x000000030a0c7211 */ /* 0x001fc400078008ff */
[CC--:B-1----:R-:W-:Y:S02]  /*25b0*/  LEA R14, P1, R9.reuse, R3.reuse, 0x1 ;  /* 0x00000003090e7211 */ /* 0x0c2fe400078208ff */
[-C--:B------:R-:W-:Y:S02]  /*25c0*/  LEA.HI.X.SX32 R13, R10, R4.reuse, 0x1, P0 ;  /* 0x000000040a0d7211 */ /* 0x080fe400000f0eff */
[C---:B------:R-:W-:Y:S02]  /*25d0*/  LEA R10, P0, R18.reuse, R3, 0x1 ;  /* 0x00000003120a7211 */ /* 0x040fe400078008ff */
[-C--:B------:R-:W-:Y:S02]  /*25e0*/  LEA.HI.X.SX32 R15, R9, R4.reuse, 0x1, P1 ;  /* 0x00000004090f7211 */ /* 0x080fe400008f0eff */
[----:B------:R-:W-:Y:S01]  /*25f0*/  LEA.HI.X.SX32 R11, R18, R4, 0x1, P0 ;  /* 0x00000004120b7211 */ /* 0x000fe200000f0eff */
[----:B------:R0:W3:Y:S01]  /*2600*/  LDG.E.U16 R9, [R12.64] ;  /* 0x000000060c097981 */ /* 0x0000e2000c1e1500 */
[----:B------:R-:W-:-:S03]  /*2610*/  LEA R22, R6, R22, 0x1 ;  /* 0x0000001606167211 */ /* 0x000fc600078e08ff */
[----:B------:R1:W4:Y:S01]  /*2620*/  LDG.E.U16 R14, [R14.64] ;  /* 0x000000060e0e7981 */ /* 0x000322000c1e1500 */
[----:B0-----:R-:W-:-:S03]  /*2630*/  LEA R12, P1, R22, R3, 0x1 ;  /* 0x00000003160c7211 */ /* 0x001fc600078208ff */
[----:B-1----:R0:W4:Y:S01]  /*2640*/  LDG.E.U16 R15, [R10.64] ;  /* 0x000000060a0f7981 */ /* 0x002122000c1e1500 */
[----:B------:R-:W-:-:S05]  /*2650*/  LEA.HI.X.SX32 R13, R22, R4, 0x1, P1 ;  /* 0x00000004160d7211 */ /* 0x000fca00008f0eff */
[----:B------:R1:W4:Y:S01]  /*2660*/  LDG.E.U16 R17, [R12.64] ;  /* 0x000000060c117981 */ /* 0x000322000c1e1500 */
[----:B0-----:R-:W-:-:S04]  /*2670*/  LEA R10, P0, R0, R3, 0x1 ;  /* 0x00000003000a7211 */ /* 0x001fc800078008ff */
[----:B------:R-:W-:Y:S02]  /*2680*/  LEA.HI.X.SX32 R11, R0, R4, 0x1, P0 ;  /* 0x00000004000b7211 */ /* 0x000fe400000f0eff */
[----:B-1----:R-:W-:-:S03]  /*2690*/  LEA R12, P1, R7, R3, 0x1 ;  /* 0x00000003070c7211 */ /* 0x002fc600078208ff */
[----:B------:R0:W4:Y:S01]  /*26a0*/  LDG.E.U16 R0, [R10.64] ;  /* 0x000000060a007981 */ /* 0x000122000c1e1500 */
[----:B------:R-:W-:Y:S01]  /*26b0*/  LEA.HI.X.SX32 R13, R7, R4, 0x1, P1 ;  /* 0x00000004070d7211 */ /* 0x000fe200008f0eff */
[----:B------:R-:W-:-:S04]  /*26c0*/  IMAD R22, R6, 0x2, R22 ;  /* 0x0000000206167824 */ /* 0x000fc800078e0216 */
[----:B------:R1:W4:Y:S01]  /*26d0*/  LDG.E.U16 R12, [R12.64] ;  /* 0x000000060c0c7981 */ /* 0x000322000c1e1500 */
[----:B0-----:R-:W-:-:S04]  /*26e0*/  LEA R10, P0, R19, R3, 0x1 ;  /* 0x00000003130a7211 */ /* 0x001fc800078008ff */
[----:B------:R-:W-:-:S05]  /*26f0*/  LEA.HI.X.SX32 R11, R19, R4, 0x1, P0 ;  /* 0x00000004130b7211 */ /* 0x000fca00000f0eff */
[----:B-1----:R0:W4:Y:S02]  /*2700*/  LDG.E.U16 R13, [R10.64] ;  /* 0x000000060a0d7981 */ /* 0x002124000c1e1500 */
[----:B0-----:R-:W-:Y:S01]  /*2710*/  IMAD R11, R6, 0x2, R22 ;  /* 0x00000002060b7824 */ /* 0x001fe200078e0216 */
[----:B------:R-:W-:-:S04]  /*2720*/  LEA R6, P0, R22, R3, 0x1 ;  /* 0x0000000316067211 */ /* 0x000fc800078008ff */
[C---:B------:R-:W-:Y:S02]  /*2730*/  LEA R10, P1, R11.reuse, R3, 0x1 ;  /* 0x000000030b0a7211 */ /* 0x040fe400078208ff */
[-C--:B------:R-:W-:Y:S02]  /*2740*/  LEA.HI.X.SX32 R7, R22, R4.reuse, 0x1, P0 ;  /* 0x0000000416077211 */ /* 0x080fe400000f0eff */
[----:B------:R-:W-:-:S03]  /*2750*/  LEA.HI.X.SX32 R11, R11, R4, 0x1, P1 ;  /* 0x000000040b0b7211 */ /* 0x000fc600008f0eff */
[----:B------:R0:W4:Y:S04]  /*2760*/  LDG.E.U16 R22, [R6.64] ;  /* 0x0000000606167981 */ /* 0x000128000c1e1500 */
[----:B------:R1:W4:Y:S01]  /*2770*/  LDG.E.U16 R24, [R10.64] ;  /* 0x000000060a187981 */ /* 0x000322000c1e1500 */
[CC--:B0-----:R-:W-:Y:S02]  /*2780*/  LEA R6, P0, R20.reuse, R3.reuse, 0x1 ;  /* 0x0000000314067211 */ /* 0x0c1fe400078008ff */
[C---:B-1----:R-:W-:Y:S02]  /*2790*/  LEA R10, P1, R5.reuse, R3, 0x1 ;  /* 0x00000003050a7211 */ /* 0x042fe400078208ff */
[-C--:B------:R-:W-:Y:S02]  /*27a0*/  LEA.HI.X.SX32 R7, R20, R4.reuse, 0x1, P0 ;  /* 0x0000000414077211 */ /* 0x080fe400000f0eff */
[----:B------:R-:W-:-:S03]  /*27b0*/  LEA.HI.X.SX32 R11, R5, R4, 0x1, P1 ;  /* 0x00000004050b7211 */ /* 0x000fc600008f0eff */
[----:B------:R0:W4:Y:S04]  /*27c0*/  LDG.E.U16 R5, [R6.64] ;  /* 0x0000000606057981 */ /* 0x000128000c1e1500 */
[----:B------:R1:W4:Y:S01]  /*27d0*/  LDG.E.U16 R20, [R10.64] ;  /* 0x000000060a147981 */ /* 0x000322000c1e1500 */
[----:B0-----:R-:W-:-:S04]  /*27e0*/  LEA R6, P0, R8, R3, 0x1 ;  /* 0x0000000308067211 */ /* 0x001fc800078008ff */
[-C--:B------:R-:W-:Y:S02]  /*27f0*/  LEA.HI.X.SX32 R7, R8, R4.reuse, 0x1, P0 ;  /* 0x0000000408077211 */ /* 0x080fe400000f0eff */
[CC--:B-1----:R-:W-:Y:S02]  /*2800*/  LEA R10, P0, R2.reuse, R3.reuse, 0x1 ;  /* 0x00000003020a7211 */ /* 0x0c2fe400078008ff */
[C---:B------:R-:W-:Y:S01]  /*2810*/  LEA R18, P1, R21.reuse, R3, 0x1 ;  /* 0x0000000315127211 */ /* 0x040fe200078208ff */
[----:B------:R0:W4:Y:S01]  /*2820*/  LDG.E.U16 R6, [R6.64] ;  /* 0x0000000606067981 */ /* 0x000122000c1e1500 */
[-C--:B------:R-:W-:Y:S02]  /*2830*/  LEA.HI.X.SX32 R11, R2, R4.reuse, 0x1, P0 ;  /* 0x00000004020b7211 */ /* 0x080fe400000f0eff */
[----:B------:R-:W-:-:S03]  /*2840*/  LEA.HI.X.SX32 R19, R21, R4, 0x1, P1 ;  /* 0x0000000415137211 */ /* 0x000fc600008f0eff */
[----:B------:R1:W4:Y:S04]  /*2850*/  LDG.E.U16 R10, [R10.64] ;  /* 0x000000060a0a7981 */ /* 0x000328000c1e1500 */
[----:B------:R0:W4:Y:S04]  /*2860*/  LDG.E.U16 R18, [R18.64] ;  /* 0x0000000612127981 */ /* 0x000128000c1e1500 */
[----:B------:R-:W0:Y:S02]  /*2870*/  S2R R21, SR_TID.X ;  /* 0x0000000000157919 */ /* 0x000e240000002100 */
[----:B0-----:R-:W-:-:S02]  /*2880*/  SHF.R.S32.HI R3, RZ, 0x8, R21 ;  /* 0x00000008ff037819 */ /* 0x001fc40000011415 */
[----:B------:R-:W-:Y:S02]  /*2890*/  LOP3.LUT R4, R21, 0xff, RZ, 0xc0, !PT ;  /* 0x000000ff15047812 */ /* 0x000fe400078ec0ff */
[----:B------:R-:W-:Y:S02]  /*28a0*/  SGXT R3, R3, 0x1 ;  /* 0x000000010303781a */ /* 0x000fe40000000200 */
[----:B------:R-:W-:Y:S01]  /*28b0*/  SHF.L.U32 R2, R4, 0x1, RZ ;  /* 0x0000000104027819 */ /* 0x000fe200000006ff */
[----:B--2---:R0:W-:Y:S04]  /*28c0*/  STL [R1+0xae0], R16 ;  /* 0x000ae01001007387 */ /* 0x0041e80000100800 */
[----:B0-----:R-:W2:Y:S04]  /*28d0*/  LDL.LU R16, [R1+0x18] ;  /* 0x0000180001107983 */ /* 0x001ea80000300800 */
[----:B---3--:R0:W-:Y:S04]  /*28e0*/  STL [R1+0xb00], R9 ;  /* 0x000b000901007387 */ /* 0x0081e80000100800 */
[----:B0-----:R-:W3:Y:S04]  /*28f0*/  LDL.LU R9, [R1+0x28] ;  /* 0x0000280001097983 */ /* 0x001ee80000300800 */
[----:B----4-:R0:W-:Y:S04]  /*2900*/  STL [R1+0xb04], R14 ;  /* 0x000b040e01007387 */ /* 0x0101e80000100800 */
[----:B0-----:R-:W4:Y:S04]  /*2910*/  LDL.LU R14, [R1+0x38] ;  /* 0x00003800010e7983 */ /* 0x001f280000300800 */
[----:B------:R0:W-:Y:S04]  /*2920*/  STL [R1+0xb08], R15 ;  /* 0x000b080f01007387 */ /* 0x0001e80000100800 */
[----:B0-----:R-:W2:Y:S04]  /*2930*/  LDL.LU R15, [R1+0x48] ;  /* 0x00004800010f7983 */ /* 0x001ea80000300800 */
        /* <DEDUP_REMOVED lines=10> */
[----:B------:R-:W-:Y:S04]  /*29e0*/  STL [R1+0xac4], R24 ;  /* 0x000ac41801007387 */ /* 0x000fe80000100800 */
[----:B------:R0:W-:Y:S04]  /*29f0*/  STL [R1+0xac8], R5 ;  /* 0x000ac80501007387 */ /* 0x0001e80000100800 */
[----:B0-----:R-:W2:Y:S04]  /*2a00*/  LDL.LU R5, [R1+0xa0] ;  /* 0x0000a00001057983 */ /* 0x001ea80000300800 */
[----:B------:R0:W-:Y:S04]  /*2a10*/  STL [R1+0xacc], R20 ;  /* 0x000acc1401007387 */ /* 0x0001e80000100800 */
[----:B0-----:R-:W2:Y:S04]  /*2a20*/  LDL.LU R20, [R1+0xb0] ;  /* 0x0000b00001147983 */ /* 0x001ea80000300800 */
[----:B------:R-:W2:Y:S04]  /*2a30*/  LDL.LU R8, [R1+0xc0] ;  /* 0x0000c00001087983 */ /* 0x000ea80000300800 */
[----:B------:R-:W2:Y:S04]  /*2a40*/  LDL.LU R7, [R1+0xd0] ;  /* 0x0000d00001077983 */ /* 0x000ea80000300800 */
[----:B------:R0:W-:Y:S01]  /*2a50*/  STL [R1+0xad0], R6 ;  /* 0x000ad00601007387 */ /* 0x0001e20000100800 */
[----:B------:R-:W-:-:S03]  /*2a60*/  LOP3.LUT R24, R2, 0x210, R3, 0x78, !PT ;  /* 0x0000021002187812 */ /* 0x000fc600078e7803 */
[----:B0-----:R-:W2:Y:S04]  /*2a70*/  LDL.LU R6, [R1+0xe0] ;  /* 0x0000e00001067983 */ /* 0x001ea80000300800 */
[----:B-1----:R-:W2:Y:S04]  /*2a80*/  LDL.LU R11, [R1+0xf0] ;  /* 0x0000f000010b7983 */ /* 0x002ea80000300800 */
[----:B------:R0:W-:Y:S04]  /*2a90*/  STL [R1+0xad4], R10 ;  /* 0x000ad40a01007387 */ /* 0x0001e80000100800 */
[----:B0-----:R-:W2:Y:S04]  /*2aa0*/  LDL.LU R10, [R1+0x100] ;  /* 0x00010000010a7983 */ /* 0x001ea80000300800 */
[----:B------:R-:W2:Y:S04]  /*2ab0*/  LDL.LU R19, [R1+0x110] ;  /* 0x0001100001137983 */ /* 0x000ea80000300800 */
[----:B------:R0:W-:Y:S04]  /*2ac0*/  STL [R1+0xad8], R18 ;  /* 0x000ad81201007387 */ /* 0x0001e80000100800 */
[----:B0-----:R-:W2:Y:S04]  /*2ad0*/  LDL.LU R18, [R1+0x120] ;  /* 0x0001200001127983 */ /* 0x001ea80000300800 */
[----:B------:R0:W-:Y:S04]  /*2ae0*/  STL [R1+0xaf4], R21 ;  /* 0x000af41501007387 */ /* 0x0001e80000100800 */
[----:B------:R-:W-:Y:S04]  /*2af0*/  STS.U16 [R24], R29 ;  /* 0x0000001d18007388 */ /* 0x000fe80000000400 */
[----:B0-----:R-:W2:Y:S04]  /*2b00*/  LDL.LU R21, [R1+0x130] ;  /* 0x0001300001157983 */ /* 0x001ea80000300800 */
[----:B------:R0:W-:Y:S04]  /*2b10*/  STL [R1+0xadc], R4 ;  /* 0x000adc0401007387 */ /* 0x0001e80000100800 */
[----:B0-----:R-:W2:Y:S04]  /*2b20*/  LDL.LU R4, [R1+0x140] ;  /* 0x0001400001047983 */ /* 0x001ea80000300800 */
[----:B------:R-:W2:Y:S04]  /*2b30*/  LDL.LU R2, [R1+0x160] ;  /* 0x0001600001027983 */ /* 0x000ea80000300800 */
[----:B------:R-:W2:Y:S04]  /*2b40*/  LDL.LU R3, [R1+0x150] ;  /* 0x0001500001037983 */ /* 0x000ea80000300800 */
[----:B------:R-:W-:Y:S04]  /*2b50*/  STL [R1+0x49c], R24 ;  /* 0x00049c1801007387 */ /* 0x000fe80000100800 */
[----:B------:R-:W2:Y:S04]  /*2b60*/  LDL.LU R29, [R1+0xb1c] ;  /* 0x000b1c00011d7983 */ /* 0x000ea80000300800 */
[----:B--2---:R0:W-:Y:S04]  /*2b70*/  STS.U16 [R24+0x1000], R29 ;  /* 0x0010001d18007388 */ /* 0x0041e80000000400 */
[----:B0-----:R-:W2:Y:S04]  /*2b80*/  LDL.LU R29, [R1+0xb18] ;  /* 0x000b1800011d7983 */ /* 0x001ea80000300800 */
[----:B--2---:R0:W-:Y:S04]  /*2b90*/  STS.U16 [R24+0x2000], R29 ;  /* 0x0020001d18007388 */ /* 0x0041e80000000400 */
[----:B0-----:R-:W2:Y:S04]  /*2ba0*/  LDL.LU R29, [R1+0xb14] ;  /* 0x000b1400011d7983 */ /* 0x001ea80000300800 */
[----:B--2---:R0:W-:Y:S04]  /*2bb0*/  STS.U16 [R24+0x3000], R29 ;  /* 0x0030001d18007388 */ /* 0x0041e80000000400 */
[----:B0-----:R-:W2:Y:S04]  /*2bc0*/  LDL.LU R29, [R1+0xb10] ;  /* 0x000b1000011d7983 */ /* 0x001ea80000300800 */
[----:B------:R-:W-:Y:S04]  /*2bd0*/  STS.U16 [R24+0x4000], R2 ;  /* 0x0040000218007388 */ /* 0x000fe80000000400 */
        /* <DEDUP_REMOVED lines=16> */
[----:B------:R0:W-:Y:S04]  /*2ce0*/  STS.U16 [R24+0x15000], R17 ;  /* 0x0150001118007388 */ /* 0x0001e80000000400 */
[----:B------:R1:W-:Y:S04]  /*2cf0*/  STS.U16 [R24+0x16000], R15 ;  /* 0x0160000f18007388 */ /* 0x0003e80000000400 */
[----:B----4-:R4:W-:Y:S04]  /*2d00*/  STS.U16 [R24+0x17000], R14 ;  /* 0x0170000e18007388 */ /* 0x0109e80000000400 */
[----:B0-----:R-:W2:Y:S04]  /*2d10*/  LDL.LU R17, [R1+0x198] ;  /* 0x0001980001117983 */ /* 0x001ea80000300800 */
[----:B---3--:R0:W-:Y:S04]  /*2d20*/  STS.U16 [R24+0x18000], R9 ;  /* 0x0180000918007388 */ /* 0x0081e80000000400 */
[----:B-1----:R-:W3:Y:S04]  /*2d30*/  LDL.LU R15, [R1+0x188] ;  /* 0x00018800010f7983 */ /* 0x002ee80000300800 */
[----:B------:R-:W-:Y:S04]  /*2d40*/  STS.U16 [R24+0x19000], R16 ;  /* 0x0190001018007388 */ /* 0x000fe80000000400 */
[----:B----4-:R-:W3:Y:S04]  /*2d50*/  LDL.LU R14, [R1+0x178] ;  /* 0x00017800010e7983 */ /* 0x010ee80000300800 */
[----:B------:R1:W-:Y:S04]  /*2d60*/  STS.U16 [R24+0x1a000], R28 ;  /* 0x01a0001c18007388 */ /* 0x0003e80000000400 */
[----:B0-----:R-:W3:Y:S04]  /*2d70*/  LDL.LU R9, [R1+0x168] ;  /* 0x0001680001097983 */ /* 0x001ee80000300800 */
[----:B-1----:R-:W3:Y:S04]  /*2d80*/  LDL.LU R28, [R1+0x158] ;  /* 0x00015800011c7983 */ /* 0x002ee80000300800 */
[----:B------:R-:W3:Y:S04]  /*2d90*/  LDL.LU R2, [R1+0xf8] ;  /* 0x0000f80001027983 */ /* 0x000ee80000300800 */
        /* <DEDUP_REMOVED lines=11> */
[----:B------:R-:W3:Y:S01]  /*2e50*/  LDL.LU R5, [R1+0x44] ;  /* 0x0000440001057983 */ /* 0x000ee20000300800 */
[----:B------:R-:W-:-:S03]  /*2e60*/  LOP3.LUT R0, R24, 0x20, RZ, 0x3c, !PT ;  /* 0x0000002018007812 */ /* 0x000fc600078e3cff */
[----:B------:R-:W3:Y:S04]  /*2e70*/  LDL.LU R22, [R1+0x34] ;  /* 0x0000340001167983 */ /* 0x000ee80000300800 */
[----:B------:R-:W3:Y:S04]  /*2e80*/  LDL.LU R13, [R1+0x24] ;  /* 0x00002400010d7983 */ /* 0x000ee80000300800 */
[----:B------:R-:W3:Y:S04]  /*2e90*/  LDL.LU R12, [R1+0x14] ;  /* 0x00001400010c7983 */ /* 0x000ee80000300800 */
[----:B------:R-:W3:Y:S04]  /*2ea0*/  LDL.LU R16, [R1+0x4] ;  /* 0x0000040001107983 */ /* 0x000ee80000300800 */
[----:B--2---:R0:W-:Y:S04]  /*2eb0*/  STS.U16 [R24+0x1b000], R29 ;  /* 0x01b0001d18007388 */ /* 0x0041e80000000400 */
[----:B------:R1:W-:Y:S04]  /*2ec0*/  STS.U16 [R24+0x1c000], R27 ;  /* 0x01c0001b18007388 */ /* 0x0003e80000000400 */
[----:B------:R2:W-:Y:S04]  /*2ed0*/  STS.U16 [R24+0x1d000], R26 ;  /* 0x01d0001a18007388 */ /* 0x0005e80000000400 */
[----:B0-----:R-:W4:Y:S04]  /*2ee0*/  LDL.LU R29, [R1+0x108] ;  /* 0x00010800011d7983 */ /* 0x001f280000300800 */
[----:B-1----:R-:W4:Y:S04]  /*2ef0*/  LDL.LU R27, [R1+0x118] ;  /* 0x00011800011b7983 */ /* 0x002f280000300800 */
[----:B--2---:R-:W2:Y:S04]  /*2f00*/  LDL.LU R26, [R1+0x128] ;  /* 0x00012800011a7983 */ /* 0x004ea80000300800 */
[----:B------:R0:W-:Y:S04]  /*2f10*/  STS.U16 [R24+0x1e000], R25 ;  /* 0x01e0001918007388 */ /* 0x0001e80000000400 */
[----:B------:R1:W-:Y:S04]  /*2f20*/  STS.U16 [R24+0x1f000], R23 ;  /* 0x01f0001718007388 */ /* 0x0003e80000000400 */
[----:B0-----:R-:W2:Y:S04]  /*2f30*/  LDL.LU R25, [R1+0x138] ;  /* 0x0001380001197983 */ /* 0x001ea80000300800 */
[----:B------:R-:W-:Y:S04]  /*2f40*/  STL [R1+0xab8], R0 ;  /* 0x000ab80001007387 */ /* 0x000fe80000100800 */
[----:B-1----:R-:W2:Y:S04]  /*2f50*/  LDL.LU R23, [R1+0x148] ;  /* 0x0001480001177983 */ /* 0x002ea80000300800 */
[----:B------:R0:W-:Y:S04]  /*2f60*/  STS.U16 [R0+0x400], R17 ;  /* 0x0004001100007388 */ /* 0x0001e80000000400 */
[----:B---3--:R1:W-:Y:S04]  /*2f70*/  STS.U16 [R0+0x1400], R15 ;  /* 0x0014000f00007388 */ /* 0x0083e80000000400 */
[----:B0-----:R-:W2:Y:S04]  /*2f80*/  LDL.LU R17, [R1+0xb0c] ;  /* 0x000b0c0001117983 */ /* 0x001ea80000300800 */
[----:B------:R0:W-:Y:S04]  /*2f90*/  STS.U16 [R0+0x2400], R14 ;  /* 0x0024000e00007388 */ /* 0x0001e80000000400 */
[----:B-1----:R-:W2:Y:S04]  /*2fa0*/  LDL.LU R15, [R1+0xb08] ;  /* 0x000b0800010f7983 */ /* 0x002ea80000300800 */
[----:B------:R1:W-:Y:S04]  /*2fb0*/  STS.U16 [R0+0x3400], R9 ;  /* 0x0034000900007388 */ /* 0x0003e80000000400 */
[----:B0-----:R-:W2:Y:S04]  /*2fc0*/  LDL.LU R14, [R1+0xb04] ;  /* 0x000b0400010e7983 */ /* 0x001ea80000300800 */
[----:B------:R0:W-:Y:S04]  /*2fd0*/  STS.U16 [R0+0x4400], R28 ;  /* 0x0044001c00007388 */ /* 0x0001e80000000400 */
[----:B-1----:R-:W2:Y:S04]  /*2fe0*/  LDL.LU R9, [R1+0xb00] ;  /* 0x000b000001097983 */ /* 0x002ea80000300800 */
[----:B0-----:R-:W2:Y:S04]  /*2ff0*/  LDL.LU R28, [R1+0xafc] ;  /* 0x000afc00011c7983 */ /* 0x001ea80000300800 */
[----:B--2---:R-:W-:Y:S04]  /*3000*/  STS.U16 [R0+0x5400], R23 ;  /* 0x0054001700007388 */ /* 0x004fe80000000400 */
[----:B------:R-:W-:Y:S04]  /*3010*/  STS.U16 [R0+0x6400], R25 ;  /* 0x0064001900007388 */ /* 0x000fe80000000400 */
[----:B------:R-:W-:Y:S04]  /*3020*/  STS.U16 [R0+0x7400], R26 ;  /* 0x0074001a00007388 */ /* 0x000fe80000000400 */
[----:B----4-:R-:W-:Y:S04]  /*3030*/  STS.U16 [R0+0x8400], R27 ;  /* 0x0084001b00007388 */ /* 0x010fe80000000400 */
[----:B------:R-:W-:Y:S04]  /*3040*/  STS.U16 [R0+0x9400], R29 ;  /* 0x0094001d00007388 */ /* 0x000fe80000000400 */
[----:B------:R-:W-:Y:S04]  /*3050*/  STS.U16 [R0+0xa400], R2 ;  /* 0x00a4000200007388 */ /* 0x000fe80000000400 */
[----:B------:R-:W-:Y:S04]  /*3060*/  STS.U16 [R0+0xb400], R3 ;  /* 0x00b4000300007388 */ /* 0x000fe80000000400 */
[----:B------:R-:W-:Y:S04]  /*3070*/  STS.U16 [R0+0xc400], R4 ;  /* 0x00c4000400007388 */ /* 0x000fe80000000400 */
[----:B------:R0:W-:Y:S04]  /*3080*/  STS.U16 [R0+0xd400], R21 ;  /* 0x00d4001500007388 */ /* 0x0001e80000000400 */
        /* <DEDUP_REMOVED lines=12> */
[----:B------:R4:W-:Y:S04]  /*3150*/  STS.U16 [R0+0x19400], R12 ;  /* 0x0194000c00007388 */ /* 0x0009e80000000400 */
[----:B------:R0:W-:Y:S01]  /*3160*/  STS.U16 [R0+0x1a400], R16 ;  /* 0x01a4001000007388 */ /* 0x0001e20000000400 */
[----:B------:R-:W-:-:S03]  /*3170*/  LOP3.LUT R4, R24, 0x40, RZ, 0x3c, !PT ;  /* 0x0000004018047812 */ /* 0x000fc600078e3cff */
[----:B--2---:R2:W-:Y:S04]  /*3180*/  STL [R1+0xaf8], R21 ;  /* 0x000af81501007387 */ /* 0x0045e80000100800 */
[----:B0-----:R-:W3:Y:S04]  /*3190*/  LDL.LU R22, [R1+0x184] ;  /* 0x0001840001167983 */ /* 0x001ee80000300800 */
[----:B-1----:R-:W3:Y:S04]  /*31a0*/  LDL.LU R13, [R1+0x174] ;  /* 0x00017400010d7983 */ /* 0x002ee80000300800 */
[----:B----4-:R-:W4:Y:S04]  /*31b0*/  LDL.LU R12, [R1+0x164] ;  /* 0x00016400010c7983 */ /* 0x010f280000300800 */
        /* <DEDUP_REMOVED lines=9> */
[----:B--2---:R-:W-:-:S03]  /*3250*/  LOP3.LUT R21, R24, 0x20, RZ, 0x3c, !PT ;  /* 0x0000002018157812 */ /* 0x004fc600078e3cff */
[----:B------:R-:W2:Y:S04]  /*3260*/  LDL.LU R18, [R1+0x7c] ;  /* 0x00007c0001127983 */ /* 0x000ea80000300800 */
[----:B------:R-:W2:Y:S04]  /*3270*/  LDL.LU R19, [R1+0x70] ;  /* 0x0000700001137983 */ /* 0x000ea80000300800 */
[----:B------:R-:W2:Y:S04]  /*3280*/  LDL.LU R10, [R1+0x60] ;  /* 0x00006000010a7983 */ /* 0x000ea80000300800 */
[----:B------:R-:W2:Y:S04]  /*3290*/  LDL.LU R11, [R1+0x50] ;  /* 0x00005000010b7983 */ /* 0x000ea80000300800 */
[----:B------:R-:W2:Y:S04]  /*32a0*/  LDL.LU R6, [R1+0x40] ;  /* 0x0000400001067983 */ /* 0x000ea80000300800 */
[----:B------:R-:W2:Y:S04]  /*32b0*/  LDL.LU R7, [R1+0x30] ;  /* 0x0000300001077983 */ /* 0x000ea80000300800 */
[----:B------:R-:W2:Y:S04]  /*32c0*/  LDL.LU R8, [R1+0x20] ;  /* 0x0000200001087983 */ /* 0x000ea80000300800 */
[----:B------:R-:W2:Y:S04]  /*32d0*/  LDL.LU R20, [R1+0x10] ;  /* 0x0000100001147983 */ /* 0x000ea80000300800 */
[----:B------:R-:W2:Y:S04]  /*32e0*/  LDL.LU R5, [R1] ;  /* 0x0000000001057983 */ /* 0x000ea80000300800 */
[----:B------:R0:W-:Y:S04]  /*32f0*/  STS.U16 [R21+0x1b400], R28 ;  /* 0x01b4001c15007388 */ /* 0x0001e80000000400 */
[----:B------:R1:W-:Y:S04]  /*3300*/  STS.U16 [R21+0x1c400], R9 ;  /* 0x01c4000915007388 */ /* 0x0003e80000000400 */
[----:B------:R1:W-:Y:S04]  /*3310*/  STS.U16 [R21+0x1d400], R14 ;  /* 0x01d4000e15007388 */ /* 0x0003e80000000400 */
[----:B0-----:R-:W2:Y:S04]  /*3320*/  LDL.LU R28, [R1+0xf4] ;  /* 0x0000f400011c7983 */ /* 0x001ea80000300800 */
[----:B-1----:R-:W2:Y:S04]  /*3330*/  LDL.LU R9, [R1+0x104] ;  /* 0x0001040001097983 */ /* 0x002ea80000300800 */
[----:B------:R-:W2:Y:S04]  /*3340*/  LDL.LU R14, [R1+0x114] ;  /* 0x00011400010e7983 */ /* 0x000ea80000300800 */
[----:B------:R0:W-:Y:S04]  /*3350*/  STS.U16 [R21+0x1e400], R15 ;  /* 0x01e4000f15007388 */ /* 0x0001e80000000400 */
[----:B------:R1:W-:Y:S04]  /*3360*/  STS.U16 [R21+0x1f400], R17 ;  /* 0x01f4001115007388 */ /* 0x0003e80000000400 */
[----:B0-----:R-:W2:Y:S04]  /*3370*/  LDL.LU R15, [R1+0x124] ;  /* 0x00012400010f7983 */ /* 0x001ea80000300800 */
[----:B------:R-:W-:Y:S04]  /*3380*/  STL [R1+0xab4], R4 ;  /* 0x000ab40401007387 */ /* 0x000fe80000100800 */
[----:B-1----:R-:W2:Y:S04]  /*3390*/  LDL.LU R21, [R1+0xaf8] ;  /* 0x000af80001157983 */ /* 0x002ea80000300800 */
[----:B------:R-:W3:Y:S04]  /*33a0*/  LDL.LU R17, [R1+0x134] ;  /* 0x0001340001117983 */ /* 0x000ee80000300800 */
[----:B--2---:R0:W-:Y:S04]  /*33b0*/  STS.U16 [R4+0x800], R21 ;  /* 0x0008001504007388 */ /* 0x0041e80000000400 */
[----:B---3--:R1:W-:Y:S04]  /*33c0*/  STS.U16 [R4+0x1800], R22 ;  /* 0x0018001604007388 */ /* 0x0083e80000000400 */
[----:B------:R2:W-:Y:S04]  /*33d0*/  STS.U16 [R4+0x2800], R13 ;  /* 0x0028000d04007388 */ /* 0x0005e80000000400 */
[----:B0-----:R0:W5:Y:S04]  /*33e0*/  LDL.LU R21, [R1+0xaf4] ;  /* 0x000af40001157983 */ /* 0x0011680000300800 */
[----:B-1----:R-:W3:Y:S04]  /*33f0*/  LDL.LU R22, [R1+0xaf0] ;  /* 0x000af00001167983 */ /* 0x002ee80000300800 */
[----:B--2---:R-:W2:Y:S04]  /*3400*/  LDL.LU R13, [R1+0xaec] ;  /* 0x000aec00010d7983 */ /* 0x004ea80000300800 */
[----:B----4-:R1:W-:Y:S04]  /*3410*/  STS.U16 [R4+0x3800], R12 ;  /* 0x0038000c04007388 */ /* 0x0103e80000000400 */
[----:B------:R4:W-:Y:S04]  /*3420*/  STS.U16 [R4+0x4800], R0 ;  /* 0x0048000004007388 */ /* 0x0009e80000000400 */
[----:B------:R0:W-:Y:S04]  /*3430*/  STS.U16 [R4+0x5800], R16 ;  /* 0x0058001004007388 */ /* 0x0001e80000000400 */
[----:B-1----:R-:W2:Y:S04]  /*3440*/  LDL.LU R12, [R1+0xae8] ;  /* 0x000ae800010c7983 */ /* 0x002ea80000300800 */
[----:B----4-:R-:W4:Y:S04]  /*3450*/  LDL.LU R0, [R1+0xae4] ;  /* 0x000ae40001007983 */ /* 0x010f280000300800 */
        /* <DEDUP_REMOVED lines=14> */
[----:B------:R-:W-:Y:S04]  /*3540*/  STS.U16 [R4+0x13800], R19 ;  /* 0x0138001304007388 */ /* 0x000fe80000000400 */
[----:B------:R1:W-:Y:S04]  /*3550*/  STS.U16 [R4+0x14800], R10 ;  /* 0x0148000a04007388 */ /* 0x0003e80000000400 */
[----:B------:R-:W-:Y:S04]  /*3560*/  STS.U16 [R4+0x15800], R11 ;  /* 0x0158000b04007388 */ /* 0x000fe80000000400 */
[----:B------:R1:W-:Y:S04]  /*3570*/  STS.U16 [R4+0x16800], R6 ;  /* 0x0168000604007388 */ /* 0x0003e80000000400 */
[----:B------:R-:W-:Y:S04]  /*3580*/  STS.U16 [R4+0x17800], R7 ;  /* 0x0178000704007388 */ /* 0x000fe80000000400 */
[----:B0-----:R-:W3:Y:S01]  /*3590*/  LDL.LU R18, [R1+0x1a8] ;  /* 0x0001a80001127983 */ /* 0x001ee20000300800 */
[----:B------:R-:W-:-:S03]  /*35a0*/  LOP3.LUT R2, R24, 0x60, RZ, 0x3c, !PT ;  /* 0x0000006018027812 */ /* 0x000fc600078e3cff */
[----:B------:R-:W-:Y:S04]  /*35b0*/  STS.U16 [R4+0x18800], R8 ;  /* 0x0188000804007388 */ /* 0x000fe80000000400 */
[----:B-1----:R-:W3:Y:S04]  /*35c0*/  LDL.LU R10, [R1+0x1a4] ;  /* 0x0001a400010a7983 */ /* 0x002ee80000300800 */
[----:B------:R0:W-:Y:S04]  /*35d0*/  STS.U16 [R4+0x19800], R20 ;  /* 0x0198001404007388 */ /* 0x0001e80000000400 */
[----:B------:R-:W3:Y:S04]  /*35e0*/  LDL.LU R6, [R1+0x19c] ;  /* 0x00019c0001067983 */ /* 0x000ee80000300800 */
[----:B------:R1:W-:Y:S04]  /*35f0*/  STS.U16 [R4+0x1a800], R5 ;  /* 0x01a8000504007388 */ /* 0x0003e80000000400 */
[----:B0-----:R-:W3:Y:S04]  /*3600*/  LDL.LU R20, [R1+0x18c] ;  /* 0x00018c0001147983 */ /* 0x001ee80000300800 */
[----:B-1----:R-:W3:Y:S04]  /*3610*/  LDL.LU R5, [R1+0x17c] ;  /* 0x00017c0001057983 */ /* 0x002ee80000300800 */
[----:B------:R-:W3:Y:S04]  /*3620*/  LDL.LU R24, [R1+0x16c] ;  /* 0x00016c0001187983 */ /* 0x000ee80000300800 */
[----:B--2---:R0:W-:Y:S04]  /*3630*/  STS.U16 [R4+0x1b800], R16 ;  /* 0x01b8001004007388 */ /* 0x0041e80000000400 */
[----:B0-----:R-:W2:Y:S04]  /*3640*/  LDL.LU R16, [R1+0x11c] ;  /* 0x00011c0001107983 */ /* 0x001ea80000300800 */
        /* <DEDUP_REMOVED lines=15> */
[----:B----4-:R0:W-:Y:S04]  /*3740*/  STS.U16 [R4+0x1c800], R0 ;  /* 0x01c8000004007388 */ /* 0x0101e80000000400 */
[----:B------:R1:W-:Y:S04]  /*3750*/  STS.U16 [R4+0x1d800], R12 ;  /* 0x01d8000c04007388 */ /* 0x0003e80000000400 */
[----:B------:R4:W-:Y:S04]  /*3760*/  STS.U16 [R4+0x1e800], R13 ;  /* 0x01e8000d04007388 */ /* 0x0009e80000000400 */
[----:B0-----:R-:W2:Y:S04]  /*3770*/  LDL.LU R0, [R1+0x12c] ;  /* 0x00012c0001007983 */ /* 0x001ea80000300800 */
[----:B-1----:R-:W2:Y:S04]  /*3780*/  LDL.LU R12, [R1+0x13c] ;  /* 0x00013c00010c7983 */ /* 0x002ea80000300800 */
[----:B----4-:R-:W4:Y:S04]  /*3790*/  LDL.LU R13, [R1+0x14c] ;  /* 0x00014c00010d7983 */ /* 0x010f280000300800 */
[----:B---3--:R0:W-:Y:S04]  /*37a0*/  STS.U16 [R4+0x1f800], R22 ;  /* 0x01f8001604007388 */ /* 0x0081e80000000400 */
[----:B------:R1:W-:Y:S04]  /*37b0*/  STS.U16 [R2+0xc00], R18 ;  /* 0x000c001202007388 */ /* 0x0003e80000000400 */
[----:B------:R3:W-:Y:S04]  /*37c0*/  STS.U16 [R2+0x1c00], R10 ;  /* 0x001c000a02007388 */ /* 0x0007e80000000400 */
[----:B0-----:R0:W5:Y:S04]  /*37d0*/  LDL.LU R4, [R1+0xadc] ;  /* 0x000adc0001047983 */ /* 0x0011680000300800 */
[----:B------:R-:W2:Y:S04]  /*37e0*/  LDL.LU R22, [R1+0x15c] ;  /* 0x00015c0001167983 */ /* 0x000ea80000300800 */
[----:B-1----:R-:W2:Y:S04]  /*37f0*/  LDL.LU R18, [R1+0xad8] ;  /* 0x000ad80001127983 */ /* 0x002ea80000300800 */
[----:B---3--:R-:W3:Y:S04]  /*3800*/  LDL.LU R10, [R1+0xad4] ;  /* 0x000ad400010a7983 */ /* 0x008ee80000300800 */
[----:B------:R1:W-:Y:S04]  /*3810*/  STS.U16 [R2+0x2c00], R6 ;  /* 0x002c000602007388 */ /* 0x0003e80000000400 */
[----:B------:R0:W-:Y:S04]  /*3820*/  STS.U16 [R2+0x3c00], R20 ;  /* 0x003c001402007388 */ /* 0x0001e80000000400 */
[----:B------:R0:W-:Y:S04]  /*3830*/  STS.U16 [R2+0x4c00], R5 ;  /* 0x004c000502007388 */ /* 0x0001e80000000400 */
[----:B-1----:R-:W2:Y:S04]  /*3840*/  LDL.LU R6, [R1+0xad0] ;  /* 0x000ad00001067983 */ /* 0x002ea80000300800 */
[----:B0-----:R-:W2:Y:S04]  /*3850*/  LDL.LU R20, [R1+0xacc] ;  /* 0x000acc0001147983 */ /* 0x001ea80000300800 */
[----:B------:R-:W2:Y:S04]  /*3860*/  LDL.LU R5, [R1+0xac8] ;  /* 0x000ac80001057983 */ /* 0x000ea80000300800 */
[----:B------:R0:W-:Y:S04]  /*3870*/  STS.U16 [R2+0x5c00], R24 ;  /* 0x005c001802007388 */ /* 0x0001e80000000400 */
[----:B0-----:R-:W2:Y:S04]  /*3880*/  LDL.LU R24, [R1+0xac4] ;  /* 0x000ac40001187983 */ /* 0x001ea80000300800 */
[----:B--2---:R-:W-:Y:S04]  /*3890*/  STS.U16 [R2+0x1fc00], R24 ;  /* 0x01fc001802007388 */ /* 0x004fe80000000400 */
[----:B------:R-:W-:Y:S04]  /*38a0*/  STS.U16 [R2+0x6c00], R22 ;  /* 0x006c001602007388 */ /* 0x000fe80000000400 */
[----:B----4-:R-:W-:Y:S04]  /*38b0*/  STS.U16 [R2+0x7c00], R13 ;  /* 0x007c000d02007388 */ /* 0x010fe80000000400 */
[----:B------:R-:W-:Y:S04]  /*38c0*/  STS.U16 [R2+0x8c00], R12 ;  /* 0x008c000c02007388 */ /* 0x000fe80000000400 */
[----:B------:R0:W-:Y:S04]  /*38d0*/  STS.U16 [R2+0x9c00], R0 ;  /* 0x009c000002007388 */ /* 0x0001e80000000400 */
        /* <DEDUP_REMOVED lines=13> */
[----:B------:R-:W-:Y:S04]  /*39b0*/  STS.U16 [R2+0x17c00], R11 ;  /* 0x017c000b02007388 */ /* 0x000fe80000000400 */
[----:B------:R-:W-:Y:S04]  /*39c0*/  STS.U16 [R2+0x18c00], R7 ;  /* 0x018c000702007388 */ /* 0x000fe80000000400 */
[----:B------:R-:W-:Y:S01]  /*39d0*/  STS.U16 [R2+0x19c00], R8 ;  /* 0x019c000802007388 */ /* 0x000fe20000000400 */
[----:B0-----:R-:W-:-:S03]  /*39e0*/  IMAD.MOV.U32 R0, RZ, RZ, -0x800000 ;  /* 0xff800000ff007424 */ /* 0x001fc600078e00ff */
[----:B------:R-:W-:Y:S01]  /*39f0*/  STS.U16 [R2+0x1ac00], R5 ;  /* 0x01ac000502007388 */ /* 0x000fe20000000400 */
[----:B-1----:R-:W-:-:S03]  /*3a00*/  IMAD.MOV.U32 R3, RZ, RZ, 0x3f800000 ;  /* 0x3f800000ff037424 */ /* 0x002fc600078e00ff */
[----:B------:R-:W-:Y:S04]  /*3a10*/  STS.U16 [R2+0x1bc00], R20 ;  /* 0x01bc001402007388 */ /* 0x000fe80000000400 */
[----:B------:R-:W-:Y:S04]  /*3a20*/  STS.U16 [R2+0x1cc00], R6 ;  /* 0x01cc000602007388 */ /* 0x000fe80000000400 */
[----:B---3--:R-:W-:Y:S04]  /*3a30*/  STS.U16 [R2+0x1dc00], R10 ;  /* 0x01dc000a02007388 */ /* 0x008fe80000000400 */
[----:B------:R0:W-:Y:S04]  /*3a40*/  STS.U16 [R2+0x1ec00], R18 ;  /* 0x01ec001202007388 */ /* 0x0001e80000000400 */
[----:B------:R-:W-:Y:S01]  /*3a50*/  STL [R1+0x22c], R0 ;  /* 0x00022c0001007387 */ /* 0x000fe20000100800 */
[----:B0-----:R-:W-:-:S03]  /*3a60*/  MOV R2, 0x3f800000 ;  /* 0x3f80000000027802 */ /* 0x001fc60000000f00 */
[----:B------:R0:W-:Y:S04]  /*3a70*/  STL [R1+0x6a4], R3 ;  /* 0x0006a40301007387 */ /* 0x0001e80000100800 */
[----:B------:R-:W-:Y:S04]  /*3a80*/  STL [R1+0x6a8], R2 ;  /* 0x0006a80201007387 */ /* 0x000fe80000100800 */
[----:B------:R-:W-:Y:S04]  /*3a90*/  STL [R1+0x590], RZ ;  /* 0x000590ff01007387 */ /* 0x000fe80000100800 */
[----:B------:R1:W-:Y:S04]  /*3aa0*/  STL [R1+0x228], R0 ;  /* 0x0002280001007387 */ /* 0x0003e80000100800 */
[----:B------:R2:W-:Y:S04]  /*3ab0*/  STL [R1+0x594], RZ ;  /* 0x000594ff01007387 */ /* 0x0005e80000100800 */
        /* <DEDUP_REMOVED lines=98> */
[----:B------:R-:W0:Y:S04]  /*40e0*/  S2R R8, SR_CTAID.X ;  /* 0x0000000000087919 */ /* 0x000e280000002500 */
        /* <DEDUP_REMOVED lines=19> */
[----:B------:R2:W-:Y:S01]  /*4220*/  STL [R1+0x54c], RZ ;  /* 0x00054cff01007387 */ /* 0x0005e20000100800 */
[----:B0-----:R-:W-:-:S03]  /*4230*/  IMAD.SHL.U32 R3, R8, 0x100, RZ ;  /* 0x0000010008037824 */ /* 0x001fc600078e00ff */
[----:B------:R2:W-:Y:S04]  /*4240*/  STL [R1+0x570], RZ ;  /* 0x000570ff01007387 */ /* 0x0005e80000100800 */
[----:B------:R2:W-:Y:S04]  /*4250*/  STL [R1+0x574], RZ ;  /* 0x000574ff01007387 */ /* 0x0005e80000100800 */
[----:B------:R2:W-:Y:S04]  /*4260*/  STL [R1+0x578], RZ ;  /* 0x000578ff01007387 */ /* 0x0005e80000100800 */
[----:B------:R2:W-:Y:S04]  /*4270*/  STL [R1+0x57c], RZ ;  /* 0x00057cff01007387 */ /* 0x0005e80000100800 */
[----:B------:R-:W0:Y:S04]  /*4280*/  S2R R29, SR_TID.X ;  /* 0x00000000001d7919 */ /* 0x000e280000002100 */
[----:B------:R2:W-:Y:S01]  /*4290*/  STL [R1+0x560], RZ ;  /* 0x000560ff01007387 */ /* 0x0005e20000100800 */
[----:B-1----:R-:W-:-:S03]  /*42a0*/  IADD3 R0, R3, 0x100, RZ ;  /* 0x0000010003007810 */ /* 0x002fc60007ffe0ff */
[----:B------:R2:W-:Y:S04]  /*42b0*/  STL [R1+0x564], RZ ;  /* 0x000564ff01007387 */ /* 0x0005e80000100800 */
[----:B------:R2:W-:Y:S04]  /*42c0*/  STL [R1+0x568], RZ ;  /* 0x000568ff01007387 */ /* 0x0005e80000100800 */
[----:B------:R2:W-:Y:S01]  /*42d0*/  STL [R1+0x56c], RZ ;  /* 0x00056cff01007387 */ /* 0x0005e20000100800 */
[----:B------:R-:W-:Y:S02]  /*42e0*/  ISETP.GE.AND P0, PT, R0, 0x1, PT ;  /* 0x000000010000780c */ /* 0x000fe40003f06270 */
[C---:B0-----:R-:W-:Y:S01]  /*42f0*/  LOP3.LUT R2, R29.reuse, 0x1ff, RZ, 0xc0, !PT ;  /* 0x000001ff1d027812 */ /* 0x041fe200078ec0ff */
[C---:B------:R-:W-:Y:S01]  /*4300*/  IMAD.SHL.U32 R11, R29.reuse, 0x2, RZ ;  /* 0x000000021d0b7824 */ /* 0x040fe200078e00ff */
[----:B------:R-:W-:-:S02]  /*4310*/  LOP3.LUT R6, R29, 0x1e0, RZ, 0xc0, !PT ;  /* 0x000001e01d067812 */ /* 0x000fc400078ec0ff */
[----:B------:R-:W-:-:S07]  /*4320*/  LOP3.LUT R8, R29, 0x1c, RZ, 0xc0, !PT ;  /* 0x0000001c1d087812 */ /* 0x000fce00078ec0ff */
[----:B------:R-:W-:Y:S05]  /*4330*/  @!P0 BRA `(.L_x_0) ;  /* 0x0002b46000008947 */ /* 0x000fea0003800000 */
[----:B--2--5:R-:W-:Y:S01]  /*4340*/  SHF.R.U32.HI R21, RZ, 0x8, R21 ;  /* 0x00000008ff157819 */ /* 0x024fe20000011615 */
[----:B------:R-:W0:Y:S01]  /*4350*/  S2R R27, SR_CTAID.Y ;  /* 0x00000000001b7919 */ /* 0x000e220000002600 */
[----:B------:R-:W-:Y:S01]  /*4360*/  MOV R0, c[0x0][0x1a4] ;  /* 0x0000690000007a02 */ /* 0x000fe20000000f00 */
[----:B------:R-:W-:Y:S01]  /*4370*/  IMAD R5, R4, c[0x0][0x1a8], RZ ;  /* 0x00006a0004057a24 */ /* 0x000fe200078e02ff */
[----:B------:R-:W-:Y:S02]  /*4380*/  SGXT.U32 R21, R21, 0x1 ;  /* 0x000000011515781a */ /* 0x000fe40000000000 */
[----:B------:R-:W-:Y:S02]  /*4390*/  SHF.R.U32.HI R9, RZ, 0x1, R6 ;  /* 0x00000001ff097819 */ /* 0x000fe40000011606 */
[----:B------:R-:W-:Y:S01]  /*43a0*/  LOP3.LUT R7, R29, 0x180, RZ, 0xc0, !PT ;  /* 0x000001801d077812 */ /* 0x000fe200078ec0ff */
[----:B------:R-:W-:Y:S01]  /*43b0*/  IMAD R18, R21, c[0x0][0x1a4], RZ ;  /* 0x0000690015127a24 */ /* 0x000fe200078e02ff */
[----:B------:R-:W-:-:S02]  /*43c0*/  LEA.HI R9, R8, R9, RZ, 0x1e ;  /* 0x0000000908097211 */ /* 0x000fc400078ff0ff */
[----:B------:R-:W-:Y:S01]  /*43d0*/  SHF.L.U32 R6, R2, 0x1, RZ ;  /* 0x0000000102067819 */ /* 0x000fe200000006ff */
[C---:B------:R-:W-:Y:S01]  /*43e0*/  IMAD R25, R0.reuse, 0x2, R18 ;  /* 0x0000000200197824 */ /* 0x040fe200078e0212 */
[----:B------:R-:W-:Y:S01]  /*43f0*/  SHF.R.U32.HI R7, RZ, 0x3, R7 ;  /* 0x00000003ff077819 */ /* 0x000fe20000011607 */
[----:B------:R-:W-:Y:S01]  /*4400*/  IMAD.IADD R3, R3, 0x1, R9 ;  /* 0x0000000103037824 */ /* 0x000fe200078e0209 */
[----:B------:R-:W-:Y:S01]  /*4410*/  LOP3.LUT R15, R11, 0x10, RZ, 0xc0, !PT ;  /* 0x000000100b0f7812 */ /* 0x000fe200078ec0ff */
[----:B------:R-:W-:Y:S01]  /*4420*/  IMAD R19, R0, 0x2, R25 ;  /* 0x0000000200137824 */ /* 0x000fe200078e0219 */
[----:B------:R-:W-:Y:S01]  /*4430*/  LOP3.LUT R6, R6, R7, RZ, 0x3c, !PT ;  /* 0x0000000706067212 */ /* 0x000fe200078e3cff */
[----:B------:R-:W-:Y:S01]  /*4440*/  IMAD.SHL.U32 R2, R5, 0x2, RZ ;  /* 0x0000000205027824 */ /* 0x000fe200078e00ff */
[----:B------:R-:W-:Y:S01]  /*4450*/  LOP3.LUT R7, R29, 0x7, RZ, 0xc0, !PT ;  /* 0x000000071d077812 */ /* 0x000fe200078ec0ff */
[----:B------:R-:W-:Y:S01]  /*4460*/  IMAD.HI R5, R5, 0x2, RZ ;  /* 0x0000000205057827 */ /* 0x000fe200078e02ff */
[----:B------:R-:W-:-:S02]  /*4470*/  LEA R21, R0, R19, 0x1 ;  /* 0x0000001300157211 */ /* 0x000fc400078e08ff */
[----:B------:R-:W-:Y:S01]  /*4480*/  SHF.L.U32 R13, R29, 0x8, RZ ;  /* 0x000000081d0d7819 */ /* 0x000fe200000006ff */
[----:B0-----:R-:W-:Y:S01]  /*4490*/  IMAD R4, R27, c[0x0][0x1a0], RZ ;  /* 0x000068001b047a24 */ /* 0x001fe200078e02ff */
[----:B------:R-:W-:Y:S01]  /*44a0*/  LOP3.LUT R15, R15, 0x1e0, R29, 0xf8, !PT ;  /* 0x000001e00f0f7812 */ /* 0x000fe200078ef81d */
[----:B------:R-:W-:Y:S01]  /*44b0*/  IMAD R24, R0, 0x2, R21 ;  /* 0x0000000200187824 */ /* 0x000fe200078e0215 */
[----:B------:R-:W-:Y:S01]  /*44c0*/  LOP3.LUT R13, R13, 0x1000, RZ, 0xc0, !PT ;  /* 0x000010000d0d7812 */ /* 0x000fe200078ec0ff */
[----:B------:R-:W-:Y:S01]  /*44d0*/  IMAD R14, R7, 0x210, RZ ;  /* 0x00000210070e7824 */ /* 0x000fe200078e02ff */
[----:B------:R-:W-:Y:S01]  /*44e0*/  SHF.L.U32 R10, R4, 0x1, RZ ;  /* 0x00000001040a7819 */ /* 0x000fe200000006ff */
[----:B------:R-:W-:Y:S01]  /*44f0*/  IMAD R22, R0, 0x2, R24 ;  /* 0x0000000200167824 */ /* 0x000fe200078e0218 */
[----:B------:R-:W-:Y:S01]  /*4500*/  SHF.R.U32.HI R16, RZ, 0x7, R29 ;  /* 0x00000007ff107819 */ /* 0x000fe2000001161d */
[----:B------:R-:W-:Y:S01]  /*4510*/  IMAD.HI R4, R4, 0x2, RZ ;  /* 0x0000000204047827 */ /* 0x000fe200078e02ff */
[----:B------:R-:W-:-:S02]  /*4520*/  IADD3 R2, P0, P1, R2, c[0x0][0x168], R10 ;  /* 0x00005a0002027a10 */ /* 0x000fc4000791e00a */
[----:B------:R-:W-:Y:S01]  /*4530*/  LOP3.LUT R15, R14, R15, RZ, 0x3c, !PT ;  /* 0x0000000f0e0f7212 */ /* 0x000fe200078e3cff */
[----:B------:R-:W-:-:S04]  /*4540*/  IMAD R23, R0, 0x2, R22 ;  /* 0x0000000200177824 */ /* 0x000fc800078e0216 */
[----:B------:R-:W-:Y:S01]  /*4550*/  IMAD R8, R0, 0x2, R23 ;  /* 0x0000000200087824 */ /* 0x000fe200078e0217 */
[----:B------:R-:W-:Y:S01]  /*4560*/  STL.64 [R1+0xbc0], R22 ;  /* 0x000bc01601007387 */ /* 0x000fe20000100a00 */
[----:B------:R-:W-:-:S03]  /*4570*/  IMAD.IADD R13, R13, 0x1, R15 ;  /* 0x000000010d0d7824 */ /* 0x000fc600078e020f */
[----:B------:R0:W-:Y:S01]  /*4580*/  STL [R1+0x494], R3 ;  /* 0x0004940301007387 */ /* 0x0001e20000100800 */
[----:B------:R-:W-:-:S03]  /*4590*/  LEA R10, R0, R8, 0x1 ;  /* 0x00000008000a7211 */ /* 0x000fc600078e08ff */
[----:B------:R1:W-:Y:S02]  /*45a0*/  STL [R1+0x498], R6 ;  /* 0x0004980601007387 */ /* 0x0003e40000100800 */
[C---:B------:R-:W-:Y:S01]  /*45b0*/  IMAD R9, R0.reuse, 0x2, R10 ;  /* 0x0000000200097824 */ /* 0x040fe200078e020a */
[----:B0-----:R-:W-:Y:S01]  /*45c0*/  IADD3.X R3, R5, c[0x0][0x16c], R4, P0, P1 ;  /* 0x00005b0005037a10 */ /* 0x001fe200007e2404 */
[----:B------:R-:W-:Y:S02]  /*45d0*/  IMAD R5, R27, c[0x0][0x1b0], RZ ;  /* 0x00006c001b057a24 */ /* 0x000fe400078e02ff */
[----:B------:R-:W-:Y:S01]  /*45e0*/  IMAD R20, R0, 0x2, R9 ;  /* 0x0000000200147824 */ /* 0x000fe200078e0209 */
[----:B-1----:R-:W-:Y:S01]  /*45f0*/  LOP3.LUT R6, R29, 0x7f, RZ, 0xc0, !PT ;  /* 0x0000007f1d067812 */ /* 0x002fe200078ec0ff */
[C---:B------:R-:W-:Y:S02]  /*4600*/  IMAD.SHL.U32 R4, R5.reuse, 0x2, RZ ;  /* 0x0000000205047824 */ /* 0x040fe400078e00ff */
[----:B------:R-:W-:-:S04]  /*4610*/  IMAD.HI R5, R5, 0x2, RZ ;  /* 0x0000000205057827 */ /* 0x000fc800078e02ff */
[----:B------:R-:W-:Y:S02]  /*4620*/  IMAD R6, R6, c[0x0][0x1b4], RZ ;  /* 0x00006d0006067a24 */ /* 0x000fe400078e02ff */
[----:B------:R-:W-:Y:S02]  /*4630*/  IMAD R11, R0, 0x2, R20 ;  /* 0x00000002000b7824 */ /* 0x000fe400078e0214 */
[C---:B------:R-:W-:Y:S02]  /*4640*/  IMAD.SHL.U32 R7, R6.reuse, 0x2, RZ ;  /* 0x0000000206077824 */ /* 0x040fe400078e00ff */
[----:B------:R-:W-:Y:S01]  /*4650*/  IMAD.HI R6, R6, 0x2, RZ ;  /* 0x0000000206067827 */ /* 0x000fe200078e02ff */
[----:B------:R-:W-:Y:S02]  /*4660*/  LEA R17, R0, R11, 0x1 ;  /* 0x0000000b00117211 */ /* 0x000fe400078e08ff */
[----:B------:R-:W-:Y:S02]  /*4670*/  IADD3 R4, P0, P1, R7, c[0x0][0x170], R4 ;  /* 0x00005c0007047a10 */ /* 0x000fe4000791e004 */
[----:B------:R-:W-:Y:S01]  /*4680*/  SGXT.U32 R7, R16, 0x2 ;  /* 0x000000021007781a */ /* 0x000fe20000000000 */
[----:B------:R-:W-:Y:S01]  /*4690*/  IMAD R12, R0, 0x2, R17 ;  /* 0x00000002000c7824 */ /* 0x000fe200078e0211 */
[----:B------:R-:W-:-:S02]  /*46a0*/  IADD3.X R5, R6, c[0x0][0x174], R5, P0, P1 ;  /* 0x00005d0006057a10 */ /* 0x000fc400007e2405 */
[----:B------:R-:W-:Y:S01]  /*46b0*/  LEA R22, P0, R18, R2, 0x1 ;  /* 0x0000000212167211 */ /* 0x000fe200078008ff */
[----:B------:R-:W-:Y:S01]  /*46c0*/  IMAD R7, R7, c[0x0][0x1b8], RZ ;  /* 0x00006e0007077a24 */ /* 0x000fe200078e02ff */
[----:B------:R-:W-:Y:S01]  /*46d0*/  LEA R14, R0, R12, 0x1 ;  /* 0x0000000c000e7211 */ /* 0x000fe200078e08ff */
[----:B------:R0:W-:Y:S01]  /*46e0*/  STL.64 [R1+0xae0], R4 ;  /* 0x000ae00401007387 */ /* 0x0001e20000100a00 */
[----:B------:R-:W-:Y:S02]  /*46f0*/  LEA.HI.X.SX32 R23, R18, R3, 0x1, P0 ;  /* 0x0000000312177211 */ /* 0x000fe400000f0eff */
[----:B------:R-:W-:Y:S01]  /*4700*/  LEA R26, P1, R25, R2, 0x1 ;  /* 0x00000002191a7211 */ /* 0x000fe200078208ff */
[----:B------:R1:W-:Y:S01]  /*4710*/  STL [R1+0x580], R13 ;  /* 0x0005800d01007387 */ /* 0x0003e20000100800 */
[----:B------:R-:W-:-:S03]  /*4720*/  MOV R6, c[0x0][0x1b8] ;  /* 0x00006e0000067a02 */ /* 0x000fc60000000f00 */
[----:B------:R2:W-:Y:S01]  /*4730*/  STL.64 [R1+0xaa8], R22 ;  /* 0x000aa81601007387 */ /* 0x0005e20000100a00 */
[----:B------:R-:W-:Y:S01]  /*4740*/  LEA.HI.X.SX32 R27, R25, R3, 0x1, P1 ;  /* 0x00000003191b7211 */ /* 0x000fe200008f0eff */
[----:B------:R-:W-:Y:S01]  /*4750*/  IMAD R28, R6, 0x4, R7 ;  /* 0x00000004061c7824 */ /* 0x000fe200078e0207 */
[----:B0-----:R-:W-:Y:S01]  /*4760*/  LEA R4, P2, R19, R2, 0x1 ;  /* 0x0000000213047211 */ /* 0x001fe200078408ff */
[----:B-1----:R-:W-:-:S04]  /*4770*/  IMAD R13, R0, 0x2, R14 ;  /* 0x00000002000d7824 */ /* 0x002fc800078e020e */
[----:B------:R-:W-:Y:S01]  /*4780*/  IMAD R15, R0, 0x2, R13 ;  /* 0x00000002000f7824 */ /* 0x000fe200078e020d */
[----:B--2---:R-:W2:Y:S01]  /*4790*/  LDL.LU.64 R22, [R1+0xbc0] ;  /* 0x000bc00001167983 */ /* 0x004ea20000300a00 */
[----:B------:R-:W-:-:S03]  /*47a0*/  LEA.HI.X.SX32 R5, R19, R3, 0x1, P2 ;  /* 0x0000000313057211 */ /* 0x000fc600010f0eff */
[C---:B------:R-:W-:Y:S01]  /*47b0*/  LEA R16, R0.reuse, R15, 0x1 ;  /* 0x0000000f00107211 */ /* 0x040fe200078e08ff */
[----:B------:R0:W-:Y:S04]  /*47c0*/  STL.64 [R1+0xaa0], R26 ;  /* 0x000aa01a01007387 */ /* 0x0001e80000100a00 */
[----:B------:R-:W-:Y:S01]  /*47d0*/  IMAD R18, R0, 0x2, R16 ;  /* 0x0000000200127824 */ /* 0x000fe200078e0210 */
[----:B------:R1:W-:Y:S01]  /*47e0*/  STL.64 [R1+0xa98], R4 ;  /* 0x000a980401007387 */ /* 0x0003e20000100a00 */
[----:B0-----:R-:W-:-:S04]  /*47f0*/  LEA R26, P0, R21, R2, 0x1 ;  /* 0x00000002151a7211 */ /* 0x001fc800078008ff */
[----:B------:R-:W-:Y:S01]  /*4800*/  LEA.HI.X.SX32 R27, R21, R3, 0x1, P0 ;  /* 0x00000003151b7211 */ /* 0x000fe200000f0eff */
[----:B-1----:R-:W-:Y:S01]  /*4810*/  IMAD R4, R6, 0x4, R28 ;  /* 0x0000000406047824 */ /* 0x002fe200078e021c */
[----:B------:R-:W-:-:S03]  /*4820*/  LEA R28, P0, R24, R2, 0x1 ;  /* 0x00000002181c7211 */ /* 0x000fc600078008ff */
[----:B------:R2:W-:Y:S01]  /*4830*/  STL.64 [R1+0xa90], R26 ;  /* 0x000a901a01007387 */ /* 0x0005e20000100a00 */
[----:B------:R-:W-:Y:S01]  /*4840*/  LEA R19, R0, R18, 0x1 ;  /* 0x0000001200137211 */ /* 0x000fe200078e08ff */
[----:B------:R-:W-:Y:S01]  /*4850*/  IMAD R4, R6, 0x4, R4 ;  /* 0x0000000406047824 */ /* 0x000fe200078e0204 */
[----:B------:R-:W-:-:S03]  /*4860*/  LEA.HI.X.SX32 R29, R24, R3, 0x1, P0 ;  /* 0x00000003181d7211 */ /* 0x000fc600000f0eff */
[----:B------:R-:W-:Y:S01]  /*4870*/  IMAD R21, R0, 0x2, R19 ;  /* 0x0000000200157824 */ /* 0x000fe200078e0213 */
[----:B------:R0:W-:Y:S01]  /*4880*/  STL.64 [R1+0xbb0], R18 ;  /* 0x000bb01201007387 */ /* 0x0001e20000100a00 */
[----:B------:R-:W-:-:S03]  /*4890*/  LEA R4, R6, R4, 0x2 ;  /* 0x0000000406047211 */ /* 0x000fc600078e10ff */
[----:B------:R-:W-:Y:S02]  /*48a0*/  STL.64 [R1+0xa88], R28 ;  /* 0x000a881c01007387 */ /* 0x000fe40000100a00 */
[----:B------:R-:W-:Y:S01]  /*48b0*/  IMAD R4, R6, 0x4, R4 ;  /* 0x0000000406047824 */ /* 0x000fe200078e0204 */
[----:B--2---:R-:W-:-:S04]  /*48c0*/  LEA R26, P1, R22, R2, 0x1 ;  /* 0x00000002161a7211 */ /* 0x004fc800078208ff */
[----:B------:R-:W-:Y:S01]  /*48d0*/  LEA.HI.X.SX32 R27, R22, R3, 0x1, P1 ;  /* 0x00000003161b7211 */ /* 0x000fe200008f0eff */
[----:B------:R-:W-:Y:S01]  /*48e0*/  IMAD R22, R0, 0x2, R21 ;  /* 0x0000000200167824 */ /* 0x000fe200078e0215 */
[----:B0-----:R-:W-:-:S03]  /*48f0*/  LEA R18, P1, R8, R2, 0x1 ;  /* 0x0000000208127211 */ /* 0x001fc600078208ff */
[----:B------:R0:W-:Y:S01]  /*4900*/  STL.64 [R1+0xa80], R26 ;  /* 0x000a801a01007387 */ /* 0x0001e20000100a00 */
[----:B------:R-:W-:Y:S02]  /*4910*/  LEA.HI.X.SX32 R19, R8, R3, 0x1, P1 ;  /* 0x0000000308137211 */ /* 0x000fe400008f0eff */
[----:B------:R-:W-:Y:S01]  /*4920*/  LEA R25, R0, R22, 0x1 ;  /* 0x0000001600197211 */ /* 0x000fe200078e08ff */
[----:B------:R1:W-:Y:S01]  /*4930*/  STL [R1+0x40], R4 ;  /* 0x0000400401007387 */ /* 0x0003e20000100800 */
[----:B0-----:R-:W-:-:S04]  /*4940*/  LEA R26, P0, R23, R2, 0x1 ;  /* 0x00000002171a7211 */ /* 0x001fc800078008ff */
[----:B------:R-:W-:Y:S01]  /*4950*/  LEA.HI.X.SX32 R27, R23, R3, 0x1, P0 ;  /* 0x00000003171b7211 */ /* 0x000fe200000f0eff */
[----:B-1----:R-:W-:Y:S01]  /*4960*/  IMAD R4, R6, 0x4, R4 ;  /* 0x0000000406047824 */ /* 0x002fe200078e0204 */
[----:B------:R-:W-:-:S03]  /*4970*/  LEA R28, P0, R10, R2, 0x1 ;  /* 0x000000020a1c7211 */ /* 0x000fc600078008ff */
[----:B------:R0:W-:Y:S04]  /*4980*/  STL.64 [R1+0xa78], R26 ;  /* 0x000a781a01007387 */ /* 0x0001e80000100a00 */
[----:B------:R1:W-:Y:S01]  /*4990*/  STL.64 [R1+0xa70], R18 ;  /* 0x000a701201007387 */ /* 0x0003e20000100a00 */
[----:B------:R-:W-:Y:S02]  /*49a0*/  LEA.HI.X.SX32 R29, R10, R3, 0x1, P0 ;  /* 0x000000030a1d7211 */ /* 0x000fe400000f0eff */
[----:B------:R-:W-:Y:S01]  /*49b0*/  LEA R5, R6, R4, 0x2 ;  /* 0x0000000406057211 */ /* 0x000fe200078e10ff */
[----:B0-----:R-:W-:Y:S01]  /*49c0*/  IMAD R26, R0, 0x2, R25 ;  /* 0x00000002001a7824 */ /* 0x001fe200078e0219 */
[----:B-1----:R-:W-:-:S03]  /*49d0*/  LEA R18, P1, R9, R2, 0x1 ;  /* 0x0000000209127211 */ /* 0x002fc600078208ff */
[----:B------:R-:W-:Y:S01]  /*49e0*/  IMAD R8, R0, 0x2, R26 ;  /* 0x0000000200087824 */ /* 0x000fe200078e021a */
[----:B------:R0:W-:Y:S01]  /*49f0*/  STL [R1+0xb48], R4 ;  /* 0x000b480401007387 */ /* 0x0001e20000100800 */
[----:B------:R-:W-:-:S03]  /*4a00*/  LEA.HI.X.SX32 R19, R9, R3, 0x1, P1 ;  /* 0x0000000309137211 */ /* 0x000fc600008f0eff */
[----:B------:R1:W-:Y:S01]  /*4a10*/  STL [R1+0xbb8], R26 ;  /* 0x000bb81a01007387 */ /* 0x0003e20000100800 */
[----:B------:R-:W-:-:S03]  /*4a20*/  LEA R9, R0, R8, 0x1 ;  /* 0x0000000800097211 */ /* 0x000fc600078e08ff */
[----:B------:R-:W-:Y:S01]  /*4a30*/  STL.64 [R1+0xa68], R28 ;  /* 0x000a681c01007387 */ /* 0x000fe20000100a00 */
[----:B0-----:R-:W-:-:S03]  /*4a40*/  IMAD R4, R6, 0x4, R5 ;  /* 0x0000000406047824 */ /* 0x001fc600078e0205 */
[----:B------:R0:W-:Y:S01]  /*4a50*/  STL.64 [R1+0xa60], R18 ;  /* 0x000a601201007387 */ /* 0x0001e20000100a00 */
[----:B-1----:R-:W-:Y:S01]  /*4a60*/  LEA R26, P0, R20, R2, 0x1 ;  /* 0x00000002141a7211 */ /* 0x002fe200078008ff */
[----:B------:R-:W-:-:S03]  /*4a70*/  IMAD R24, R6, 0x4, R4 ;  /* 0x0000000406187824 */ /* 0x000fc600078e0204 */
[-C--:B------:R-:W-:Y:S01]  /*4a80*/  LEA.HI.X.SX32 R27, R20, R3.reuse, 0x1, P0 ;  /* 0x00000003141b7211 */ /* 0x080fe200000f0eff */
[C---:B------:R-:W-:Y:S01]  /*4a90*/  IMAD R10, R0.reuse, 0x2, R9 ;  /* 0x00000002000a7824 */ /* 0x040fe200078e0209 */
[C---:B0-----:R-:W-:Y:S01]  /*4aa0*/  LEA R18, P1, R11.reuse, R2, 0x1 ;  /* 0x000000020b127211 */ /* 0x041fe200078208ff */
[----:B------:R0:W-:Y:S03]  /*4ab0*/  STL.64 [R1+0xb90], R8 ;  /* 0x000b900801007387 */ /* 0x0001e60000100a00 */
[----:B------:R-:W-:Y:S01]  /*4ac0*/  LEA.HI.X.SX32 R19, R11, R3, 0x1, P1 ;  /* 0x000000030b137211 */ /* 0x000fe200008f0eff */
[----:B------:R1:W-:Y:S01]  /*4ad0*/  STL.64 [R1+0xa58], R26 ;  /* 0x000a581a01007387 */ /* 0x0003e20000100a00 */
[----:B------:R-:W-:-:S03]  /*4ae0*/  IMAD R28, R0, 0x2, R10 ;  /* 0x00000002001c7824 */ /* 0x000fc600078e020a */
[----:B------:R2:W-:Y:S01]  /*4af0*/  STL.64 [R1+0xa50], R18 ;  /* 0x000a501201007387 */ /* 0x0005e20000100a00 */
[----:B0-----:R-:W-:Y:S02]  /*4b00*/  LEA R9, R6, R24, 0x2 ;  /* 0x0000001806097211 */ /* 0x001fe400078e10ff */
[CC--:B-1----:R-:W-:Y:S02]  /*4b10*/  LEA R26, P0, R17.reuse, R2.reuse, 0x1 ;  /* 0x00000002111a7211 */ /* 0x0c2fe400078008ff */
[----:B--2---:R-:W-:Y:S02]  /*4b20*/  LEA R18, P1, R12, R2, 0x1 ;  /* 0x000000020c127211 */ /* 0x004fe400078208ff */
[-C--:B------:R-:W-:Y:S01]  /*4b30*/  LEA.HI.X.SX32 R27, R17, R3.reuse, 0x1, P0 ;  /* 0x00000003111b7211 */ /* 0x080fe200000f0eff */
[----:B------:R-:W-:Y:S01]  /*4b40*/  IMAD R8, R6, 0x4, R9 ;  /* 0x0000000406087824 */ /* 0x000fe200078e0209 */
[----:B------:R-:W-:Y:S02]  /*4b50*/  LEA R11, R0, R28, 0x1 ;  /* 0x0000001c000b7211 */ /* 0x000fe400078e08ff */
[----:B------:R-:W-:Y:S01]  /*4b60*/  LEA.HI.X.SX32 R19, R12, R3, 0x1, P1 ;  /* 0x000000030c137211 */ /* 0x000fe200008f0eff */
[----:B------:R0:W-:Y:S01]  /*4b70*/  STL.64 [R1+0xa48], R26 ;  /* 0x000a481a01007387 */ /* 0x0001e20000100a00 */
[----:B------:R-:W-:-:S03]  /*4b80*/  IMAD R23, R6, 0x4, R8 ;  /* 0x0000000406177824 */ /* 0x000fc600078e0208 */
[----:B------:R-:W-:Y:S04]  /*4b90*/  STL.64 [R1+0xb98], R10 ;  /* 0x000b980a01007387 */ /* 0x000fe80000100a00 */
[----:B------:R1:W-:Y:S01]  /*4ba0*/  STL.64 [R1+0xa40], R18 ;  /* 0x000a401201007387 */ /* 0x0003e20000100a00 */
[----:B0-----:R-:W-:-:S04]  /*4bb0*/  LEA R26, P0, R14, R2, 0x1 ;  /* 0x000000020e1a7211 */ /* 0x001fc800078008ff */
[----:B------:R-:W-:Y:S02]  /*4bc0*/  LEA.HI.X.SX32 R27, R14, R3, 0x1, P0 ;  /* 0x000000030e1b7211 */ /* 0x000fe400000f0eff */
[C---:B-1----:R-:W-:Y:S02]  /*4bd0*/  LEA R18, P1, R13.reuse, R2, 0x1 ;  /* 0x000000020d127211 */ /* 0x042fe400078208ff */
[----:B------:R-:W-:Y:S02]  /*4be0*/  LEA R10, R6, R23, 0x2 ;  /* 0x00000017060a7211 */ /* 0x000fe400078e10ff */
[----:B------:R-:W-:Y:S01]  /*4bf0*/  LEA.HI.X.SX32 R19, R13, R3, 0x1, P1 ;  /* 0x000000030d137211 */ /* 0x000fe200008f0eff */
[----:B------:R0:W-:Y:S04]  /*4c00*/  STL.64 [R1+0xa38], R26 ;  /* 0x000a381a01007387 */ /* 0x0001e80000100a00 */
[----:B0-----:R-:W2:Y:S04]  /*4c10*/  LDL.LU R26, [R1+0xbb8] ;  /* 0x000bb800011a7983 */ /* 0x001ea80000300800 */
[----:B------:R-:W-:Y:S04]  /*4c20*/  STL.64 [R1+0xba8], R10 ;  /* 0x000ba80a01007387 */ /* 0x000fe80000100a00 */
[----:B------:R0:W-:Y:S04]  /*4c30*/  STL.64 [R1+0xa30], R18 ;  /* 0x000a301201007387 */ /* 0x0001e80000100a00 */
[----:B0-----:R-:W3:Y:S01]  /*4c40*/  LDL.LU.64 R18, [R1+0xbb0] ;  /* 0x000bb00001127983 */ /* 0x001ee20000300a00 */
[----:B------:R-:W-:-:S04]  /*4c50*/  IMAD R12, R0, 0x2, R11 ;  /* 0x00000002000c7824 */ /* 0x000fc800078e020b */
[----:B------:R-:W-:Y:S02]  /*4c60*/  IMAD R29, R0, 0x2, R12 ;  /* 0x00000002001d7824 */ /* 0x000fe400078e020c */
[----:B------:R-:W-:-:S03]  /*4c70*/  IMAD R27, R6, 0x4, R10 ;  /* 0x00000004061b7824 */ /* 0x000fc600078e020a */
[----:B------:R0:W-:Y:S01]  /*4c80*/  STL.64 [R1+0xba0], R28 ;  /* 0x000ba01c01007387 */ /* 0x0001e20000100a00 */
[----:B------:R-:W-:Y:S02]  /*4c90*/  LEA R13, R0, R29, 0x1 ;  /* 0x0000001d000d7211 */ /* 0x000fe400078e08ff */
[-C--:B------:R-:W-:Y:S01]  /*4ca0*/  LEA R10, P1, R16, R2.reuse, 0x1 ;  /* 0x00000002100a7211 */ /* 0x080fe200078208ff */
[----:B------:R-:W-:Y:S02]  /*4cb0*/  IMAD R4, R6, 0x4, R27 ;  /* 0x0000000406047824 */ /* 0x000fe400078e021b */
[----:B------:R-:W-:Y:S01]  /*4cc0*/  IMAD R14, R0, 0x2, R13 ;  /* 0x00000002000e7824 */ /* 0x000fe200078e020d */
[C---:B0-----:R-:W-:Y:S02]  /*4cd0*/  LEA R28, P0, R15.reuse, R2, 0x1 ;  /* 0x000000020f1c7211 */ /* 0x041fe400078008ff */
[-C--:B------:R-:W-:Y:S02]  /*4ce0*/  LEA.HI.X.SX32 R11, R16, R3.reuse, 0x1, P1 ;  /* 0x00000003100b7211 */ /* 0x080fe400008f0eff */
[----:B------:R-:W-:-:S02]  /*4cf0*/  LEA.HI.X.SX32 R29, R15, R3, 0x1, P0 ;  /* 0x000000030f1d7211 */ /* 0x000fc400000f0eff */
[----:B------:R-:W-:Y:S01]  /*4d00*/  LEA R15, R6, R4, 0x2 ;  /* 0x00000004060f7211 */ /* 0x000fe200078e10ff */
[----:B------:R-:W-:Y:S02]  /*4d10*/  IMAD R4, R0, 0x2, R14 ;  /* 0x0000000200047824 */ /* 0x000fe400078e020e */
[----:B------:R3:W-:Y:S04]  /*4d20*/  STL.64 [R1+0xa28], R28 ;  /* 0x000a281c01007387 */ /* 0x0007e80000100a00 */
[----:B------:R0:W-:Y:S01]  /*4d30*/  STL.64 [R1+0xa20], R10 ;  /* 0x000a200a01007387 */ /* 0x0001e20000100a00 */
[----:B------:R-:W-:Y:S01]  /*4d40*/  IMAD R16, R6, 0x4, R15 ;  /* 0x0000000406107824 */ /* 0x000fe200078e020f */
[----:B------:R-:W-:Y:S02]  /*4d50*/  LEA R17, R0, R4, 0x1 ;  /* 0x0000000400117211 */ /* 0x000fe400078e08ff */
[----:B------:R-:W-:Y:S01]  /*4d60*/  STL [R1], R4 ;  /* 0x0000000401007387 */ /* 0x000fe20000100800 */
[----:B---3--:R-:W-:-:S02]  /*4d70*/  LEA R28, P0, R18, R2, 0x1 ;  /* 0x00000002121c7211 */ /* 0x008fc400078008ff */
[C---:B0-----:R-:W-:Y:S02]  /*4d80*/  LEA R10, P1, R19.reuse, R2, 0x1 ;  /* 0x00000002130a7211 */ /* 0x041fe400078208ff */
[-C--:B------:R-:W-:Y:S02]  /*4d90*/  LEA.HI.X.SX32 R29, R18, R3.reuse, 0x1, P0 ;  /* 0x00000003121d7211 */ /* 0x080fe400000f0eff */
[----:B------:R-:W-:-:S03]  /*4da0*/  LEA.HI.X.SX32 R11, R19, R3, 0x1, P1 ;  /* 0x00000003130b7211 */ /* 0x000fc600008f0eff */
[----:B------:R-:W-:Y:S04]  /*4db0*/  STL.64 [R1+0xa18], R28 ;  /* 0x000a181c01007387 */ /* 0x000fe80000100a00 */
[----:B------:R-:W-:Y:S04]  /*4dc0*/  STL.64 [R1+0xb58], R16 ;  /* 0x000b581001007387 */ /* 0x000fe80000100a00 */
[----:B------:R0:W-:Y:S01]  /*4dd0*/  STL.64 [R1+0xa10], R10 ;  /* 0x000a100a01007387 */ /* 0x0001e20000100a00 */
[----:B------:R-:W-:Y:S02]  /*4de0*/  IMAD R18, R6, 0x4, R16 ;  /* 0x0000000406127824 */ /* 0x000fe400078e0210 */
[----:B------:R-:W-:Y:S01]  /*4df0*/  IMAD R19, R0, 0x2, R17 ;  /* 0x0000000200137824 */ /* 0x000fe200078e0211 */
[----:B0-----:R-:W-:-:S04]  /*4e00*/  LEA R10, P0, R21, R2, 0x1 ;  /* 0x00000002150a7211 */ /* 0x001fc800078008ff */
[----:B------:R-:W-:Y:S01]  /*4e10*/  LEA.HI.X.SX32 R11, R21, R3, 0x1, P0 ;  /* 0x00000003150b7211 */ /* 0x000fe200000f0eff */
[----:B------:R-:W-:Y:S04]  /*4e20*/  STL.64 [R1+0xb60], R18 ;  /* 0x000b601201007387 */ /* 0x000fe80000100a00 */
[----:B------:R0:W-:Y:S04]  /*4e30*/  STL.64 [R1+0xa08], R10 ;  /* 0x000a080a01007387 */ /* 0x0001e80000100a00 */
[----:B0-----:R-:W3:Y:S01]  /*4e40*/  LDL.LU.64 R10, [R1+0xba8] ;  /* 0x000ba800010a7983 */ /* 0x001ee20000300a00 */
[----:B------:R-:W-:-:S02]  /*4e50*/  LEA R28, P1, R22, R2, 0x1 ;  /* 0x00000002161c7211 */ /* 0x000fc400078208ff */
[----:B------:R-:W-:Y:S02]  /*4e60*/  LEA R20, R6, R18, 0x2 ;  /* 0x0000001206147211 */ /* 0x000fe400078e10ff */
[-C--:B------:R-:W-:Y:S02]  /*4e70*/  LEA.HI.X.SX32 R29, R22, R3.reuse, 0x1, P1 ;  /* 0x00000003161d7211 */ /* 0x080fe400008f0eff */
[----:B------:R-:W-:Y:S02]  /*4e80*/  LEA R21, R6, R20, 0x2 ;  /* 0x0000001406157211 */ /* 0x000fe400078e10ff */
[----:B------:R-:W-:Y:S01]  /*4e90*/  MOV R18, R8 ;  /* 0x0000000800127202 */ /* 0x000fe20000000f00 */
[----:B------:R0:W-:Y:S01]  /*4ea0*/  STL.64 [R1+0xa00], R28 ;  /* 0x000a001c01007387 */ /* 0x0001e20000100a00 */
[C---:B------:R-:W-:Y:S01]  /*4eb0*/  LEA R8, P0, R25.reuse, R2, 0x1 ;  /* 0x0000000219087211 */ /* 0x040fe200078008ff */
[C---:B------:R-:W-:Y:S02]  /*4ec0*/  IMAD R4, R0.reuse, 0x2, R19 ;  /* 0x0000000200047824 */ /* 0x040fe400078e0213 */
[----:B------:R-:W-:Y:S01]  /*4ed0*/  IMAD.MOV.U32 R19, RZ, RZ, R9 ;  /* 0x000000ffff137224 */ /* 0x000fe200078e0009 */
[----:B------:R-:W-:Y:S01]  /*4ee0*/  LEA.HI.X.SX32 R9, R25, R3, 0x1, P0 ;  /* 0x0000000319097211 */ /* 0x000fe200000f0eff */
[----:B------:R-:W-:Y:S01]  /*4ef0*/  IMAD.MOV.U32 R16, RZ, RZ, R23 ;  /* 0x000000ffff107224 */ /* 0x000fe200078e0017 */
[----:B0-----:R-:W4:Y:S04]  /*4f00*/  LDL.LU.64 R28, [R1+0xba0] ;  /* 0x000ba000011c7983 */ /* 0x001f280000300a00 */
[----:B------:R0:W-:Y:S01]  /*4f10*/  STL.64 [R1+0xac8], R20 ;  /* 0x000ac81401007387 */ /* 0x0001e20000100a00 */
[----:B------:R-:W-:-:S02]  /*4f20*/  IMAD R22, R0, 0x2, R4 ;  /* 0x0000000200167824 */ /* 0x000fc400078e0204 */
[----:B------:R-:W-:Y:S02]  /*4f30*/  IMAD R23, R6, 0x4, R21 ;  /* 0x0000000406177824 */ /* 0x000fe400078e0215 */
[----:B0-----:R-:W-:Y:S02]  /*4f40*/  IMAD.MOV.U32 R21, RZ, RZ, R24 ;  /* 0x000000ffff157224 */ /* 0x001fe400078e0018 */
[----:B------:R-:W-:Y:S01]  /*4f50*/  IMAD R24, R0, 0x2, R22 ;  /* 0x0000000200187824 */ /* 0x000fe200078e0216 */
[----:B---3--:R-:W-:Y:S02]  /*4f60*/  MOV R20, R10 ;  /* 0x0000000a00147202 */ /* 0x008fe40000000f00 */
[----:B--2---:R-:W-:-:S05]  /*4f70*/  LEA R10, P1, R26, R2, 0x1 ;  /* 0x000000021a0a7211 */ /* 0x004fca00078208ff */
[----:B------:R0:W-:Y:S04]  /*4f80*/  STL [R1+0x9f0], R10 ;  /* 0x0009f00a01007387 */ /* 0x0001e80000100800 */
[----:B0-----:R-:W2:Y:S04]  /*4f90*/  LDL.LU.64 R10, [R1+0xb98] ;  /* 0x000b9800010a7983 */ /* 0x001ea80000300a00 */
[----:B------:R0:W-:Y:S04]  /*4fa0*/  STL.64 [R1+0x9f8], R8 ;  /* 0x0009f80801007387 */ /* 0x0001e80000100a00 */
[----:B0-----:R-:W3:Y:S04]  /*4fb0*/  LDL.LU.64 R8, [R1+0xb90] ;  /* 0x000b900001087983 */ /* 0x001ee80000300a00 */
[----:B------:R0:W-:Y:S04]  /*4fc0*/  STL.64 [R1+0xb68], R22 ;  /* 0x000b681601007387 */ /* 0x0001e80000100a00 */
[----:B0-----:R-:W3:Y:S04]  /*4fd0*/  LDL.LU R22, [R1+0x40] ;  /* 0x0000400001167983 */ /* 0x001ee80000300800 */
[----:B------:R-:W-:Y:S04]  /*4fe0*/  STL.64 [R1+0xaf0], R6 ;  /* 0x000af00601007387 */ /* 0x000fe80000100a00 */
[----:B------:R0:W-:Y:S04]  /*4ff0*/  STL.64 [R1+0xb88], R18 ;  /* 0x000b881201007387 */ /* 0x0001e80000100a00 */
[----:B0-----:R0:W4:Y:S01]  /*5000*/  LDL.64 R18, [R1+0x9f0] ;  /* 0x0009f00001127983 */ /* 0x0011220000100a00 */
[----:B------:R-:W-:-:S05]  /*5010*/  IMAD R17, R6, 0x4, R27 ;  /* 0x0000000406117824 */ /* 0x000fca00078e021b */
[----:B------:R-:W-:Y:S04]  /*5020*/  STL.64 [R1+0xb80], R16 ;  /* 0x000b801001007387 */ /* 0x000fe80000100a00 */
[----:B------:R2:W-:Y:S01]  /*5030*/  STL.64 [R1+0xb78], R14 ;  /* 0x000b780e01007387 */ /* 0x0005e20000100a00 */
[----:B------:R-:W-:Y:S02]  /*5040*/  LEA R25, R6, R23, 0x2 ;  /* 0x0000001706197211 */ /* 0x000fe400078e10ff */
[----:B--2---:R-:W-:-:S04]  /*5050*/  LEA R14, P2, R10, R2, 0x1 ;  /* 0x000000020a0e7211 */ /* 0x004fc800078408ff */
[-C--:B------:R-:W-:Y:S01]  /*5060*/  LEA.HI.X.SX32 R15, R10, R3.reuse, 0x1, P2 ;  /* 0x000000030a0f7211 */ /* 0x080fe200010f0eff */
[----:B---3--:R-:W-:Y:S01]  /*5070*/  IMAD.MOV.U32 R6, RZ, RZ, R22 ;  /* 0x000000ffff067224 */ /* 0x008fe200078e0016 */
[-C--:B----4-:R-:W-:Y:S02]  /*5080*/  LEA.HI.X.SX32 R19, R26, R3.reuse, 0x1, P1 ;  /* 0x000000031a137211 */ /* 0x090fe400008f0eff */
[-C--:B------:R-:W-:Y:S02]  /*5090*/  LEA R18, P0, R8, R2.reuse, 0x1 ;  /* 0x0000000208127211 */ /* 0x080fe400078008ff */
[C---:B------:R-:W-:Y:S01]  /*50a0*/  LEA R16, P1, R9.reuse, R2, 0x1 ;  /* 0x0000000209107211 */ /* 0x040fe200078208ff */
[----:B------:R1:W-:Y:S03]  /*50b0*/  STL [R1+0x9f4], R19 ;  /* 0x0009f41301007387 */ /* 0x0003e60000100800 */
[----:B------:R-:W-:-:S02]  /*50c0*/  LEA.HI.X.SX32 R17, R9, R3, 0x1, P1 ;  /* 0x0000000309117211 */ /* 0x000fc400008f0eff */
[----:B-1----:R-:W-:-:S05]  /*50d0*/  LEA.HI.X.SX32 R19, R8, R3, 0x1, P0 ;  /* 0x0000000308137211 */ /* 0x002fca00000f0eff */
[----:B------:R1:W-:Y:S01]  /*50e0*/  STL.64 [R1+0x9e8], R18 ;  /* 0x0009e81201007387 */ /* 0x0003e20000100a00 */
[----:B------:R-:W-:-:S03]  /*50f0*/  LEA R22, P1, R11, R2, 0x1 ;  /* 0x000000020b167211 */ /* 0x000fc600078208ff */
[----:B-1----:R-:W2:Y:S04]  /*5100*/  LDL.LU.64 R18, [R1+0xb88] ;  /* 0x000b880001127983 */ /* 0x002ea80000300a00 */
[----:B------:R1:W-:Y:S04]  /*5110*/  STL.64 [R1+0x9e0], R16 ;  /* 0x0009e01001007387 */ /* 0x0003e80000100a00 */
[----:B-1----:R-:W3:Y:S04]  /*5120*/  LDL.LU.64 R16, [R1+0xb80] ;  /* 0x000b800001107983 */ /* 0x002ee80000300a00 */
[----:B------:R1:W-:Y:S01]  /*5130*/  STL.64 [R1+0x9d8], R14 ;  /* 0x0009d80e01007387 */ /* 0x0003e20000100a00 */
[----:B------:R-:W-:-:S03]  /*5140*/  IMAD R26, R0, 0x2, R24 ;  /* 0x00000002001a7824 */ /* 0x000fc600078e0218 */
[----:B------:R-:W-:Y:S01]  /*5150*/  STL [R1+0x9c8], R22 ;  /* 0x0009c81601007387 */ /* 0x000fe20000100800 */
[----:B-1----:R-:W-:-:S04]  /*5160*/  LEA R14, P0, R28, R2, 0x1 ;  /* 0x000000021c0e7211 */ /* 0x002fc800078008ff */
[----:B------:R-:W-:-:S05]  /*5170*/  LEA.HI.X.SX32 R15, R28, R3, 0x1, P0 ;  /* 0x000000031c0f7211 */ /* 0x000fca00000f0eff */
[----:B------:R1:W-:Y:S04]  /*5180*/  STL.64 [R1+0x9d0], R14 ;  /* 0x0009d00e01007387 */ /* 0x0003e80000100a00 */
[----:B-1----:R-:W4:Y:S04]  /*5190*/  LDL.LU.64 R14, [R1+0xb78] ;  /* 0x000b7800010e7983 */ /* 0x002f280000300a00 */
[----:B------:R1:W-:Y:S04]  /*51a0*/  STL.64 [R1+0xb70], R24 ;  /* 0x000b701801007387 */ /* 0x0003e80000100a00 */
[----:B-1----:R0:W3:Y:S01]  /*51b0*/  LDL.64 R24, [R1+0x9c8] ;  /* 0x0009c80001187983 */ /* 0x0020e20000100a00 */
[----:B------:R-:W-:Y:S01]  /*51c0*/  IMAD.MOV.U32 R7, RZ, RZ, R27 ;  /* 0x000000ffff077224 */ /* 0x000fe200078e001b */
[----:B------:R-:W-:-:S02]  /*51d0*/  LEA R27, R0, R26, 0x1 ;  /* 0x0000001a001b7211 */ /* 0x000fc400078e08ff */
[----:B------:R-:W-:-:S03]  /*51e0*/  LEA R22, P2, R12, R2, 0x1 ;  /* 0x000000020c167211 */ /* 0x000fc600078408ff */
[----:B------:R-:W-:Y:S01]  /*51f0*/  IMAD R8, R0, 0x2, R27 ;  /* 0x0000000200087824 */ /* 0x000fe200078e021b */
[----:B------:R-:W-:Y:S01]  /*5200*/  LEA.HI.X.SX32 R23, R12, R3, 0x1, P2 ;  /* 0x000000030c177211 */ /* 0x000fe200010f0eff */
[----:B------:R-:W-:-:S03]  /*5210*/  IMAD.MOV.U32 R28, RZ, RZ, R7 ;  /* 0x000000ffff1c7224 */ /* 0x000fc600078e0007 */
[C---:B------:R-:W-:Y:S02]  /*5220*/  LEA R9, R0.reuse, R8, 0x1 ;  /* 0x0000000800097211 */ /* 0x040fe400078e08ff */
[----:B------:R-:W-:Y:S01]  /*5230*/  MOV R7, R21 ;  /* 0x0000001500077202 */ /* 0x000fe20000000f00 */
[----:B------:R-:W-:Y:S01]  /*5240*/  IMAD.MOV.U32 R12, RZ, RZ, R20 ;  /* 0x000000ffff0c7224 */ /* 0x000fe200078e0014 */
[----:B------:R-:W-:Y:S01]  /*5250*/  LEA R10, R0, R9, 0x1 ;  /* 0x00000009000a7211 */ /* 0x000fe200078e08ff */
[----:B--2---:R-:W-:Y:S02]  /*5260*/  IMAD.MOV.U32 R21, RZ, RZ, R18 ;  /* 0x000000ffff157224 */ /* 0x004fe400078e0012 */
[----:B------:R-:W-:Y:S01]  /*5270*/  IMAD.MOV.U32 R20, RZ, RZ, R19 ;  /* 0x000000ffff147224 */ /* 0x000fe200078e0013 */
[----:B---3--:R-:W-:-:S05]  /*5280*/  LEA.HI.X.SX32 R25, R11, R3, 0x1, P1 ;  /* 0x000000030b197211 */ /* 0x008fca00008f0eff */
[----:B------:R1:W-:Y:S01]  /*5290*/  STL [R1+0x9cc], R25 ;  /* 0x0009cc1901007387 */ /* 0x0003e20000100800 */
[----:B------:R-:W-:-:S03]  /*52a0*/  LEA R18, P1, R13, R2, 0x1 ;  /* 0x000000020d127211 */ /* 0x000fc600078208ff */
[----:B-1----:R-:W2:Y:S04]  /*52b0*/  LDL.LU.64 R24, [R1+0xb70] ;  /* 0x000b700001187983 */ /* 0x002ea80000300a00 */
[----:B------:R1:W-:Y:S04]  /*52c0*/  STL.64 [R1+0x9c0], R22 ;  /* 0x0009c01601007387 */ /* 0x0003e80000100a00 */
[----:B------:R3:W-:Y:S01]  /*52d0*/  STL.64 [R1+0xb40], R8 ;  /* 0x000b400801007387 */ /* 0x0007e20000100a00 */
[----:B------:R-:W-:Y:S02]  /*52e0*/  LEA.HI.X.SX32 R19, R13, R3, 0x1, P1 ;  /* 0x000000030d137211 */ /* 0x000fe400008f0eff */
[-C--:B-1----:R-:W-:Y:S01]  /*52f0*/  LEA R22, P0, R29, R2.reuse, 0x1 ;  /* 0x000000021d167211 */ /* 0x082fe200078008ff */
[----:B---3--:R-:W-:Y:S01]  /*5300*/  IMAD.MOV.U32 R8, RZ, RZ, R16 ;  /* 0x000000ffff087224 */ /* 0x008fe200078e0010 */
[----:B----4-:R-:W-:-:S02]  /*5310*/  LEA R16, P2, R14, R2, 0x1 ;  /* 0x000000020e107211 */ /* 0x010fc400078408ff */
[-C--:B------:R-:W-:Y:S01]  /*5320*/  LEA.HI.X.SX32 R23, R29, R3.reuse, 0x1, P0 ;  /* 0x000000031d177211 */ /* 0x080fe200000f0eff */
[----:B------:R-:W-:Y:S01]  /*5330*/  IMAD.MOV.U32 R9, RZ, RZ, R17 ;  /* 0x000000ffff097224 */ /* 0x000fe200078e0011 */
[----:B------:R-:W-:-:S03]  /*5340*/  LEA.HI.X.SX32 R17, R14, R3, 0x1, P2 ;  /* 0x000000030e117211 */ /* 0x000fc600010f0eff */
[----:B------:R1:W-:Y:S04]  /*5350*/  STL.64 [R1+0x9b8], R22 ;  /* 0x0009b81601007387 */ /* 0x0003e80000100a00 */
[----:B-1----:R-:W3:Y:S04]  /*5360*/  LDL.LU.64 R22, [R1+0xb68] ;  /* 0x000b680001167983 */ /* 0x002ee80000300a00 */
[----:B------:R1:W-:Y:S04]  /*5370*/  STL.64 [R1+0x9b0], R18 ;  /* 0x0009b01201007387 */ /* 0x0003e80000100a00 */
[----:B-1----:R-:W4:Y:S04]  /*5380*/  LDL.LU.64 R18, [R1+0xb60] ;  /* 0x000b600001127983 */ /* 0x002f280000300a00 */
[----:B------:R1:W-:Y:S04]  /*5390*/  STL.64 [R1+0x9a8], R16 ;  /* 0x0009a81001007387 */ /* 0x0003e80000100a00 */
[----:B-1----:R-:W2:Y:S04]  /*53a0*/  LDL.LU.64 R16, [R1+0xb58] ;  /* 0x000b580001107983 */ /* 0x002ea80000300a00 */
[----:B------:R-:W2:Y:S01]  /*53b0*/  LDL.LU R14, [R1] ;  /* 0x00000000010e7983 */ /* 0x000ea20000300800 */
[----:B------:R-:W-:-:S03]  /*53c0*/  IMAD.MOV.U32 R29, RZ, RZ, R12 ;  /* 0x000000ffff1d7224 */ /* 0x000fc600078e000c */
[----:B------:R2:W-:Y:S01]  /*53d0*/  STL.64 [R1+0xb50], R26 ;  /* 0x000b501a01007387 */ /* 0x0005e20000100a00 */
[----:B------:R-:W-:-:S03]  /*53e0*/  LEA R11, R0, R10, 0x1 ;  /* 0x0000000a000b7211 */ /* 0x000fc600078e08ff */
[----:B------:R-:W-:Y:S04]  /*53f0*/  STL.64 [R1+0xb30], R28 ;  /* 0x000b301c01007387 */ /* 0x000fe80000100a00 */
[----:B------:R-:W-:Y:S01]  /*5400*/  STL.64 [R1+0xb38], R10 ;  /* 0x000b380a01007387 */ /* 0x000fe20000100a00 */
[----:B------:R-:W-:Y:S01]  /*5410*/  IMAD R12, R0, 0x2, R11 ;  /* 0x00000002000c7824 */ /* 0x000fe200078e020b */
[----:B--2---:R-:W-:-:S04]  /*5420*/  LEA R26, P0, R14, R2, 0x1 ;  /* 0x000000020e1a7211 */ /* 0x004fc800078008ff */
[----:B------:R-:W-:-:S05]  /*5430*/  LEA.HI.X.SX32 R27, R14, R3, 0x1, P0 ;  /* 0x000000030e1b7211 */ /* 0x000fca00000f0eff */
[----:B------:R1:W-:Y:S04]  /*5440*/  STL.64 [R1+0x9a0], R26 ;  /* 0x0009a01a01007387 */ /* 0x0003e80000100a00 */
[----:B-1----:R-:W2:Y:S01]  /*5450*/  LDL.LU.64 R26, [R1+0xb50] ;  /* 0x000b5000011a7983 */ /* 0x002ea20000300a00 */
[-C--:B------:R-:W-:Y:S02]  /*5460*/  LEA R10, P1, R17, R2.reuse, 0x1 ;  /* 0x00000002110a7211 */ /* 0x080fe400078208ff */
[----:B----4-:R-:W-:Y:S02]  /*5470*/  LEA R28, P2, R19, R2, 0x1 ;  /* 0x00000002131c7211 */ /* 0x010fe400078408ff */
[----:B------:R-:W-:Y:S02]  /*5480*/  LEA.HI.X.SX32 R11, R17, R3, 0x1, P1 ;  /* 0x00000003110b7211 */ /* 0x000fe400008f0eff */
[----:B------:R-:W-:-:S02]  /*5490*/  LEA R13, R0, R12, 0x1 ;  /* 0x0000000c000d7211 */ /* 0x000fc400078e08ff */
[----:B------:R-:W-:Y:S01]  /*54a0*/  LEA.HI.X.SX32 R29, R19, R3, 0x1, P2 ;  /* 0x00000003131d7211 */ /* 0x000fe200010f0eff */
[----:B------:R1:W-:Y:S04]  /*54b0*/  STL.64 [R1+0x998], R10 ;  /* 0x0009980a01007387 */ /* 0x0003e80000100a00 */
[----:B------:R4:W-:Y:S01]  /*54c0*/  STL.64 [R1+0xb20], R12 ;  /* 0x000b200c01007387 */ /* 0x0009e20000100a00 */
[----:B------:R-:W-:-:S03]  /*54d0*/  IMAD R14, R0, 0x2, R13 ;  /* 0x00000002000e7824 */ /* 0x000fc600078e020d */
[----:B------:R3:W-:Y:S01]  /*54e0*/  STL.64 [R1+0x990], R28 ;  /* 0x0009901c01007387 */ /* 0x0007e20000100a00 */
[-C--:B-1----:R-:W-:Y:S01]  /*54f0*/  LEA R10, P2, R24, R2.reuse, 0x1 ;  /* 0x00000002180a7211 */ /* 0x082fe200078408ff */
[----:B----4-:R-:W-:Y:S01]  /*5500*/  IMAD.MOV.U32 R12, RZ, RZ, R8 ;  /* 0x000000ffff0c7224 */ /* 0x010fe200078e0008 */
[-C--:B------:R-:W-:Y:S02]  /*5510*/  LEA R8, P0, R4, R2.reuse, 0x1 ;  /* 0x0000000204087211 */ /* 0x080fe400078008ff */
[----:B------:R-:W-:Y:S02]  /*5520*/  MOV R13, R9 ;  /* 0x00000009000d7202 */ /* 0x000fe40000000f00 */
[----:B---3--:R-:W-:Y:S02]  /*5530*/  LEA R28, P1, R22, R2, 0x1 ;  /* 0x00000002161c7211 */ /* 0x008fe400078208ff */
[-C--:B------:R-:W-:Y:S01]  /*5540*/  LEA.HI.X.SX32 R9, R4, R3.reuse, 0x1, P0 ;  /* 0x0000000304097211 */ /* 0x080fe200000f0eff */
[----:B------:R-:W-:Y:S01]  /*5550*/  STL.64 [R1+0xb28], R14 ;  /* 0x000b280e01007387 */ /* 0x000fe20000100a00 */
[----:B------:R-:W-:-:S02]  /*5560*/  LEA.HI.X.SX32 R29, R22, R3, 0x1, P1 ;  /* 0x00000003161d7211 */ /* 0x000fc400008f0eff */
[----:B------:R-:W-:Y:S01]  /*5570*/  LEA.HI.X.SX32 R11, R24, R3, 0x1, P2 ;  /* 0x00000003180b7211 */ /* 0x000fe200010f0eff */
[----:B------:R-:W3:Y:S04]  /*5580*/  LDL.LU R4, [R1+0xb48] ;  /* 0x000b480001047983 */ /* 0x000ee80000300800 */
[----:B------:R1:W-:Y:S04]  /*5590*/  STL.64 [R1+0x988], R8 ;  /* 0x0009880801007387 */ /* 0x0003e80000100a00 */
[----:B-1----:R-:W4:Y:S04]  /*55a0*/  LDL.LU.64 R8, [R1+0xb40] ;  /* 0x000b400001087983 */ /* 0x002f280000300a00 */
[----:B------:R-:W-:Y:S04]  /*55b0*/  STL.64 [R1+0x980], R28 ;  /* 0x0009801c01007387 */ /* 0x000fe80000100a00 */
[----:B------:R2:W-:Y:S02]  /*55c0*/  STL.64 [R1+0x978], R10 ;  /* 0x0009780a01007387 */ /* 0x0005e40000100a00 */
[----:B--2---:R-:W-:-:S02]  /*55d0*/  LEA R10, P0, R26, R2, 0x1 ;  /* 0x000000021a0a7211 */ /* 0x004fc400078008ff */
[C---:B------:R-:W-:Y:S02]  /*55e0*/  LEA R28, P1, R27.reuse, R2, 0x1 ;  /* 0x000000021b1c7211 */ /* 0x040fe400078208ff */
[-C--:B------:R-:W-:Y:S02]  /*55f0*/  LEA.HI.X.SX32 R11, R26, R3.reuse, 0x1, P0 ;  /* 0x000000031a0b7211 */ /* 0x080fe400000f0eff */
[----:B------:R-:W-:-:S03]  /*5600*/  LEA.HI.X.SX32 R29, R27, R3, 0x1, P1 ;  /* 0x000000031b1d7211 */ /* 0x000fc600008f0eff */
[----:B------:R1:W-:Y:S04]  /*5610*/  STL.64 [R1+0x970], R10 ;  /* 0x0009700a01007387 */ /* 0x0003e80000100a00 */
[----:B-1----:R-:W2:Y:S04]  /*5620*/  LDL.LU.64 R10, [R1+0xb38] ;  /* 0x000b3800010a7983 */ /* 0x002ea80000300a00 */
[----:B------:R1:W-:Y:S04]  /*5630*/  STL.64 [R1+0x968], R28 ;  /* 0x0009681c01007387 */ /* 0x0003e80000100a00 */
[----:B-1----:R-:W2:Y:S01]  /*5640*/  LDL.LU.64 R28, [R1+0xb30] ;  /* 0x000b3000011c7983 */ /* 0x002ea20000300a00 */
[----:B------:R-:W-:-:S02]  /*5650*/  IMAD R17, R0, 0x2, R14 ;  /* 0x0000000200117824 */ /* 0x000fc400078e020e */
[----:B------:R-:W-:Y:S02]  /*5660*/  IMAD.MOV.U32 R26, RZ, RZ, R12 ;  /* 0x000000ffff1a7224 */ /* 0x000fe400078e000c */
[----:B------:R-:W-:Y:S01]  /*5670*/  IMAD.MOV.U32 R27, RZ, RZ, R13 ;  /* 0x000000ffff1b7224 */ /* 0x000fe200078e000d */
[CC--:B----4-:R-:W-:Y:S02]  /*5680*/  LEA R14, P2, R8.reuse, R2.reuse, 0x1 ;  /* 0x00000002080e7211 */ /* 0x0d0fe400078408ff */
[C---:B------:R-:W-:Y:S02]  /*5690*/  LEA R12, P0, R9.reuse, R2, 0x1 ;  /* 0x00000002090c7211 */ /* 0x040fe400078008ff */
[-C--:B------:R-:W-:Y:S02]  /*56a0*/  LEA.HI.X.SX32 R15, R8, R3.reuse, 0x1, P2 ;  /* 0x00000003080f7211 */ /* 0x080fe400010f0eff */
[----:B------:R-:W-:-:S03]  /*56b0*/  LEA.HI.X.SX32 R13, R9, R3, 0x1, P0 ;  /* 0x00000003090d7211 */ /* 0x000fc600000f0eff */
[----:B------:R1:W-:Y:S04]  /*56c0*/  STL.64 [R1+0x960], R14 ;  /* 0x0009600e01007387 */ /* 0x0003e80000100a00 */
[----:B-1----:R-:W4:Y:S04]  /*56d0*/  LDL.LU.64 R14, [R1+0xb28] ;  /* 0x000b2800010e7983 */ /* 0x002f280000300a00 */
[----:B--2---:R-:W-:Y:S04]  /*56e0*/  STL.64 [R1+0xb08], R28 ;  /* 0x000b081c01007387 */ /* 0x004fe80000100a00 */
[----:B------:R-:W-:Y:S04]  /*56f0*/  STL.64 [R1+0xb10], R26 ;  /* 0x000b101a01007387 */ /* 0x000fe80000100a00 */
[----:B------:R1:W-:Y:S04]  /*5700*/  STL.64 [R1+0x958], R12 ;  /* 0x0009580c01007387 */ /* 0x0003e80000100a00 */
[----:B-1----:R-:W2:Y:S01]  /*5710*/  LDL.LU.64 R12, [R1+0xb20] ;  /* 0x000b2000010c7983 */ /* 0x002ea20000300a00 */
[----:B------:R-:W-:Y:S01]  /*5720*/  IMAD R19, R0, 0x2, R17 ;  /* 0x0000000200137824 */ /* 0x000fe200078e0211 */
[----:B------:R-:W-:-:S04]  /*5730*/  LEA R26, P1, R10, R2, 0x1 ;  /* 0x000000020a1a7211 */ /* 0x000fc800078208ff */
[C---:B------:R-:W-:Y:S02]  /*5740*/  LEA R22, R0.reuse, R19, 0x1 ;  /* 0x0000001300167211 */ /* 0x040fe400078e08ff */
[C---:B------:R-:W-:Y:S02]  /*5750*/  LEA R28, P2, R11.reuse, R2, 0x1 ;  /* 0x000000020b1c7211 */ /* 0x040fe400078408ff */
[----:B------:R-:W-:Y:S02]  /*5760*/  LEA R8, R0, R22, 0x1 ;  /* 0x0000001600087211 */ /* 0x000fe400078e08ff */
[-C--:B------:R-:W-:Y:S02]  /*5770*/  LEA.HI.X.SX32 R27, R10, R3.reuse, 0x1, P1 ;  /* 0x000000030a1b7211 */ /* 0x080fe400008f0eff */
[----:B------:R-:W-:Y:S01]  /*5780*/  LEA.HI.X.SX32 R29, R11, R3, 0x1, P2 ;  /* 0x000000030b1d7211 */ /* 0x000fe200010f0eff */
[C---:B------:R-:W-:Y:S02]  /*5790*/  IMAD R24, R0.reuse, 0x2, R8 ;  /* 0x0000000200187824 */ /* 0x040fe400078e0208 */
[----:B------:R4:W-:Y:S02]  /*57a0*/  STL.64 [R1+0x950], R26 ;  /* 0x0009501a01007387 */ /* 0x0009e40000100a00 */
[----:B------:R-:W-:-:S02]  /*57b0*/  IMAD R9, R0, 0x2, R24 ;  /* 0x0000000200097824 */ /* 0x000fc400078e0218 */
[----:B------:R2:W-:Y:S04]  /*57c0*/  STL.64 [R1+0xb18], R24 ;  /* 0x000b181801007387 */ /* 0x0005e80000100a00 */
[----:B------:R1:W-:Y:S01]  /*57d0*/  STL.64 [R1+0x948], R28 ;  /* 0x0009481c01007387 */ /* 0x0003e20000100a00 */
[----:B----4-:R-:W-:-:S04]  /*57e0*/  LEA R26, P2, R14, R2, 0x1 ;  /* 0x000000020e1a7211 */ /* 0x010fc800078408ff */
[-C--:B------:R-:W-:Y:S02]  /*57f0*/  LEA.HI.X.SX32 R27, R14, R3.reuse, 0x1, P2 ;  /* 0x000000030e1b7211 */ /* 0x080fe400010f0eff */
[CC--:B--2---:R-:W-:Y:S02]  /*5800*/  LEA R24, P0, R12.reuse, R2.reuse, 0x1 ;  /* 0x000000020c187211 */ /* 0x0c4fe400078008ff */
[C---:B-1----:R-:W-:Y:S02]  /*5810*/  LEA R28, P1, R13.reuse, R2, 0x1 ;  /* 0x000000020d1c7211 */ /* 0x042fe400078208ff */
[-C--:B------:R-:W-:Y:S02]  /*5820*/  LEA.HI.X.SX32 R25, R12, R3.reuse, 0x1, P0 ;  /* 0x000000030c197211 */ /* 0x080fe400000f0eff */
[----:B------:R-:W-:-:S03]  /*5830*/  LEA.HI.X.SX32 R29, R13, R3, 0x1, P1 ;  /* 0x000000030d1d7211 */ /* 0x000fc600008f0eff */
[----:B------:R1:W-:Y:S04]  /*5840*/  STL.64 [R1+0x940], R24 ;  /* 0x0009401801007387 */ /* 0x0003e80000100a00 */
[----:B------:R-:W-:Y:S04]  /*5850*/  STL.64 [R1+0x938], R28 ;  /* 0x0009381c01007387 */ /* 0x000fe80000100a00 */
[----:B------:R2:W-:Y:S01]  /*5860*/  STL.64 [R1+0x930], R26 ;  /* 0x0009301a01007387 */ /* 0x0005e20000100a00 */
[----:B-1----:R-:W-:-:S04]  /*5870*/  LEA R24, P0, R17, R2, 0x1 ;  /* 0x0000000211187211 */ /* 0x002fc800078008ff */
[----:B------:R-:W-:Y:S02]  /*5880*/  LEA.HI.X.SX32 R25, R17, R3, 0x1, P0 ;  /* 0x0000000311197211 */ /* 0x000fe400000f0eff */
[----:B--2---:R-:W-:-:S03]  /*5890*/  LEA R26, P1, R19, R2, 0x1 ;  /* 0x00000002131a7211 */ /* 0x004fc600078208ff */
[----:B------:R1:W-:Y:S01]  /*58a0*/  STL.64 [R1+0x928], R24 ;  /* 0x0009281801007387 */ /* 0x0003e20000100a00 */
[----:B------:R-:W-:-:S03]  /*58b0*/  LEA.HI.X.SX32 R27, R19, R3, 0x1, P1 ;  /* 0x00000003131b7211 */ /* 0x000fc600008f0eff */
[----:B-1----:R-:W2:Y:S04]  /*58c0*/  LDL.LU.64 R24, [R1+0xb18] ;  /* 0x000b180001187983 */ /* 0x002ea80000300a00 */
[----:B------:R1:W-:Y:S04]  /*58d0*/  STL.64 [R1+0x920], R26 ;  /* 0x0009201a01007387 */ /* 0x0003e80000100a00 */
[----:B-1----:R-:W4:Y:S01]  /*58e0*/  LDL.LU.64 R26, [R1+0xb10] ;  /* 0x000b1000011a7983 */ /* 0x002f220000300a00 */
[----:B------:R-:W-:-:S04]  /*58f0*/  LEA R28, P2, R22, R2, 0x1 ;  /* 0x00000002161c7211 */ /* 0x000fc800078408ff */
[----:B------:R-:W-:Y:S02]  /*5900*/  LEA.HI.X.SX32 R29, R22, R3, 0x1, P2 ;  /* 0x00000003161d7211 */ /* 0x000fe400010f0eff */
[----:B------:R-:W-:-:S03]  /*5910*/  LEA R10, R0, R9, 0x1 ;  /* 0x00000009000a7211 */ /* 0x000fc600078e08ff */
[----:B------:R1:W-:Y:S01]  /*5920*/  STL.64 [R1+0x918], R28 ;  /* 0x0009181c01007387 */ /* 0x0003e20000100a00 */
[-C--:B------:R-:W-:Y:S01]  /*5930*/  LEA R22, P0, R8, R2.reuse, 0x1 ;  /* 0x0000000208167211 */ /* 0x080fe200078008ff */
[C---:B------:R-:W-:Y:S02]  /*5940*/  IMAD R11, R0.reuse, 0x2, R10 ;  /* 0x00000002000b7824 */ /* 0x040fe400078e020a */
[----:B-1----:R-:W3:Y:S04]  /*5950*/  LDL.LU.64 R28, [R1+0xb08] ;  /* 0x000b0800011c7983 */ /* 0x002ee80000300a00 */
[----:B------:R1:W-:Y:S01]  /*5960*/  STL [R1+0xb00], R18 ;  /* 0x000b001201007387 */ /* 0x0003e20000100800 */
[----:B------:R-:W-:Y:S01]  /*5970*/  IMAD R12, R0, 0x2, R11 ;  /* 0x00000002000c7824 */ /* 0x000fe200078e020b */
[----:B-1----:R-:W-:-:S04]  /*5980*/  LEA R18, P2, R9, R2, 0x1 ;  /* 0x0000000209127211 */ /* 0x002fc800078408ff */
[----:B------:R-:W-:Y:S01]  /*5990*/  LEA.HI.X.SX32 R19, R9, R3, 0x1, P2 ;  /* 0x0000000309137211 */ /* 0x000fe200010f0eff */
[----:B------:R-:W-:Y:S01]  /*59a0*/  IMAD R13, R0, 0x2, R12 ;  /* 0x00000002000d7824 */ /* 0x000fe200078e020c */
[----:B----4-:R-:W-:-:S05]  /*59b0*/  MOV R17, R27 ;  /* 0x0000001b00117202 */ /* 0x010fca0000000f00 */
[----:B------:R2:W-:Y:S04]  /*59c0*/  STL.64 [R1+0xaf8], R16 ;  /* 0x000af81001007387 */ /* 0x0005e80000100a00 */
[----:B------:R1:W-:Y:S01]  /*59d0*/  STL [R1+0xac4], R23 ;  /* 0x000ac41701007387 */ /* 0x0003e20000100800 */
[----:B--2---:R-:W-:Y:S02]  /*59e0*/  LEA R16, P1, R24, R2, 0x1 ;  /* 0x0000000218107211 */ /* 0x004fe400078208ff */
[-C--:B-1----:R-:W-:Y:S02]  /*59f0*/  LEA.HI.X.SX32 R23, R8, R3.reuse, 0x1, P0 ;  /* 0x0000000308177211 */ /* 0x082fe400000f0eff */
[----:B------:R-:W-:-:S03]  /*5a00*/  LEA.HI.X.SX32 R17, R24, R3, 0x1, P1 ;  /* 0x0000000318117211 */ /* 0x000fc600008f0eff */
[----:B------:R-:W-:Y:S04]  /*5a10*/  STL.64 [R1+0x910], R22 ;  /* 0x0009101601007387 */ /* 0x000fe80000100a00 */
[----:B------:R1:W-:Y:S04]  /*5a20*/  STL.64 [R1+0x900], R18 ;  /* 0x0009001201007387 */ /* 0x0003e80000100a00 */
[----:B------:R2:W-:Y:S01]  /*5a30*/  STL.64 [R1+0x908], R16 ;  /* 0x0009081001007387 */ /* 0x0005e20000100a00 */
[----:B------:R-:W-:Y:S02]  /*5a40*/  MOV R27, R6 ;  /* 0x00000006001b7202 */ /* 0x000fe40000000f00 */
[----:B-1----:R-:W-:-:S02]  /*5a50*/  LEA R18, P0, R10, R2, 0x1 ;  /* 0x000000020a127211 */ /* 0x002fc400078008ff */
[CC--:B--2---:R-:W-:Y:S02]  /*5a60*/  LEA R16, P1, R11.reuse, R2.reuse, 0x1 ;  /* 0x000000020b107211 */ /* 0x0c4fe400078208ff */
[-C--:B------:R-:W-:Y:S02]  /*5a70*/  LEA.HI.X.SX32 R19, R10, R3.reuse, 0x1, P0 ;  /* 0x000000030a137211 */ /* 0x080fe400000f0eff */
[CC--:B------:R-:W-:Y:S02]  /*5a80*/  LEA R22, P2, R12.reuse, R2.reuse, 0x1 ;  /* 0x000000020c167211 */ /* 0x0c0fe400078408ff */
[-C--:B------:R-:W-:Y:S02]  /*5a90*/  LEA.HI.X.SX32 R17, R11, R3.reuse, 0x1, P1 ;  /* 0x000000030b117211 */ /* 0x080fe400008f0eff */
[----:B------:R-:W-:Y:S01]  /*5aa0*/  LEA R6, P0, R13, R2, 0x1 ;  /* 0x000000020d067211 */ /* 0x000fe200078008ff */
[----:B------:R1:W-:Y:S01]  /*5ab0*/  STL.64 [R1+0x8f8], R18 ;  /* 0x0008f81201007387 */ /* 0x0003e20000100a00 */
[----:B------:R-:W-:-:S02]  /*5ac0*/  LEA.HI.X.SX32 R23, R12, R3, 0x1, P2 ;  /* 0x000000030c177211 */ /* 0x000fc400010f0eff */
[----:B------:R-:W-:Y:S02]  /*5ad0*/  MOV R24, R7 ;  /* 0x0000000700187202 */ /* 0x000fe40000000f00 */
[----:B------:R-:W-:Y:S01]  /*5ae0*/  LEA.HI.X.SX32 R7, R13, R3, 0x1, P0 ;  /* 0x000000030d077211 */ /* 0x000fe200000f0eff */
[----:B-1----:R-:W2:Y:S04]  /*5af0*/  LDL.LU R18, [R1+0xb00] ;  /* 0x000b000001127983 */ /* 0x002ea80000300800 */
[----:B------:R1:W-:Y:S04]  /*5b00*/  STL.64 [R1+0x8f0], R16 ;  /* 0x0008f01001007387 */ /* 0x0003e80000100a00 */
[----:B-1----:R-:W4:Y:S04]  /*5b10*/  LDL.LU.64 R16, [R1+0xaf8] ;  /* 0x000af80001107983 */ /* 0x002f280000300a00 */
[----:B------:R-:W-:Y:S04]  /*5b20*/  STL.64 [R1+0xae8], R20 ;  /* 0x000ae81401007387 */ /* 0x000fe80000100a00 */
[----:B------:R-:W-:Y:S04]  /*5b30*/  STL.64 [R1+0x8e8], R22 ;  /* 0x0008e81601007387 */ /* 0x000fe80000100a00 */
[----:B------:R1:W-:Y:S04]  /*5b40*/  STL.64 [R1+0x8e0], R6 ;  /* 0x0008e00601007387 */ /* 0x0003e80000100a00 */
[----:B-1----:R-:W2:Y:S01]  /*5b50*/  LDL.LU.64 R6, [R1+0xaf0] ;  /* 0x000af00001067983 */ /* 0x002ea20000300a00 */
[----:B------:R-:W-:-:S04]  /*5b60*/  IMAD R14, R0, 0x2, R13 ;  /* 0x00000002000e7824 */ /* 0x000fc800078e020d */
[----:B------:R-:W-:Y:S01]  /*5b70*/  IMAD R8, R0, 0x2, R14 ;  /* 0x0000000200087824 */ /* 0x000fe200078e020e */
[----:B------:R-:W-:-:S04]  /*5b80*/  LEA R22, P1, R14, R2, 0x1 ;  /* 0x000000020e167211 */ /* 0x000fc800078208ff */
[----:B------:R-:W-:Y:S02]  /*5b90*/  LEA R20, P2, R8, R2, 0x1 ;  /* 0x0000000208147211 */ /* 0x000fe400078408ff */
[-C--:B------:R-:W-:Y:S01]  /*5ba0*/  LEA.HI.X.SX32 R23, R14, R3.reuse, 0x1, P1 ;  /* 0x000000030e177211 */ /* 0x080fe200008f0eff */
[----:B------:R-:W-:Y:S01]  /*5bb0*/  IMAD.MOV.U32 R13, RZ, RZ, R21 ;  /* 0x000000ffff0d7224 */ /* 0x000fe200078e0015 */
[----:B------:R-:W-:Y:S01]  /*5bc0*/  MOV R12, R20 ;  /* 0x00000014000c7202 */ /* 0x000fe20000000f00 */
[----:B------:R1:W-:Y:S04]  /*5bd0*/  STL [R1+0x8d0], R20 ;  /* 0x0008d01401007387 */ /* 0x0003e80000100800 */
[----:B-1----:R-:W2:Y:S04]  /*5be0*/  LDL.LU.64 R20, [R1+0xae8] ;  /* 0x000ae80001147983 */ /* 0x002ea80000300a00 */
[----:B------:R2:W-:Y:S01]  /*5bf0*/  STL.64 [R1+0x8d8], R22 ;  /* 0x0008d81601007387 */ /* 0x0005e20000100a00 */
[----:B------:R-:W-:Y:S01]  /*5c00*/  IMAD R9, R0, 0x2, R8 ;  /* 0x0000000200097824 */ /* 0x000fe200078e0208 */
[----:B------:R-:W-:Y:S01]  /*5c10*/  LEA.HI.X.SX32 R13, R8, R3, 0x1, P2 ;  /* 0x00000003080d7211 */ /* 0x000fe200010f0eff */
[----:B---3--:R-:W-:-:S03]  /*5c20*/  IMAD.MOV.U32 R14, RZ, RZ, R4 ;  /* 0x000000ffff0e7224 */ /* 0x008fc600078e0004 */
[----:B------:R-:W-:Y:S01]  /*5c30*/  LEA R4, P0, R9, R2, 0x1 ;  /* 0x0000000209047211 */ /* 0x000fe200078008ff */
[----:B----4-:R-:W-:Y:S01]  /*5c40*/  IMAD.MOV.U32 R19, RZ, RZ, R17 ;  /* 0x000000ffff137224 */ /* 0x010fe200078e0011 */
[----:B------:R-:W-:Y:S01]  /*5c50*/  MOV R17, R26 ;  /* 0x0000001a00117202 */ /* 0x000fe20000000f00 */
[C-C-:B--2---:R-:W-:Y:S02]  /*5c60*/  IMAD R22, R6.reuse, 0x4, R7.reuse ;  /* 0x0000000406167824 */ /* 0x144fe400078e0207 */
[C---:B------:R-:W-:Y:S02]  /*5c70*/  IMAD R23, R6.reuse, 0x4, R7 ;  /* 0x0000000406177824 */ /* 0x040fe400078e0207 */
[C---:B------:R-:W-:Y:S02]  /*5c80*/  IMAD R22, R6.reuse, 0x4, R22 ;  /* 0x0000000406167824 */ /* 0x040fe400078e0216 */
[----:B------:R-:W-:-:S03]  /*5c90*/  IMAD R23, R6, 0x4, R23 ;  /* 0x0000000406177824 */ /* 0x000fc600078e0217 */
[C---:B------:R-:W-:Y:S02]  /*5ca0*/  LEA R22, R6.reuse, R22, 0x2 ;  /* 0x0000001606167211 */ /* 0x040fe400078e10ff */
[----:B------:R-:W-:-:S03]  /*5cb0*/  LEA R23, R6, R23, 0x2 ;  /* 0x0000001706177211 */ /* 0x000fc600078e10ff */
[C---:B------:R-:W-:Y:S01]  /*5cc0*/  IMAD R22, R6.reuse, 0x4, R22 ;  /* 0x0000000406167824 */ /* 0x040fe200078e0216 */
[----:B------:R-:W-:Y:S01]  /*5cd0*/  MOV R8, R23 ;  /* 0x0000001700087202 */ /* 0x000fe20000000f00 */
[----:B------:R-:W-:Y:S02]  /*5ce0*/  IMAD R26, R6, 0x4, R5 ;  /* 0x00000004061a7824 */ /* 0x000fe400078e0205 */
[----:B------:R-:W-:Y:S02]  /*5cf0*/  IMAD.MOV.U32 R23, RZ, RZ, R22 ;  /* 0x000000ffff177224 */ /* 0x000fe400078e0016 */
[----:B------:R-:W-:Y:S01]  /*5d00*/  IMAD.MOV.U32 R22, RZ, RZ, R27 ;  /* 0x000000ffff167224 */ /* 0x000fe200078e001b */
[----:B------:R-:W-:Y:S02]  /*5d10*/  MOV R27, R5 ;  /* 0x00000005001b7202 */ /* 0x000fe40000000f00 */
[----:B------:R-:W-:Y:S01]  /*5d20*/  LEA.HI.X.SX32 R5, R9, R3, 0x1, P0 ;  /* 0x0000000309057211 */ /* 0x000fe200000f0eff */
[----:B------:R-:W-:Y:S04]  /*5d30*/  STL.64 [R1+0xad8], R16 ;  /* 0x000ad81001007387 */ /* 0x000fe80000100a00 */
[----:B------:R-:W-:Y:S04]  /*5d40*/  STL.64 [R1+0xad0], R18 ;  /* 0x000ad01201007387 */ /* 0x000fe80000100a00 */
[----:B------:R-:W-:Y:S04]  /*5d50*/  STL [R1+0x8d4], R13 ;  /* 0x0008d40d01007387 */ /* 0x000fe80000100800 */
[----:B------:R1:W-:Y:S04]  /*5d60*/  STL.64 [R1+0x8c8], R4 ;  /* 0x0008c80401007387 */ /* 0x0003e80000100a00 */
[----:B-1----:R-:W2:Y:S01]  /*5d70*/  LDL.LU.64 R4, [R1+0xae0] ;  /* 0x000ae00001047983 */ /* 0x002ea20000300a00 */
[----:B------:R-:W-:-:S04]  /*5d80*/  IMAD R10, R0, 0x2, R9 ;  /* 0x00000002000a7824 */ /* 0x000fc800078e0209 */
[----:B------:R-:W-:Y:S01]  /*5d90*/  IMAD R11, R0, 0x2, R10 ;  /* 0x00000002000b7824 */ /* 0x000fe200078e020a */
[----:B------:R-:W-:-:S04]  /*5da0*/  LEA R18, P1, R10, R2, 0x1 ;  /* 0x000000020a127211 */ /* 0x000fc800078208ff */
[CC--:B------:R-:W-:Y:S01]  /*5db0*/  LEA R16, P2, R11.reuse, R2.reuse, 0x1 ;  /* 0x000000020b107211 */ /* 0x0c0fe200078408ff */
[----:B------:R-:W-:Y:S01]  /*5dc0*/  IMAD R0, R0, 0x2, R11 ;  /* 0x0000000200007824 */ /* 0x000fe200078e020b */
[-C--:B------:R-:W-:Y:S02]  /*5dd0*/  LEA.HI.X.SX32 R19, R10, R3.reuse, 0x1, P1 ;  /* 0x000000030a137211 */ /* 0x080fe400008f0eff */
[-C--:B------:R-:W-:Y:S02]  /*5de0*/  LEA.HI.X.SX32 R17, R11, R3.reuse, 0x1, P2 ;  /* 0x000000030b117211 */ /* 0x080fe400010f0eff */
[C---:B------:R-:W-:Y:S01]  /*5df0*/  LEA R12, P3, R0.reuse, R2, 0x1 ;  /* 0x00000002000c7211 */ /* 0x040fe200078608ff */
[----:B------:R-:W-:Y:S04]  /*5e00*/  STL.64 [R1+0x8c0], R18 ;  /* 0x0008c01201007387 */ /* 0x000fe80000100a00 */
[----:B------:R-:W-:Y:S01]  /*5e10*/  STL.64 [R1+0x8b8], R16 ;  /* 0x0008b81001007387 */ /* 0x000fe20000100a00 */
[----:B------:R-:W-:-:S05]  /*5e20*/  LEA.HI.X.SX32 R13, R0, R3, 0x1, P3 ;  /* 0x00000003000d7211 */ /* 0x000fca00018f0eff */
[----:B------:R1:W-:Y:S02]  /*5e30*/  STL.64 [R1+0x8b0], R12 ;  /* 0x0008b00c01007387 */ /* 0x0003e40000100a00 */
[C---:B-1----:R-:W-:Y:S01]  /*5e40*/  IMAD R13, R6.reuse, 0x4, R7 ;  /* 0x00000004060d7824 */ /* 0x042fe200078e0207 */
[----:B------:R-:W-:Y:S02]  /*5e50*/  LEA R12, R6, R7, 0x2 ;  /* 0x00000007060c7211 */ /* 0x000fe400078e10ff */
[----:B--2---:R-:W-:-:S04]  /*5e60*/  LEA R16, P0, R7, R4, 0x1 ;  /* 0x0000000407107211 */ /* 0x004fc800078008ff */
[----:B------:R-:W-:Y:S02]  /*5e70*/  LEA.HI.X.SX32 R17, R7, R5, 0x1, P0 ;  /* 0x0000000507117211 */ /* 0x000fe400000f0eff */
[----:B------:R-:W-:-:S03]  /*5e80*/  LEA R18, P1, R13, R4, 0x1 ;  /* 0x000000040d127211 */ /* 0x000fc600078208ff */
[----:B------:R1:W-:Y:S01]  /*5e90*/  STL.64 [R1+0x8a8], R16 ;  /* 0x0008a81001007387 */ /* 0x0003e20000100a00 */
[----:B------:R-:W-:-:S03]  /*5ea0*/  LEA.HI.X.SX32 R19, R13, R5, 0x1, P1 ;  /* 0x000000050d137211 */ /* 0x000fc600008f0eff */
[----:B-1----:R-:W2:Y:S04]  /*5eb0*/  LDL.LU.64 R16, [R1+0xad8] ;  /* 0x000ad80001107983 */ /* 0x002ea80000300a00 */
[----:B------:R1:W-:Y:S04]  /*5ec0*/  STL.64 [R1+0x8a0], R18 ;  /* 0x0008a01201007387 */ /* 0x0003e80000100a00 */
[----:B-1----:R-:W3:Y:S01]  /*5ed0*/  LDL.LU.64 R18, [R1+0xad0] ;  /* 0x000ad00001127983 */ /* 0x002ee20000300a00 */
[----:B------:R-:W-:-:S05]  /*5ee0*/  IMAD R12, R6, 0x4, R12 ;  /* 0x00000004060c7824 */ /* 0x000fca00078e020c */
[----:B------:R-:W-:-:S04]  /*5ef0*/  LEA R10, P2, R12, R4, 0x1 ;  /* 0x000000040c0a7211 */ /* 0x000fc800078408ff */
[-C--:B------:R-:W-:Y:S02]  /*5f00*/  LEA.HI.X.SX32 R11, R12, R5.reuse, 0x1, P2 ;  /* 0x000000050c0b7211 */ /* 0x080fe400010f0eff */
[----:B------:R-:W-:Y:S02]  /*5f10*/  LEA R12, P0, R8, R4, 0x1 ;  /* 0x00000004080c7211 */ /* 0x000fe400078008ff */
[----:B------:R-:W-:Y:S01]  /*5f20*/  MOV R13, R8 ;  /* 0x00000008000d7202 */ /* 0x000fe20000000f00 */
[----:B------:R1:W-:Y:S01]  /*5f30*/  STL.64 [R1+0x898], R10 ;  /* 0x0008980a01007387 */ /* 0x0003e20000100a00 */
[C---:B------:R-:W-:Y:S02]  /*5f40*/  LEA R8, P2, R22.reuse, R4, 0x1 ;  /* 0x0000000416087211 */ /* 0x040fe400078408ff */
[-C--:B------:R-:W-:Y:S02]  /*5f50*/  LEA.HI.X.SX32 R13, R13, R5.reuse, 0x1, P0 ;  /* 0x000000050d0d7211 */ /* 0x080fe400000f0eff */
[----:B------:R-:W-:-:S02]  /*5f60*/  LEA.HI.X.SX32 R9, R22, R5, 0x1, P2 ;  /* 0x0000000516097211 */ /* 0x000fc400010f0eff */
[----:B-1----:R-:W-:-:S03]  /*5f70*/  LEA R10, P1, R23, R4, 0x1 ;  /* 0x00000004170a7211 */ /* 0x002fc600078208ff */
[----:B------:R-:W-:Y:S01]  /*5f80*/  STL.64 [R1+0x880], R8 ;  /* 0x0008800801007387 */ /* 0x000fe20000100a00 */
[----:B------:R-:W-:-:S03]  /*5f90*/  LEA.HI.X.SX32 R11, R23, R5, 0x1, P1 ;  /* 0x00000005170b7211 */ /* 0x000fc600008f0eff */
[----:B------:R1:W-:Y:S01]  /*5fa0*/  STL.64 [R1+0x890], R12 ;  /* 0x0008900c01007387 */ /* 0x0003e20000100a00 */
[----:B------:R-:W-:-:S03]  /*5fb0*/  LEA R22, P0, R14, R4, 0x1 ;  /* 0x000000040e167211 */ /* 0x000fc600078008ff */
[----:B------:R4:W-:Y:S01]  /*5fc0*/  STL.64 [R1+0x888], R10 ;  /* 0x0008880a01007387 */ /* 0x0009e20000100a00 */
[-C--:B------:R-:W-:Y:S02]  /*5fd0*/  LEA.HI.X.SX32 R23, R14, R5.reuse, 0x1, P0 ;  /* 0x000000050e177211 */ /* 0x080fe400000f0eff */
[CC--:B-1----:R-:W-:Y:S02]  /*5fe0*/  LEA R12, P1, R27.reuse, R4.reuse, 0x1 ;  /* 0x000000041b0c7211 */ /* 0x0c2fe400078208ff */
[C---:B----4-:R-:W-:Y:S02]  /*5ff0*/  LEA R10, P2, R26.reuse, R4, 0x1 ;  /* 0x000000041a0a7211 */ /* 0x050fe400078408ff */
[-C--:B------:R-:W-:Y:S02]  /*6000*/  LEA.HI.X.SX32 R13, R27, R5.reuse, 0x1, P1 ;  /* 0x000000051b0d7211 */ /* 0x080fe400008f0eff */
[----:B------:R-:W-:-:S05]  /*6010*/  LEA.HI.X.SX32 R11, R26, R5, 0x1, P2 ;  /* 0x000000051a0b7211 */ /* 0x000fca00010f0eff */
[----:B------:R-:W-:Y:S01]  /*6020*/  STL.64 [R1+0x868], R10 ;  /* 0x0008680a01007387 */ /* 0x000fe20000100a00 */
[----:B------:R-:W-:-:S03]  /*6030*/  LEA R26, P0, R24, R4, 0x1 ;  /* 0x00000004181a7211 */ /* 0x000fc600078008ff */
[----:B------:R1:W-:Y:S04]  /*6040*/  STL.64 [R1+0x878], R22 ;  /* 0x0008781601007387 */ /* 0x0003e80000100a00 */
[----:B------:R4:W-:Y:S01]  /*6050*/  STL.64 [R1+0x870], R12 ;  /* 0x0008700c01007387 */ /* 0x0009e20000100a00 */
[-C--:B------:R-:W-:Y:S02]  /*6060*/  LEA.HI.X.SX32 R27, R24, R5.reuse, 0x1, P0 ;  /* 0x00000005181b7211 */ /* 0x080fe400000f0eff */
[CC--:B-1----:R-:W-:Y:S02]  /*6070*/  LEA R22, P1, R20.reuse, R4.reuse, 0x1 ;  /* 0x0000000414167211 */ /* 0x0c2fe400078208ff */
[----:B----4-:R-:W-:Y:S02]  /*6080*/  LEA R12, P2, R21, R4, 0x1 ;  /* 0x00000004150c7211 */ /* 0x010fe400078408ff */
[----:B------:R-:W-:-:S02]  /*6090*/  LEA.HI.X.SX32 R23, R20, R5, 0x1, P1 ;  /* 0x0000000514177211 */ /* 0x000fc400008f0eff */
[----:B------:R-:W-:-:S05]  /*60a0*/  LEA.HI.X.SX32 R13, R21, R5, 0x1, P2 ;  /* 0x00000005150d7211 */ /* 0x000fca00010f0eff */
[----:B------:R-:W-:Y:S04]  /*60b0*/  STL.64 [R1+0x850], R12 ;  /* 0x0008500c01007387 */ /* 0x000fe80000100a00 */
[----:B------:R1:W-:Y:S04]  /*60c0*/  STL.64 [R1+0x860], R26 ;  /* 0x0008601a01007387 */ /* 0x0003e80000100a00 */
[----:B------:R4:W-:Y:S01]  /*60d0*/  STL.64 [R1+0x858], R22 ;  /* 0x0008581601007387 */ /* 0x0009e20000100a00 */
[-C--:B-1----:R-:W-:Y:S02]  /*60e0*/  LEA R26, P1, R29, R4.reuse, 0x1 ;  /* 0x000000041d1a7211 */ /* 0x082fe400078208ff */
[----:B----4-:R-:W-:-:S02]  /*60f0*/  LEA R22, P2, R28, R4, 0x1 ;  /* 0x000000041c167211 */ /* 0x010fc400078408ff */
[-C--:B------:R-:W-:Y:S02]  /*6100*/  LEA.HI.X.SX32 R27, R29, R5.reuse, 0x1, P1 ;  /* 0x000000051d1b7211 */ /* 0x080fe400008f0eff */
[----:B------:R-:W-:Y:S02]  /*6110*/  LEA.HI.X.SX32 R23, R28, R5, 0x1, P2 ;  /* 0x000000051c177211 */ /* 0x000fe400010f0eff */
[----:B--2---:R-:W-:-:S04]  /*6120*/  LEA R20, P0, R17, R4, 0x1 ;  /* 0x0000000411147211 */ /* 0x004fc800078008ff */
[----:B------:R-:W-:-:S05]  /*6130*/  LEA.HI.X.SX32 R21, R17, R5, 0x1, P0 ;  /* 0x0000000511157211 */ /* 0x000fca00000f0eff */
[----:B------:R1:W-:Y:S01]  /*6140*/  STL.64 [R1+0x848], R20 ;  /* 0x0008481401007387 */ /* 0x0003e20000100a00 */
[----:B---3--:R-:W-:-:S03]  /*6150*/  LEA R28, P0, R19, R4, 0x1 ;  /* 0x00000004131c7211 */ /* 0x008fc600078008ff */
[----:B-1----:R-:W2:Y:S04]  /*6160*/  LDL.LU.64 R20, [R1+0xac8] ;  /* 0x000ac80001147983 */ /* 0x002ea80000300a00 */
[----:B------:R-:W-:Y:S04]  /*6170*/  STL.64 [R1+0x840], R26 ;  /* 0x0008401a01007387 */ /* 0x000fe80000100a00 */
[----:B------:R1:W-:Y:S01]  /*6180*/  STL.64 [R1+0x838], R22 ;  /* 0x0008381601007387 */ /* 0x0003e20000100a00 */
[----:B------:R-:W-:Y:S02]  /*6190*/  LEA.HI.X.SX32 R29, R19, R5, 0x1, P0 ;  /* 0x00000005131d7211 */ /* 0x000fe400000f0eff */
[----:B-1----:R-:W-:-:S04]  /*61a0*/  LEA R22, P2, R16, R4, 0x1 ;  /* 0x0000000410167211 */ /* 0x002fc800078408ff */
[----:B------:R-:W-:Y:S01]  /*61b0*/  LEA.HI.X.SX32 R23, R16, R5, 0x1, P2 ;  /* 0x0000000510177211 */ /* 0x000fe200010f0eff */
[----:B------:R-:W-:Y:S01]  /*61c0*/  STL.64 [R1+0x830], R28 ;  /* 0x0008301c01007387 */ /* 0x000fe20000100a00 */
[----:B------:R-:W-:-:S03]  /*61d0*/  LEA R26, P1, R15, R4, 0x1 ;  /* 0x000000040f1a7211 */ /* 0x000fc600078208ff */
[----:B------:R1:W-:Y:S01]  /*61e0*/  STL.64 [R1+0x820], R22 ;  /* 0x0008201601007387 */ /* 0x0003e20000100a00 */
[----:B------:R-:W-:Y:S02]  /*61f0*/  LEA.HI.X.SX32 R27, R15, R5, 0x1, P1 ;  /* 0x000000050f1b7211 */ /* 0x000fe400008f0eff */
[----:B-1----:R-:W-:-:S04]  /*6200*/  LEA R22, P0, R18, R4, 0x1 ;  /* 0x0000000412167211 */ /* 0x002fc800078008ff */
[----:B------:R-:W-:Y:S01]  /*6210*/  LEA.HI.X.SX32 R23, R18, R5, 0x1, P0 ;  /* 0x0000000512177211 */ /* 0x000fe200000f0eff */
[----:B------:R-:W-:Y:S04]  /*6220*/  STL.64 [R1+0x828], R26 ;  /* 0x0008281a01007387 */ /* 0x000fe80000100a00 */
[----:B------:R1:W-:Y:S04]  /*6230*/  STL.64 [R1+0x818], R22 ;  /* 0x0008181601007387 */ /* 0x0003e80000100a00 */
[----:B-1----:R-:W3:Y:S01]  /*6240*/  LDL.LU R23, [R1+0xac4] ;  /* 0x000ac40001177983 */ /* 0x002ee20000300800 */
[----:B------:R-:W-:-:S05]  /*6250*/  LEA R0, R6, R25, 0x2 ;  /* 0x0000001906007211 */ /* 0x000fca00078e10ff */
[----:B------:R-:W-:-:S04]  /*6260*/  IMAD R2, R6, 0x4, R0 ;  /* 0x0000000406027824 */ /* 0x000fc800078e0200 */
[----:B------:R-:W-:-:S04]  /*6270*/  IMAD R3, R6, 0x4, R2 ;  /* 0x0000000406037824 */ /* 0x000fc800078e0202 */
[----:B------:R-:W-:-:S04]  /*6280*/  IMAD R7, R6, 0x4, R3 ;  /* 0x0000000406077824 */ /* 0x000fc800078e0203 */
[----:B------:R-:W-:-:S05]  /*6290*/  IMAD R8, R6, 0x4, R7 ;  /* 0x0000000406087824 */ /* 0x000fca00078e0207 */
[----:B------:R-:W-:-:S05]  /*62a0*/  LEA R9, R6, R8, 0x2 ;  /* 0x0000000806097211 */ /* 0x000fca00078e10ff */
        /* <DEDUP_REMOVED lines=9> */
[----:B------:R-:W-:Y:S01]  /*6340*/  IMAD R18, R6, 0x4, R19 ;  /* 0x0000000406127824 */ /* 0x000fe200078e0213 */
[CC--:B--2---:R-:W-:Y:S02]  /*6350*/  LEA R28, P1, R20.reuse, R4.reuse, 0x1 ;  /* 0x00000004141c7211 */ /* 0x0c4fe400078208ff */
[C---:B------:R-:W-:Y:S02]  /*6360*/  LEA R26, P2, R21.reuse, R4, 0x1 ;  /* 0x00000004151a7211 */ /* 0x040fe400078408ff */
[-C--:B------:R-:W-:Y:S02]  /*6370*/  LEA.HI.X.SX32 R29, R20, R5.reuse, 0x1, P1 ;  /* 0x00000005141d7211 */ /* 0x080fe400008f0eff */
[----:B------:R-:W-:-:S03]  /*6380*/  LEA.HI.X.SX32 R27, R21, R5, 0x1, P2 ;  /* 0x00000005151b7211 */ /* 0x000fc600010f0eff */
[----:B------:R-:W-:Y:S04]  /*6390*/  STL.64 [R1+0x810], R28 ;  /* 0x0008101c01007387 */ /* 0x000fe80000100a00 */
[----:B------:R1:W-:Y:S02]  /*63a0*/  STL.64 [R1+0x808], R26 ;  /* 0x0008081a01007387 */ /* 0x0003e40000100a00 */
[CC--:B-1----:R-:W-:Y:S02]  /*63b0*/  LEA R26, P2, R0.reuse, R4.reuse, 0x1 ;  /* 0x00000004001a7211 */ /* 0x0c2fe400078408ff */
[----:B------:R-:W-:Y:S02]  /*63c0*/  LEA R28, P1, R25, R4, 0x1 ;  /* 0x00000004191c7211 */ /* 0x000fe400078208ff */
[----:B------:R-:W-:-:S02]  /*63d0*/  LEA.HI.X.SX32 R27, R0, R5, 0x1, P2 ;  /* 0x00000005001b7211 */ /* 0x000fc400010f0eff */
[-C--:B------:R-:W-:Y:S02]  /*63e0*/  LEA.HI.X.SX32 R29, R25, R5.reuse, 0x1, P1 ;  /* 0x00000005191d7211 */ /* 0x080fe400008f0eff */
[-C--:B------:R-:W-:Y:S02]  /*63f0*/  LEA R24, P1, R3, R4.reuse, 0x1 ;  /* 0x0000000403187211 */ /* 0x080fe400078208ff */
[-C--:B------:R-:W-:Y:S02]  /*6400*/  LEA R22, P2, R7, R4.reuse, 0x1 ;  /* 0x0000000407167211 */ /* 0x080fe400078408ff */
[----:B------:R-:W-:Y:S02]  /*6410*/  LEA.HI.X.SX32 R25, R3, R5, 0x1, P1 ;  /* 0x0000000503197211 */ /* 0x000fe400008f0eff */
[----:B---3--:R-:W-:-:S04]  /*6420*/  LEA R20, P0, R23, R4, 0x1 ;  /* 0x0000000417147211 */ /* 0x008fc800078008ff */
[----:B------:R-:W-:-:S05]  /*6430*/  LEA.HI.X.SX32 R21, R23, R5, 0x1, P0 ;  /* 0x0000000517157211 */ /* 0x000fca00000f0eff */
[----:B------:R-:W-:Y:S04]  /*6440*/  STL.64 [R1+0x800], R20 ;  /* 0x0008001401007387 */ /* 0x000fe80000100a00 */
[----:B------:R1:W-:Y:S01]  /*6450*/  STL.64 [R1+0x7f0], R26 ;  /* 0x0007f01a01007387 */ /* 0x0003e20000100a00 */
[----:B------:R-:W-:-:S03]  /*6460*/  LEA.HI.X.SX32 R23, R7, R5, 0x1, P2 ;  /* 0x0000000507177211 */ /* 0x000fc600010f0eff */
[----:B------:R-:W-:Y:S01]  /*6470*/  STL.64 [R1+0x7f8], R28 ;  /* 0x0007f81c01007387 */ /* 0x000fe20000100a00 */
[----:B-1----:R-:W-:-:S04]  /*6480*/  LEA R26, P0, R2, R4, 0x1 ;  /* 0x00000004021a7211 */ /* 0x002fc800078008ff */
[----:B------:R-:W-:Y:S01]  /*6490*/  LEA.HI.X.SX32 R27, R2, R5, 0x1, P0 ;  /* 0x00000005021b7211 */ /* 0x000fe200000f0eff */
[----:B------:R-:W-:-:S04]  /*64a0*/  IMAD R20, R6, 0x4, R18 ;  /* 0x0000000406147824 */ /* 0x000fc800078e0212 */
[----:B------:R1:W-:Y:S04]  /*64b0*/  STL.64 [R1+0x7e8], R26 ;  /* 0x0007e81a01007387 */ /* 0x0003e80000100a00 */
[----:B------:R2:W-:Y:S04]  /*64c0*/  STL.64 [R1+0x7e0], R24 ;  /* 0x0007e01801007387 */ /* 0x0005e80000100a00 */
[----:B------:R3:W-:Y:S01]  /*64d0*/  STL.64 [R1+0x7d8], R22 ;  /* 0x0007d81601007387 */ /* 0x0007e20000100a00 */
[-C--:B-1----:R-:W-:Y:S02]  /*64e0*/  LEA R26, P0, R8, R4.reuse, 0x1 ;  /* 0x00000004081a7211 */ /* 0x082fe400078008ff */
[----:B--2---:R-:W-:-:S02]  /*64f0*/  LEA R24, P1, R9, R4, 0x1 ;  /* 0x0000000409187211 */ /* 0x004fc400078208ff */
[-C--:B------:R-:W-:Y:S02]  /*6500*/  LEA.HI.X.SX32 R27, R8, R5.reuse, 0x1, P0 ;  /* 0x00000005081b7211 */ /* 0x080fe400000f0eff */
[C---:B---3--:R-:W-:Y:S02]  /*6510*/  LEA R22, P2, R10.reuse, R4, 0x1 ;  /* 0x000000040a167211 */ /* 0x048fe400078408ff */
[-C--:B------:R-:W-:Y:S02]  /*6520*/  LEA.HI.X.SX32 R25, R9, R5.reuse, 0x1, P1 ;  /* 0x0000000509197211 */ /* 0x080fe400008f0eff */
[----:B------:R-:W-:Y:S01]  /*6530*/  LEA.HI.X.SX32 R23, R10, R5, 0x1, P2 ;  /* 0x000000050a177211 */ /* 0x000fe200010f0eff */
[----:B------:R-:W-:Y:S01]  /*6540*/  STL.64 [R1+0x7d0], R26 ;  /* 0x0007d01a01007387 */ /* 0x000fe20000100a00 */
[----:B------:R-:W-:-:S03]  /*6550*/  LEA R0, R6, R20, 0x2 ;  /* 0x0000001406007211 */ /* 0x000fc600078e10ff */
[----:B------:R1:W-:Y:S01]  /*6560*/  STL.64 [R1+0x7c8], R24 ;  /* 0x0007c81801007387 */ /* 0x0003e20000100a00 */
[-C--:B------:R-:W-:Y:S01]  /*6570*/  LEA R8, P2, R12, R4.reuse, 0x1 ;  /* 0x000000040c087211 */ /* 0x080fe200078408ff */
[----:B------:R-:W-:Y:S02]  /*6580*/  IMAD R3, R6, 0x4, R0 ;  /* 0x0000000406037824 */ /* 0x000fe400078e0200 */
[----:B------:R2:W-:Y:S01]  /*6590*/  STL.64 [R1+0x7c0], R22 ;  /* 0x0007c01601007387 */ /* 0x0005e20000100a00 */
[-C--:B------:R-:W-:Y:S01]  /*65a0*/  LEA.HI.X.SX32 R9, R12, R5.reuse, 0x1, P2 ;  /* 0x000000050c097211 */ /* 0x080fe200010f0eff */
[----:B------:R-:W-:Y:S01]  /*65b0*/  IMAD R2, R6, 0x4, R3 ;  /* 0x0000000406027824 */ /* 0x000fe200078e0203 */
[-C--:B-1----:R-:W-:Y:S02]  /*65c0*/  LEA R24, P0, R11, R4.reuse, 0x1 ;  /* 0x000000040b187211 */ /* 0x082fe400078008ff */
[----:B--2---:R-:W-:Y:S02]  /*65d0*/  LEA R22, P1, R13, R4, 0x1 ;  /* 0x000000040d167211 */ /* 0x004fe400078208ff */
[----:B------:R-:W-:-:S02]  /*65e0*/  LEA.HI.X.SX32 R25, R11, R5, 0x1, P0 ;  /* 0x000000050b197211 */ /* 0x000fc400000f0eff */
[----:B------:R-:W-:Y:S02]  /*65f0*/  LEA.HI.X.SX32 R23, R13, R5, 0x1, P1 ;  /* 0x000000050d177211 */ /* 0x000fe400008f0eff */
[----:B------:R-:W-:Y:S01]  /*6600*/  LEA R26, P0, R17, R4, 0x1 ;  /* 0x00000004111a7211 */ /* 0x000fe200078008ff */
[----:B------:R1:W-:Y:S01]  /*6610*/  STL.64 [R1+0x7b8], R24 ;  /* 0x0007b81801007387 */ /* 0x0003e20000100a00 */
[----:B------:R-:W-:-:S03]  /*6620*/  LEA R10, R6, R2, 0x2 ;  /* 0x00000002060a7211 */ /* 0x000fc600078e10ff */
[----:B------:R-:W-:Y:S01]  /*6630*/  STL.64 [R1+0x7b0], R22 ;  /* 0x0007b01601007387 */ /* 0x000fe20000100a00 */
[----:B------:R-:W-:-:S03]  /*6640*/  LEA.HI.X.SX32 R27, R17, R5, 0x1, P0 ;  /* 0x00000005111b7211 */ /* 0x000fc600000f0eff */
[----:B------:R2:W-:Y:S01]  /*6650*/  STL.64 [R1+0x7a8], R8 ;  /* 0x0007a80801007387 */ /* 0x0005e20000100a00 */
[----:B-1----:R-:W-:Y:S01]  /*6660*/  LEA R24, P1, R14, R4, 0x1 ;  /* 0x000000040e187211 */ /* 0x002fe200078208ff */
[----:B------:R-:W-:-:S03]  /*6670*/  IMAD R21, R6, 0x4, R10 ;  /* 0x0000000406157824 */ /* 0x000fc600078e020a */
[-C--:B------:R-:W-:Y:S02]  /*6680*/  LEA.HI.X.SX32 R25, R14, R5.reuse, 0x1, P1 ;  /* 0x000000050e197211 */ /* 0x080fe400008f0eff */
[C---:B--2---:R-:W-:Y:S01]  /*6690*/  LEA R8, P2, R16.reuse, R4, 0x1 ;  /* 0x0000000410087211 */ /* 0x044fe200078408ff */
[----:B------:R1:W-:Y:S03]  /*66a0*/  STL.64 [R1+0x7a0], R26 ;  /* 0x0007a01a01007387 */ /* 0x0003e60000100a00 */
[----:B------:R-:W-:Y:S01]  /*66b0*/  LEA.HI.X.SX32 R9, R16, R5, 0x1, P2 ;  /* 0x0000000510097211 */ /* 0x000fe200010f0eff */
[C---:B------:R-:W-:Y:S01]  /*66c0*/  IMAD R13, R6.reuse, 0x4, R21 ;  /* 0x00000004060d7824 */ /* 0x040fe200078e0215 */
[----:B------:R2:W-:Y:S04]  /*66d0*/  STL.64 [R1+0x798], R24 ;  /* 0x0007981801007387 */ /* 0x0005e80000100a00 */
[----:B------:R3:W-:Y:S01]  /*66e0*/  STL.64 [R1+0x790], R8 ;  /* 0x0007900801007387 */ /* 0x0007e20000100a00 */
[----:B------:R-:W-:-:S02]  /*66f0*/  LEA R22, R6, R13, 0x2 ;  /* 0x0000000d06167211 */ /* 0x000fc400078e10ff */
[-C--:B-1----:R-:W-:Y:S02]  /*6700*/  LEA R26, P0, R15, R4.reuse, 0x1 ;  /* 0x000000040f1a7211 */ /* 0x082fe400078008ff */
[-C--:B--2---:R-:W-:Y:S02]  /*6710*/  LEA R24, P1, R19, R4.reuse, 0x1 ;  /* 0x0000000413187211 */ /* 0x084fe400078208ff */
[C---:B---3--:R-:W-:Y:S02]  /*6720*/  LEA R8, P2, R18.reuse, R4, 0x1 ;  /* 0x0000000412087211 */ /* 0x048fe400078408ff */
[-C--:B------:R-:W-:Y:S02]  /*6730*/  LEA.HI.X.SX32 R27, R15, R5.reuse, 0x1, P0 ;  /* 0x000000050f1b7211 */ /* 0x080fe400000f0eff */
[-C--:B------:R-:W-:Y:S02]  /*6740*/  LEA.HI.X.SX32 R9, R18, R5.reuse, 0x1, P2 ;  /* 0x0000000512097211 */ /* 0x080fe400010f0eff */
[----:B------:R-:W-:Y:S01]  /*6750*/  LEA.HI.X.SX32 R25, R19, R5, 0x1, P1 ;  /* 0x0000000513197211 */ /* 0x000fe200008f0eff */
[----:B------:R-:W-:-:S02]  /*6760*/  IMAD R14, R6, 0x4, R22 ;  /* 0x00000004060e7824 */ /* 0x000fc400078e0216 */
[----:B------:R-:W-:Y:S02]  /*6770*/  STL.64 [R1+0x778], R8 ;  /* 0x0007780801007387 */ /* 0x000fe40000100a00 */
[----:B------:R-:W-:Y:S02]  /*6780*/  IMAD R7, R6, 0x4, R14 ;  /* 0x0000000406077824 */ /* 0x000fe400078e020e */
[----:B------:R1:W-:Y:S01]  /*6790*/  STL.64 [R1+0x788], R26 ;  /* 0x0007881a01007387 */ /* 0x0003e20000100a00 */
[----:B------:R-:W-:-:S03]  /*67a0*/  LEA R16, P2, R3, R4, 0x1 ;  /* 0x0000000403107211 */ /* 0x000fc600078408ff */
[----:B------:R2:W-:Y:S01]  /*67b0*/  STL.64 [R1+0x780], R24 ;  /* 0x0007801801007387 */ /* 0x0005e20000100a00 */
[-C--:B------:R-:W-:Y:S02]  /*67c0*/  LEA.HI.X.SX32 R17, R3, R5.reuse, 0x1, P2 ;  /* 0x0000000503117211 */ /* 0x080fe400010f0eff */
[-C--:B-1----:R-:W-:Y:S02]  /*67d0*/  LEA R26, P0, R20, R4.reuse, 0x1 ;  /* 0x00000004141a7211 */ /* 0x082fe400078008ff */
[-C--:B--2---:R-:W-:Y:S02]  /*67e0*/  LEA R24, P1, R0, R4.reuse, 0x1 ;  /* 0x0000000400187211 */ /* 0x084fe400078208ff */
[-C--:B------:R-:W-:Y:S02]  /*67f0*/  LEA.HI.X.SX32 R27, R20, R5.reuse, 0x1, P0 ;  /* 0x00000005141b7211 */ /* 0x080fe400000f0eff */
[----:B------:R-:W-:Y:S02]  /*6800*/  LEA.HI.X.SX32 R25, R0, R5, 0x1, P1 ;  /* 0x0000000500197211 */ /* 0x000fe400008f0eff */
[----:B------:R-:W-:Y:S01]  /*6810*/  LEA R8, R6, R7, 0x2 ;  /* 0x0000000706087211 */ /* 0x000fe200078e10ff */
[----:B------:R-:W-:Y:S01]  /*6820*/  STL.64 [R1+0x770], R26 ;  /* 0x0007701a01007387 */ /* 0x000fe20000100a00 */
[----:B------:R-:W-:-:S03]  /*6830*/  LEA R18, P1, R10, R4, 0x1 ;  /* 0x000000040a127211 */ /* 0x000fc600078208ff */
[----:B------:R1:W-:Y:S01]  /*6840*/  STL.64 [R1+0x768], R24 ;  /* 0x0007681801007387 */ /* 0x0003e20000100a00 */
[----:B------:R-:W-:-:S03]  /*6850*/  IMAD R12, R6, 0x4, R8 ;  /* 0x00000004060c7824 */ /* 0x000fc600078e0208 */
[----:B------:R2:W-:Y:S01]  /*6860*/  STL.64 [R1+0x760], R16 ;  /* 0x0007601001007387 */ /* 0x0005e20000100a00 */
[----:B------:R-:W-:Y:S01]  /*6870*/  IMAD R3, R6, 0x4, R12 ;  /* 0x0000000406037824 */ /* 0x000fe200078e020c */
[-C--:B------:R-:W-:Y:S02]  /*6880*/  LEA.HI.X.SX32 R19, R10, R5.reuse, 0x1, P1 ;  /* 0x000000050a137211 */ /* 0x080fe400008f0eff */
[CC--:B-1----:R-:W-:Y:S02]  /*6890*/  LEA R24, P0, R2.reuse, R4.reuse, 0x1 ;  /* 0x0000000402187211 */ /* 0x0c2fe400078008ff */
[C---:B--2---:R-:W-:Y:S02]  /*68a0*/  LEA R16, P2, R21.reuse, R4, 0x1 ;  /* 0x0000000415107211 */ /* 0x044fe400078408ff */
[-C--:B------:R-:W-:Y:S02]  /*68b0*/  LEA.HI.X.SX32 R25, R2, R5.reuse, 0x1, P0 ;  /* 0x0000000502197211 */ /* 0x080fe400000f0eff */
[----:B------:R-:W-:-:S02]  /*68c0*/  LEA.HI.X.SX32 R17, R21, R5, 0x1, P2 ;  /* 0x0000000515117211 */ /* 0x000fc400010f0eff */
[C---:B------:R-:W-:Y:S01]  /*68d0*/  LEA R9, R6.reuse, R3, 0x2 ;  /* 0x0000000306097211 */ /* 0x040fe200078e10ff */
[----:B------:R1:W-:Y:S04]  /*68e0*/  STL.64 [R1+0x758], R24 ;  /* 0x0007581801007387 */ /* 0x0003e80000100a00 */
[----:B------:R2:W-:Y:S01]  /*68f0*/  STL.64 [R1+0x750], R18 ;  /* 0x0007501201007387 */ /* 0x0005e20000100a00 */
[----:B------:R-:W-:-:S03]  /*6900*/  IMAD R11, R6, 0x4, R9 ;  /* 0x00000004060b7824 */ /* 0x000fc600078e0209 */
[----:B------:R3:W-:Y:S01]  /*6910*/  STL.64 [R1+0x748], R16 ;  /* 0x0007481001007387 */ /* 0x0007e20000100a00 */
[CC--:B-1----:R-:W-:Y:S02]  /*6920*/  LEA R24, P0, R13.reuse, R4.reuse, 0x1 ;  /* 0x000000040d187211 */ /* 0x0c2fe400078008ff */
[-C--:B--2---:R-:W-:Y:S02]  /*6930*/  LEA R18, P1, R22, R4.reuse, 0x1 ;  /* 0x0000000416127211 */ /* 0x084fe400078208ff */
[-C--:B------:R-:W-:Y:S02]  /*6940*/  LEA.HI.X.SX32 R25, R13, R5.reuse, 0x1, P0 ;  /* 0x000000050d197211 */ /* 0x080fe400000f0eff */
[-C--:B---3--:R-:W-:Y:S02]  /*6950*/  LEA R16, P2, R14, R4.reuse, 0x1 ;  /* 0x000000040e107211 */ /* 0x088fe400078408ff */
[-C--:B------:R-:W-:Y:S02]  /*6960*/  LEA.HI.X.SX32 R19, R22, R5.reuse, 0x1, P1 ;  /* 0x0000000516137211 */ /* 0x080fe400008f0eff */
[----:B------:R-:W-:Y:S01]  /*6970*/  LEA.HI.X.SX32 R17, R14, R5, 0x1, P2 ;  /* 0x000000050e117211 */ /* 0x000fe200010f0eff */
[----:B------:R-:W-:Y:S01]  /*6980*/  IMAD R0, R6, 0x4, R11 ;  /* 0x0000000406007824 */ /* 0x000fe200078e020b */
[----:B------:R-:W-:Y:S01]  /*6990*/  STL.64 [R1+0x740], R24 ;  /* 0x0007401801007387 */ /* 0x000fe20000100a00 */
[----:B------:R-:W-:-:S03]  /*69a0*/  LEA R20, P0, R7, R4, 0x1 ;  /* 0x0000000407147211 */ /* 0x000fc600078008ff */
[----:B------:R1:W-:Y:S01]  /*69b0*/  STL.64 [R1+0x738], R18 ;  /* 0x0007381201007387 */ /* 0x0003e20000100a00 */
[----:B------:R-:W-:-:S03]  /*69c0*/  LEA R2, R6, R0, 0x2 ;  /* 0x0000000006027211 */ /* 0x000fc600078e10ff */
[----:B------:R2:W-:Y:S01]  /*69d0*/  STL.64 [R1+0x730], R16 ;  /* 0x0007301001007387 */ /* 0x0005e20000100a00 */
[-C--:B------:R-:W-:Y:S02]  /*69e0*/  LEA.HI.X.SX32 R21, R7, R5.reuse, 0x1, P0 ;  /* 0x0000000507157211 */ /* 0x080fe400000f0eff */
[-C--:B-1----:R-:W-:Y:S02]  /*69f0*/  LEA R18, P1, R8, R4.reuse, 0x1 ;  /* 0x0000000408127211 */ /* 0x082fe400078208ff */
[-C--:B--2---:R-:W-:Y:S02]  /*6a00*/  LEA R16, P2, R12, R4.reuse, 0x1 ;  /* 0x000000040c107211 */ /* 0x084fe400078408ff */
[-C--:B------:R-:W-:Y:S02]  /*6a10*/  LEA.HI.X.SX32 R19, R8, R5.reuse, 0x1, P1 ;  /* 0x0000000508137211 */ /* 0x080fe400008f0eff */
[----:B------:R-:W-:Y:S01]  /*6a20*/  LEA.HI.X.SX32 R17, R12, R5, 0x1, P2 ;  /* 0x000000050c117211 */ /* 0x000fe200010f0eff */
[----:B------:R-:W-:Y:S01]  /*6a30*/  IMAD R10, R6, 0x4, R2 ;  /* 0x00000004060a7824 */ /* 0x000fe200078e0202 */
[----:B------:R-:W-:Y:S01]  /*6a40*/  STL.64 [R1+0x728], R20 ;  /* 0x0007281401007387 */ /* 0x000fe20000100a00 */
[----:B------:R-:W-:-:S03]  /*6a50*/  LEA R14, P2, R11, R4, 0x1 ;  /* 0x000000040b0e7211 */ /* 0x000fc600078408ff */
[----:B------:R1:W-:Y:S01]  /*6a60*/  STL.64 [R1+0x720], R18 ;  /* 0x0007201201007387 */ /* 0x0003e20000100a00 */
[----:B------:R-:W-:-:S03]  /*6a70*/  IMAD R7, R6, 0x4, R10 ;  /* 0x0000000406077824 */ /* 0x000fc600078e020a */
        /* <DEDUP_REMOVED lines=14> */
[-C--:B-1----:R-:W-:Y:S02]  /*6b60*/  LEA R16, P0, R0, R4.reuse, 0x1 ;  /* 0x0000000400107211 */ /* 0x082fe400078008ff */
[----:B--2---:R-:W-:Y:S02]  /*6b70*/  LEA R14, P1, R2, R4, 0x1 ;  /* 0x00000004020e7211 */ /* 0x004fe400078208ff */
        /* <DEDUP_REMOVED lines=8> */
[CC--:B--2---:R-:W-:Y:S02]  /*6c00*/  LEA R14, P1, R8.reuse, R4.reuse, 0x1 ;  /* 0x00000004080e7211 */ /* 0x0c4fe400078208ff */
[-C--:B------:R-:W-:Y:S02]  /*6c10*/  LEA.HI.X.SX32 R17, R7, R5.reuse, 0x1, P0 ;  /* 0x0000000507117211 */ /* 0x080fe400000f0eff */
[CC--:B---3--:R-:W-:Y:S02]  /*6c20*/  LEA R12, P2, R9.reuse, R4.reuse, 0x1 ;  /* 0x00000004090c7211 */ /* 0x0c8fe400078408ff */
[-C--:B------:R-:W-:Y:S02]  /*6c30*/  LEA.HI.X.SX32 R15, R8, R5.reuse, 0x1, P1 ;  /* 0x00000005080f7211 */ /* 0x080fe400008f0eff */
[----:B------:R-:W-:Y:S01]  /*6c40*/  LEA.HI.X.SX32 R13, R9, R5, 0x1, P2 ;  /* 0x00000005090d7211 */ /* 0x000fe200010f0eff */
[----:B------:R-:W-:Y:S01]  /*6c50*/  IMAD R6, R6, 0x4, R0 ;  /* 0x0000000406067824 */ /* 0x000fe200078e0200 */
[----:B------:R1:W-:Y:S04]  /*6c60*/  STL.64 [R1+0x6e0], R16 ;  /* 0x0006e01001007387 */ /* 0x0003e80000100a00 */
[----:B------:R2:W-:Y:S01]  /*6c70*/  STL.64 [R1+0x6d8], R14 ;  /* 0x0006d80e01007387 */ /* 0x0005e20000100a00 */
[----:B------:R-:W-:-:S03]  /*6c80*/  LEA R10, P3, R6, R4, 0x1 ;  /* 0x00000004060a7211 */ /* 0x000fc600078608ff */
[----:B------:R3:W-:Y:S01]  /*6c90*/  STL.64 [R1+0x6d0], R12 ;  /* 0x0006d00c01007387 */ /* 0x0007e20000100a00 */
[CC--:B-1----:R-:W-:Y:S02]  /*6ca0*/  LEA R16, P0, R3.reuse, R4.reuse, 0x1 ;  /* 0x0000000403107211 */ /* 0x0c2fe400078008ff */
[-C--:B--2---:R-:W-:Y:S02]  /*6cb0*/  LEA R14, P1, R2, R4.reuse, 0x1 ;  /* 0x00000004020e7211 */ /* 0x084fe400078208ff */
[-C--:B------:R-:W-:Y:S02]  /*6cc0*/  LEA.HI.X.SX32 R17, R3, R5.reuse, 0x1, P0 ;  /* 0x0000000503117211 */ /* 0x080fe400000f0eff */
[----:B---3--:R-:W-:Y:S02]  /*6cd0*/  LEA R12, P2, R0, R4, 0x1 ;  /* 0x00000004000c7211 */ /* 0x008fe400078408ff */
[-C--:B------:R-:W-:Y:S02]  /*6ce0*/  LEA.HI.X.SX32 R15, R2, R5.reuse, 0x1, P1 ;  /* 0x00000005020f7211 */ /* 0x080fe400008f0eff */
[----:B------:R-:W-:-:S02]  /*6cf0*/  LEA.HI.X.SX32 R13, R0, R5, 0x1, P2 ;  /* 0x00000005000d7211 */ /* 0x000fc400010f0eff */
[----:B------:R-:W-:Y:S01]  /*6d00*/  LEA.HI.X.SX32 R11, R6, R5, 0x1, P3 ;  /* 0x00000005060b7211 */ /* 0x000fe200018f0eff */
[----:B------:R-:W-:Y:S01]  /*6d10*/  STL.64 [R1+0x6c8], R16 ;  /* 0x0006c81001007387 */ /* 0x000fe20000100a00 */
[----:B------:R-:W-:Y:S01]  /*6d20*/  MOV R2, 0x3f800000 ;  /* 0x3f80000000027802 */ /* 0x000fe20000000f00 */
[----:B------:R-:W-:Y:S02]  /*6d30*/  IMAD.MOV.U32 R0, RZ, RZ, -0x800000 ;  /* 0xff800000ff007424 */ /* 0x000fe400078e00ff */
[----:B------:R-:W-:Y:S04]  /*6d40*/  STL.64 [R1+0x6c0], R14 ;  /* 0x0006c00e01007387 */ /* 0x000fe80000100a00 */
[----:B------:R-:W-:Y:S04]  /*6d50*/  STL.64 [R1+0x6b8], R12 ;  /* 0x0006b80c01007387 */ /* 0x000fe80000100a00 */
[----:B------:R-:W-:Y:S04]  /*6d60*/  STL.64 [R1+0x6b0], R10 ;  /* 0x0006b00a01007387 */ /* 0x000fe80000100a00 */
[----:B------:R1:W-:Y:S04]  /*6d70*/  STL [R1+0x6a4], R2 ;  /* 0x0006a40201007387 */ /* 0x0003e80000100800 */
[----:B------:R-:W-:Y:S04]  /*6d80*/  STL [R1+0x490], RZ ;  /* 0x000490ff01007387 */ /* 0x000fe80000100800 */
[----:B------:R2:W-:Y:S01]  /*6d90*/  STL [R1+0x240], R0 ;  /* 0x0002400001007387 */ /* 0x0005e20000100800 */
[----:B-1----:R-:W-:-:S03]  /*6da0*/  IMAD.MOV.U32 R2, RZ, RZ, -0x800000 ;  /* 0xff800000ff027424 */ /* 0x002fc600078e00ff */
[----:B------:R-:W-:Y:S01]  /*6db0*/  STL [R1+0x48c], RZ ;  /* 0x00048cff01007387 */ /* 0x000fe20000100800 */
[----:B--2---:R-:W-:-:S03]  /*6dc0*/  MOV R0, 0x3f800000 ;  /* 0x3f80000000007802 */ /* 0x004fc60000000f00 */
        /* <DEDUP_REMOVED lines=78> */
[----:B------:R-:W2:Y:S04]  /*72b0*/  LDL R29, [R1+0x494] ;  /* 0x00049400011d7983 */ /* 0x000ea80000100800 */
[----:B------:R-:W3:Y:S04]  /*72c0*/  LDL R28, [R1+0x498] ;  /* 0x00049800011c7983 */ /* 0x000ee80000100800 */
        /* <DEDUP_REMOVED lines=32> */
[----:B------:R-:W4:Y:S04]  /*74d0*/  S2R R27, SR_TID.X ;  /* 0x00000000001b7919 */ /* 0x000f280000002100 */
        /* <DEDUP_REMOVED lines=20> */
[C---:B----4-:R-:W-:Y:S01]  /*7620*/  LOP3.LUT R26, R27.reuse, 0x7, RZ, 0xc0, !PT ;  /* 0x000000071b1a7812 */ /* 0x050fe200078ec0ff */
[----:B------:R-:W-:-:S04]  /*7630*/  IMAD.SHL.U32 R27, R27, 0x2, RZ ;  /* 0x000000021b1b7824 */ /* 0x000fc800078e00ff */
[C---:B-1----:R-:W-:Y:S02]  /*7640*/  IMAD R0, R26.reuse, 0x110, RZ ;  /* 0x000001101a007824 */ /* 0x042fe400078e02ff */
[----:B------:R-:W-:-:S03]  /*7650*/  IMAD R26, R26, 0x210, RZ ;  /* 0x000002101a1a7824 */ /* 0x000fc600078e02ff */
[--C-:B------:R-:W-:Y:S02]  /*7660*/  LOP3.LUT R0, R0, 0x30, R27.reuse, 0x78, !PT ;  /* 0x0000003000007812 */ /* 0x100fe400078e781b */
[----:B------:R-:W-:Y:S02]  /*7670*/  LOP3.LUT R2, R26, 0x30, R27, 0x78, !PT ;  /* 0x000000301a027812 */ /* 0x000fe400078e781b */
[----:B------:R-:W-:Y:S02]  /*7680*/  LOP3.LUT R0, R0, 0x40, RZ, 0x3c, !PT ;  /* 0x0000004000007812 */ /* 0x000fe400078e3cff */
[----:B------:R-:W-:Y:S01]  /*7690*/  LOP3.LUT R3, R2, 0x40, RZ, 0x3c, !PT ;  /* 0x0000004002037812 */ /* 0x000fe200078e3cff */
[----:B------:R-:W-:Y:S02]  /*76a0*/  UMOV UR4, URZ ;  /* 0x0000003f00047c82 */ /* 0x000fe40008000000 */
[----:B------:R-:W-:Y:S01]  /*76b0*/  UMOV UR5, URZ ;  /* 0x0000003f00057c82 */ /* 0x000fe20008000000 */
[----:B--2---:R-:W-:-:S05]  /*76c0*/  IADD3 R4, R29, 0x8, RZ ;  /* 0x000000081d047810 */ /* 0x004fca0007ffe0ff */
[----:B------:R0:W-:Y:S01]  /*76d0*/  STL [R1+0xab0], R4 ;  /* 0x000ab00401007387 */ /* 0x0001e20000100800 */
[----:B---3--:R-:W-:-:S03]  /*76e0*/  LOP3.LUT R2, R28, 0x40, RZ, 0x3c, !PT ;  /* 0x000000401c027812 */ /* 0x008fc600078e3cff */
.L_x_2:
[----:B0-----:R-:W2:Y:S04]  /*76f0*/  LDL.64 R8, [R1+0xaa8] ;  /* 0x000aa80001087983 */ /* 0x001ea80000100a00 */
[----:B------:R-:W2:Y:S04]  /*7700*/  LDL R0, [R1+0x490] ;  /* 0x0004900001007983 */ /* 0x000ea80000100800 */
[----:B------:R-:W3:Y:S04]  /*7710*/  LDL.64 R6, [R1+0xaa0] ;  /* 0x000aa00001067983 */ /* 0x000ee80000100a00 */
[----:B0-----:R-:W4:Y:S04]  /*7720*/  LDL.64 R4, [R1+0xa98] ;  /* 0x000a980001047983 */ /* 0x001f280000100a00 */
[----:B------:R-:W5:Y:S04]  /*7730*/  LDL.64 R2, [R1+0xa90] ;  /* 0x000a900001027983 */ /* 0x000f680000100a00 */
[----:B------:R-:W5:Y:S04]  /*7740*/  LDL.64 R10, [R1+0xa88] ;  /* 0x000a8800010a7983 */ /* 0x000f680000100a00 */
[----:B------:R-:W5:Y:S04]  /*7750*/  LDL.64 R24, [R1+0xa70] ;  /* 0x000a700001187983 */ /* 0x000f680000100a00 */
[----:B------:R-:W5:Y:S04]  /*7760*/  LDL.64 R22, [R1+0xa80] ;  /* 0x000a800001167983 */ /* 0x000f680000100a00 */
[----:B------:R-:W5:Y:S04]  /*7770*/  LDL.64 R12, [R1+0xa78] ;  /* 0x000a7800010c7983 */ /* 0x000f680000100a00 */
[----:B------:R-:W5:Y:S04]  /*7780*/  LDL.64 R20, [R1+0xa68] ;  /* 0x000a680001147983 */ /* 0x000f680000100a00 */
[----:B------:R-:W5:Y:S04]  /*7790*/  LDL.64 R14, [R1+0xa50] ;  /* 0x000a5000010e7983 */ /* 0x000f680000100a00 */
[----:B------:R-:W5:Y:S04]  /*77a0*/  LDL.64 R18, [R1+0xa60] ;  /* 0x000a600001127983 */ /* 0x000f680000100a00 */
[----:B------:R-:W5:Y:S01]  /*77b0*/  LDL.64 R16, [R1+0xa58] ;  /* 0x000a580001107983 */ /* 0x000f620000100a00 */
[----:B--2---:R-:W-:-:S04]  /*77c0*/  IMAD.WIDE R8, R0, 0x2, R8 ;  /* 0x0000000200087825 */ /* 0x004fc800078e0208 */
[C---:B---3--:R-:W-:Y:S01]  /*77d0*/  IMAD.WIDE R6, R0.reuse, 0x2, R6 ;  /* 0x0000000200067825 */ /* 0x048fe200078e0206 */
[----:B------:R0:W2:Y:S03]  /*77e0*/  LDG.E.U16 R28, [R8.64] ;  /* 0x00000006081c7981 */ /* 0x0000a6000c1e1500 */
[C---:B----4-:R-:W-:Y:S01]  /*77f0*/  IMAD.WIDE R4, R0.reuse, 0x2, R4 ;  /* 0x0000000200047825 */ /* 0x050fe200078e0204 */
[----:B------:R1:W3:Y:S03]  /*7800*/  LDG.E.U16 R29, [R6.64] ;  /* 0x00000006061d7981 */ /* 0x0002e6000c1e1500 */
[C---:B-----5:R-:W-:Y:S01]  /*7810*/  IMAD.WIDE R2, R0.reuse, 0x2, R2 ;  /* 0x0000000200027825 */ /* 0x060fe200078e0202 */
[----:B------:R4:W5:Y:S03]  /*7820*/  LDG.E.U16 R26, [R4.64] ;  /* 0x00000006041a7981 */ /* 0x000966000c1e1500 */
[C---:B------:R-:W-:Y:S01]  /*7830*/  IMAD.WIDE R10, R0.reuse, 0x2, R10 ;  /* 0x00000002000a7825 */ /* 0x040fe200078e020a */
[----:B------:R0:W5:Y:S03]  /*7840*/  LDG.E.U16 R27, [R2.64] ;  /* 0x00000006021b7981 */ /* 0x000166000c1e1500 */
[----:B----4-:R-:W-:-:S02]  /*7850*/  IMAD.WIDE R4, R0, 0x2, R24 ;  /* 0x0000000200047825 */ /* 0x010fc400078e0218 */
[----:B------:R4:W5:Y:S02]  /*7860*/  LDG.E.U16 R25, [R10.64] ;  /* 0x000000060a197981 */ /* 0x000964000c1e1500 */
[C---:B0-----:R-:W-:Y:S02]  /*7870*/  IMAD.WIDE R8, R0.reuse, 0x2, R22 ;  /* 0x0000000200087825 */ /* 0x041fe400078e0216 */
[----:B------:R-:W5:Y:S02]  /*7880*/  LDL.64 R22, [R1+0xa48] ;  /* 0x000a480001167983 */ /* 0x000f640000100a00 */
[C---:B-1----:R-:W-:Y:S02]  /*7890*/  IMAD.WIDE R6, R0.reuse, 0x2, R12 ;  /* 0x0000000200067825 */ /* 0x042fe400078e020c */
[----:B------:R-:W5:Y:S02]  /*78a0*/  LDL.64 R12, [R1+0xa40] ;  /* 0x000a4000010c7983 */ /* 0x000f640000100a00 */
[----:B------:R-:W-:-:S04]  /*78b0*/  IMAD.WIDE R2, R0, 0x2, R20 ;  /* 0x0000000200027825 */ /* 0x000fc800078e0214 */
[C---:B----4-:R-:W-:Y:S01]  /*78c0*/  IMAD.WIDE R10, R0.reuse, 0x2, R18 ;  /* 0x00000002000a7825 */ /* 0x050fe200078e0212 */
[----:B--2---:R0:W-:Y:S04]  /*78d0*/  STL [R1+0x9c], R28 ;  /* 0x00009c1c01007387 */ /* 0x0041e80000100800 */
[----:B---3--:R1:W-:Y:S04]  /*78e0*/  STL [R1+0x98], R29 ;  /* 0x0000981d01007387 */ /* 0x0083e80000100800 */
[----:B0-----:R0:W2:Y:S04]  /*78f0*/  LDG.E.U16 R28, [R8.64] ;  /* 0x00000006081c7981 */ /* 0x0010a8000c1e1500 */
[----:B-1----:R1:W3:Y:S04]  /*7900*/  LDG.E.U16 R29, [R6.64] ;  /* 0x00000006061d7981 */ /* 0x0022e8000c1e1500 */
[----:B-----5:R4:W-:Y:S04]  /*7910*/  STL [R1+0x94], R26 ;  /* 0x0000941a01007387 */ /* 0x0209e80000100800 */
[----:B------:R-:W5:Y:S04]  /*7920*/  LDL.64 R20, [R1+0xa38] ;  /* 0x000a380001147983 */ /* 0x000f680000100a00 */
[----:B------:R0:W-:Y:S04]  /*7930*/  STL [R1+0x90], R27 ;  /* 0x0000901b01007387 */ /* 0x0001e80000100800 */
[----:B----4-:R4:W5:Y:S01]  /*7940*/  LDG.E.U16 R26, [R4.64] ;  /* 0x00000006041a7981 */ /* 0x010962000c1e1500 */
[----:B-1----:R-:W-:-:S03]  /*7950*/  IMAD.WIDE R6, R0, 0x2, R14 ;  /* 0x0000000200067825 */ /* 0x002fc600078e020e */
[----:B------:R1:W-:Y:S04]  /*7960*/  STL [R1+0x8c], R25 ;  /* 0x00008c1901007387 */ /* 0x0003e80000100800 */
[----:B0-----:R0:W5:Y:S04]  /*7970*/  LDG.E.U16 R27, [R2.64] ;  /* 0x00000006021b7981 */ /* 0x001168000c1e1500 */
[----:B------:R-:W5:Y:S01]  /*7980*/  LDL.64 R14, [R1+0xa18] ;  /* 0x000a1800010e7983 */ /* 0x000f620000100a00 */
[----:B----4-:R-:W-:-:S03]  /*7990*/  IMAD.WIDE R4, R0, 0x2, R22 ;  /* 0x0000000200047825 */ /* 0x010fc600078e0216 */
[----:B------:R-:W4:Y:S04]  /*79a0*/  LDL.64 R18, [R1+0xa28] ;  /* 0x000a280001127983 */ /* 0x000f280000100a00 */
[----:B------:R5:W4:Y:S01]  /*79b0*/  LDG.E.U16 R23, [R10.64] ;  /* 0x000000060a177981 */ /* 0x000b22000c1e1500 */
[----:B------:R-:W-:-:S03]  /*79c0*/  IMAD.WIDE R8, R0, 0x2, R16 ;  /* 0x0000000200087825 */ /* 0x000fc600078e0210 */
[----:B-1----:R-:W4:Y:S01]  /*79d0*/  LDL.64 R24, [R1+0xa30] ;  /* 0x000a300001187983 */ /* 0x002f220000100a00 */
[----:B0-----:R-:W-:-:S03]  /*79e0*/  IMAD.WIDE R2, R0, 0x2, R12 ;  /* 0x0000000200027825 */ /* 0x001fc600078e020c */
[----:B------:R-:W4:Y:S04]  /*79f0*/  LDL.64 R16, [R1+0xa20] ;  /* 0x000a200001107983 */ /* 0x000f280000100a00 */
[----:B--2---:R0:W-:Y:S04]  /*7a00*/  STL [R1+0x88], R28 ;  /* 0x0000881c01007387 */ /* 0x0041e80000100800 */
[----:B---3--:R1:W-:Y:S04]  /*7a10*/  STL [R1+0x84], R29 ;  /* 0x0000841d01007387 */ /* 0x0083e80000100800 */
[----:B0-----:R0:W2:Y:S04]  /*7a20*/  LDG.E.U16 R28, [R8.64] ;  /* 0x00000006081c7981 */ /* 0x0010a8000c1e1500 */
[----:B-1----:R4:W3:Y:S01]  /*7a30*/  LDG.E.U16 R29, [R6.64] ;  /* 0x00000006061d7981 */ /* 0x0028e2000c1e1500 */
[----:B-----5:R-:W-:-:S03]  /*7a40*/  IMAD.WIDE R10, R0, 0x2, R20 ;  /* 0x00000002000a7825 */ /* 0x020fc600078e0214 */
[----:B------:R1:W-:Y:S04]  /*7a50*/  STL [R1+0x80], R26 ;  /* 0x0000801a01007387 */ /* 0x0003e80000100800 */
[----:B------:R-:W5:Y:S04]  /*7a60*/  LDL.64 R12, [R1+0xa10] ;  /* 0x000a1000010c7983 */ /* 0x000f680000100a00 */
[----:B------:R0:W-:Y:S04]  /*7a70*/  STL [R1+0x7c], R27 ;  /* 0x00007c1b01007387 */ /* 0x0001e80000100800 */
[----:B-1----:R1:W5:Y:S04]  /*7a80*/  LDG.E.U16 R26, [R4.64] ;  /* 0x00000006041a7981 */ /* 0x002368000c1e1500 */
[----:B0-----:R0:W5:Y:S01]  /*7a90*/  LDG.E.U16 R27, [R2.64] ;  /* 0x00000006021b7981 */ /* 0x001162000c1e1500 */
[----:B----4-:R-:W-:-:S04]  /*7aa0*/  IMAD.WIDE R6, R0, 0x2, R18 ;  /* 0x0000000200067825 */ /* 0x010fc800078e0212 */
[C---:B0-----:R-:W-:Y:S02]  /*7ab0*/  IMAD.WIDE R2, R0.reuse, 0x2, R14 ;  /* 0x0000000200027825 */ /* 0x041fe400078e020e */
[----:B------:R5:W4:Y:S04]  /*7ac0*/  LDG.E.U16 R15, [R10.64] ;  /* 0x000000060a0f7981 */ /* 0x000b28000c1e1500 */
[----:B------:R0:W-:Y:S04]  /*7ad0*/  STL [R1+0x78], R23 ;  /* 0x0000781701007387 */ /* 0x0001e80000100800 */
[----:B------:R-:W4:Y:S01]  /*7ae0*/  LDL.64 R18, [R1+0x9f0] ;  /* 0x0009f00001127983 */ /* 0x000f220000100a00 */
[----:B------:R-:W-:-:S03]  /*7af0*/  IMAD.WIDE R8, R0, 0x2, R24 ;  /* 0x0000000200087825 */ /* 0x000fc600078e0218 */
[----:B------:R-:W4:Y:S01]  /*7b00*/  LDL.64 R20, [R1+0xa00] ;  /* 0x000a000001147983 */ /* 0x000f220000100a00 */
[----:B-1----:R-:W-:-:S03]  /*7b10*/  IMAD.WIDE R4, R0, 0x2, R16 ;  /* 0x0000000200047825 */ /* 0x002fc600078e0210 */
[----:B0-----:R-:W4:Y:S04]  /*7b20*/  LDL.64 R22, [R1+0xa08] ;  /* 0x000a080001167983 */ /* 0x001f280000100a00 */
[----:B------:R-:W4:Y:S04]  /*7b30*/  LDL.64 R24, [R1+0x9f8] ;  /* 0x0009f80001187983 */ /* 0x000f280000100a00 */
[----:B--2---:R0:W-:Y:S04]  /*7b40*/  STL [R1+0x74], R28 ;  /* 0x0000741c01007387 */ /* 0x0041e80000100800 */
[----:B---3--:R1:W-:Y:S04]  /*7b50*/  STL [R1+0x70], R29 ;  /* 0x0000701d01007387 */ /* 0x0083e80000100800 */
[----:B------:R-:W2:Y:S04]  /*7b60*/  LDL.64 R16, [R1+0x9e8] ;  /* 0x0009e80001107983 */ /* 0x000ea80000100a00 */
[----:B0-----:R0:W3:Y:S04]  /*7b70*/  LDG.E.U16 R28, [R8.64] ;  /* 0x00000006081c7981 */ /* 0x0010e8000c1e1500 */
[----:B-1----:R1:W3:Y:S01]  /*7b80*/  LDG.E.U16 R29, [R6.64] ;  /* 0x00000006061d7981 */ /* 0x0022e2000c1e1500 */
[----:B-----5:R-:W-:-:S03]  /*7b90*/  IMAD.WIDE R10, R0, 0x2, R12 ;  /* 0x00000002000a7825 */ /* 0x020fc600078e020c */
[----:B------:R5:W-:Y:S04]  /*7ba0*/  STL [R1+0x6c], R26 ;  /* 0x00006c1a01007387 */ /* 0x000be80000100800 */
[----:B------:R0:W-:Y:S04]  /*7bb0*/  STL [R1+0x68], R27 ;  /* 0x0000681b01007387 */ /* 0x0001e80000100800 */
[----:B-----5:R5:W3:Y:S04]  /*7bc0*/  LDG.E.U16 R26, [R4.64] ;  /* 0x00000006041a7981 */ /* 0x020ae8000c1e1500 */
[----:B0-----:R0:W3:Y:S04]  /*7bd0*/  LDG.E.U16 R27, [R2.64] ;  /* 0x00000006021b7981 */ /* 0x0010e8000c1e1500 */
[----:B----4-:R4:W-:Y:S04]  /*7be0*/  STL [R1+0x64], R15 ;  /* 0x0000640f01007387 */ /* 0x0109e80000100800 */
[----:B------:R-:W3:Y:S04]  /*7bf0*/  LDL.64 R12, [R1+0x9d8] ;  /* 0x0009d800010c7983 */ /* 0x000ee80000100a00 */
[----:B----4-:R-:W4:Y:S01]  /*7c00*/  LDL.64 R14, [R1+0x9e0] ;  /* 0x0009e000010e7983 */ /* 0x010f220000100a00 */
[----:B0-----:R-:W-:-:S03]  /*7c10*/  IMAD.WIDE R2, R0, 0x2, R18 ;  /* 0x0000000200027825 */ /* 0x001fc600078e0212 */
[----:B------:R2:W4:Y:S01]  /*7c20*/  LDG.E.U16 R19, [R10.64] ;  /* 0x000000060a137981 */ /* 0x000522000c1e1500 */
[----:B------:R-:W-:-:S03]  /*7c30*/  IMAD.WIDE R8, R0, 0x2, R22 ;  /* 0x0000000200087825 */ /* 0x000fc600078e0216 */
[----:B------:R-:W4:Y:S01]  /*7c40*/  LDL.64 R22, [R1+0x9d0] ;  /* 0x0009d00001167983 */ /* 0x000f220000100a00 */
[----:B-1----:R-:W-:-:S03]  /*7c50*/  IMAD.WIDE R6, R0, 0x2, R20 ;  /* 0x0000000200067825 */ /* 0x002fc600078e0214 */
[----:B------:R-:W4:Y:S01]  /*7c60*/  LDL.64 R20, [R1+0x9c8] ;  /* 0x0009c80001147983 */ /* 0x000f220000100a00 */
[----:B-----5:R-:W-:-:S03]  /*7c70*/  IMAD.WIDE R4, R0, 0x2, R24 ;  /* 0x0000000200047825 */ /* 0x020fc600078e0218 */
[----:B------:R0:W5:Y:S04]  /*7c80*/  LDG.E.U16 R25, [R2.64] ;  /* 0x0000000602197981 */ /* 0x000168000c1e1500 */
[----:B------:R1:W5:Y:S01]  /*7c90*/  LDG.E.U16 R24, [R4.64] ;  /* 0x0000000604187981 */ /* 0x000362000c1e1500 */
[----:B--2---:R-:W-:-:S03]  /*7ca0*/  IMAD.WIDE R10, R0, 0x2, R16 ;  /* 0x00000002000a7825 */ /* 0x004fc600078e0210 */
[----:B---3--:R2:W-:Y:S04]  /*7cb0*/  STL [R1+0x60], R28 ;  /* 0x0000601c01007387 */ /* 0x0085e80000100800 */
[----:B------:R3:W-:Y:S04]  /*7cc0*/  STL [R1+0x5c], R29 ;  /* 0x00005c1d01007387 */ /* 0x0007e80000100800 */
[----:B------:R-:W5:Y:S04]  /*7cd0*/  LDG.E.U16 R11, [R10.64] ;  /* 0x000000060a0b7981 */ /* 0x000f68000c1e1500 */
[----:B--2---:R4:W2:Y:S04]  /*7ce0*/  LDG.E.U16 R28, [R8.64] ;  /* 0x00000006081c7981 */ /* 0x0048a8000c1e1500 */
[----:B---3--:R3:W5:Y:S04]  /*7cf0*/  LDG.E.U16 R29, [R6.64] ;  /* 0x00000006061d7981 */ /* 0x008768000c1e1500 */
[----:B------:R-:W-:Y:S04]  /*7d00*/  STL [R1+0x54], R27 ;  /* 0x0000541b01007387 */ /* 0x000fe80000100800 */
[----:B------:R0:W-:Y:S01]  /*7d10*/  STL [R1+0x58], R26 ;  /* 0x0000581a01007387 */ /* 0x0001e20000100800 */
[----:B---3--:R-:W-:-:S03]  /*7d20*/  IMAD.WIDE R6, R0, 0x2, R12 ;  /* 0x0000000200067825 */ /* 0x008fc600078e020c */
[----:B0-----:R-:W3:Y:S01]  /*7d30*/  LDL.64 R26, [R1+0x9c0] ;  /* 0x0009c000011a7983 */ /* 0x001ee20000100a00 */
[----:B----4-:R-:W-:-:S03]  /*7d40*/  IMAD.WIDE R8, R0, 0x2, R14 ;  /* 0x0000000200087825 */ /* 0x010fc600078e020e */
[----:B------:R0:W-:Y:S04]  /*7d50*/  STL [R1+0x50], R19 ;  /* 0x0000501301007387 */ /* 0x0001e80000100800 */
[----:B------:R-:W4:Y:S04]  /*7d60*/  LDG.E.U16 R9, [R8.64] ;  /* 0x0000000608097981 */ /* 0x000f28000c1e1500 */
[----:B------:R-:W4:Y:S04]  /*7d70*/  LDG.E.U16 R7, [R6.64] ;  /* 0x0000000606077981 */ /* 0x000f28000c1e1500 */
[----:B------:R-:W4:Y:S04]  /*7d80*/  LDL.64 R16, [R1+0x9b0] ;  /* 0x0009b00001107983 */ /* 0x000f280000100a00 */
[----:B0-----:R-:W4:Y:S04]  /*7d90*/  LDL.64 R18, [R1+0x9b8] ;  /* 0x0009b80001127983 */ /* 0x001f280000100a00 */
[----:B------:R-:W4:Y:S04]  /*7da0*/  LDL.64 R14, [R1+0x9a8] ;  /* 0x0009a800010e7983 */ /* 0x000f280000100a00 */
[----:B------:R-:W4:Y:S01]  /*7db0*/  LDL.64 R12, [R1+0x9a0] ;  /* 0x0009a000010c7983 */ /* 0x000f220000100a00 */
[----:B-1----:R-:W-:-:S04]  /*7dc0*/  IMAD.WIDE R4, R0, 0x2, R22 ;  /* 0x0000000200047825 */ /* 0x002fc800078e0216 */
[C---:B------:R-:W-:Y:S01]  /*7dd0*/  IMAD.WIDE R2, R0.reuse, 0x2, R20 ;  /* 0x0000000200027825 */ /* 0x040fe200078e0214 */
[----:B--2---:R-:W-:Y:S04]  /*7de0*/  STL [R1+0x4c], R28 ;  /* 0x00004c1c01007387 */ /* 0x004fe80000100800 */
[----:B-----5:R-:W-:Y:S04]  /*7df0*/  STL [R1+0x48], R29 ;  /* 0x0000481d01007387 */ /* 0x020fe80000100800 */
[----:B------:R-:W-:Y:S04]  /*7e00*/  STL [R1+0x40], R25 ;  /* 0x0000401901007387 */ /* 0x000fe80000100800 */
[----:B------:R0:W-:Y:S04]  /*7e10*/  STL [R1+0x44], R24 ;  /* 0x0000441801007387 */ /* 0x0001e80000100800 */
[----:B------:R-:W2:Y:S04]  /*7e20*/  LDL.64 R22, [R1+0x990] ;  /* 0x0009900001167983 */ /* 0x000ea80000100a00 */
[----:B------:R-:W5:Y:S04]  /*7e30*/  LDL.64 R20, [R1+0x988] ;  /* 0x0009880001147983 */ /* 0x000f680000100a00 */
[----:B0-----:R-:W5:Y:S04]  /*7e40*/  LDL.64 R24, [R1+0x998] ;  /* 0x0009980001187983 */ /* 0x001f680000100a00 */
[----:B------:R3:W-:Y:S04]  /*7e50*/  STL [R1+0x3c], R11 ;  /* 0x00003c0b01007387 */ /* 0x0007e80000100800 */
[----:B------:R0:W5:Y:S04]  /*7e60*/  LDG.E.U16 R28, [R4.64] ;  /* 0x00000006041c7981 */ /* 0x000168000c1e1500 */
[----:B------:R1:W5:Y:S01]  /*7e70*/  LDG.E.U16 R29, [R2.64] ;  /* 0x00000006021d7981 */ /* 0x000362000c1e1500 */
[----:B---3--:R-:W-:-:S03]  /*7e80*/  IMAD.WIDE R10, R0, 0x2, R26 ;  /* 0x00000002000a7825 */ /* 0x008fc600078e021a */
[----:B----4-:R-:W-:Y:S04]  /*7e90*/  STL [R1+0x38], R9 ;  /* 0x0000380901007387 */ /* 0x010fe80000100800 */
[----:B------:R-:W3:Y:S04]  /*7ea0*/  LDG.E.U16 R11, [R10.64] ;  /* 0x000000060a0b7981 */ /* 0x000ee8000c1e1500 */
[----:B------:R4:W-:Y:S02]  /*7eb0*/  STL [R1+0x34], R7 ;  /* 0x0000340701007387 */ /* 0x0009e40000100800 */
[----:B----4-:R-:W-:-:S02]  /*7ec0*/  IMAD.WIDE R6, R0, 0x2, R16 ;  /* 0x0000000200067825 */ /* 0x010fc400078e0210 */
[----:B------:R-:W4:Y:S02]  /*7ed0*/  LDL.64 R16, [R1+0x978] ;  /* 0x0009780001107983 */ /* 0x000f240000100a00 */
[C---:B------:R-:W-:Y:S02]  /*7ee0*/  IMAD.WIDE R8, R0.reuse, 0x2, R18 ;  /* 0x0000000200087825 */ /* 0x040fe400078e0212 */
[----:B------:R2:W4:Y:S02]  /*7ef0*/  LDG.E.U16 R27, [R6.64] ;  /* 0x00000006061b7981 */ /* 0x000524000c1e1500 */
[C---:B0-----:R-:W-:Y:S02]  /*7f00*/  IMAD.WIDE R4, R0.reuse, 0x2, R14 ;  /* 0x0000000200047825 */ /* 0x041fe400078e020e */
[----:B------:R2:W4:Y:S02]  /*7f10*/  LDG.E.U16 R26, [R8.64] ;  /* 0x00000006081a7981 */ /* 0x000524000c1e1500 */
[----:B-1----:R-:W-:-:S02]  /*7f20*/  IMAD.WIDE R2, R0, 0x2, R12 ;  /* 0x0000000200027825 */ /* 0x002fc400078e020c */
[----:B------:R-:W4:Y:S04]  /*7f30*/  LDL.64 R18, [R1+0x980] ;  /* 0x0009800001127983 */ /* 0x000f280000100a00 */
[----:B------:R-:W4:Y:S04]  /*7f40*/  LDL.64 R14, [R1+0x970] ;  /* 0x00097000010e7983 */ /* 0x000f280000100a00 */
[----:B------:R-:W4:Y:S01]  /*7f50*/  LDL.64 R12, [R1+0x968] ;  /* 0x00096800010c7983 */ /* 0x000f220000100a00 */
[----:B--2---:R-:W-:-:S03]  /*7f60*/  IMAD.WIDE R8, R0, 0x2, R22 ;  /* 0x0000000200087825 */ /* 0x004fc600078e0216 */
[----:B-----5:R0:W-:Y:S04]  /*7f70*/  STL [R1+0x30], R28 ;  /* 0x0000301c01007387 */ /* 0x0201e80000100800 */
[----:B------:R1:W-:Y:S04]  /*7f80*/  STL [R1+0x2c], R29 ;  /* 0x00002c1d01007387 */ /* 0x0003e80000100800 */
[----:B0-----:R0:W2:Y:S04]  /*7f90*/  LDG.E.U16 R28, [R4.64] ;  /* 0x00000006041c7981 */ /* 0x0010a8000c1e1500 */
[----:B---3--:R3:W-:Y:S04]  /*7fa0*/  STL [R1+0x28], R11 ;  /* 0x0000280b01007387 */ /* 0x0087e80000100800 */
[----:B-1----:R4:W5:Y:S01]  /*7fb0*/  LDG.E.U16 R29, [R2.64] ;  /* 0x00000006021d7981 */ /* 0x002962000c1e1500 */
[----:B---3--:R-:W-:-:S04]  /*7fc0*/  IMAD.WIDE R10, R0, 0x2, R24 ;  /* 0x00000002000a7825 */ /* 0x008fc800078e0218 */
[C---:B----4-:R-:W-:Y:S02]  /*7fd0*/  IMAD.WIDE R2, R0.reuse, 0x2, R16 ;  /* 0x0000000200027825 */ /* 0x050fe400078e0210 */
[----:B------:R1:W3:Y:S04]  /*7fe0*/  LDG.E.U16 R17, [R8.64] ;  /* 0x0000000608117981 */ /* 0x0002e8000c1e1500 */
[----:B------:R4:W3:Y:S01]  /*7ff0*/  LDG.E.U16 R16, [R10.64] ;  /* 0x000000060a107981 */ /* 0x0008e2000c1e1500 */
[----:B------:R-:W-:-:S03]  /*8000*/  IMAD.WIDE R6, R0, 0x2, R20 ;  /* 0x0000000200067825 */ /* 0x000fc600078e0214 */
[----:B------:R-:W-:Y:S01]  /*8010*/  STL [R1+0x20], R27 ;  /* 0x0000201b01007387 */ /* 0x000fe20000100800 */
[----:B0-----:R-:W-:-:S03]  /*8020*/  IMAD.WIDE R4, R0, 0x2, R18 ;  /* 0x0000000200047825 */ /* 0x001fc600078e0212 */
[----:B------:R0:W-:Y:S04]  /*8030*/  STL [R1+0x24], R26 ;  /* 0x0000241a01007387 */ /* 0x0001e80000100800 */
[----:B------:R-:W3:Y:S04]  /*8040*/  LDL.64 R24, [R1+0x928] ;  /* 0x0009280001187983 */ /* 0x000ee80000100a00 */
[----:B------:R-:W3:Y:S04]  /*8050*/  LDG.E.U16 R7, [R6.64] ;  /* 0x0000000606077981 */ /* 0x000ee8000c1e1500 */
[----:B0-----:R-:W3:Y:S04]  /*8060*/  LDL.64 R26, [R1+0x948] ;  /* 0x00094800011a7983 */ /* 0x001ee80000100a00 */
[----:B------:R-:W3:Y:S01]  /*8070*/  LDL.64 R22, [R1+0x908] ;  /* 0x0009080001167983 */ /* 0x000ee20000100a00 */
[----:B-1----:R-:W-:-:S04]  /*8080*/  IMAD.WIDE R8, R0, 0x2, R12 ;  /* 0x0000000200087825 */ /* 0x002fc800078e020c */
[C---:B----4-:R-:W-:Y:S01]  /*8090*/  IMAD.WIDE R10, R0.reuse, 0x2, R14 ;  /* 0x00000002000a7825 */ /* 0x050fe200078e020e */
[----:B--2---:R0:W-:Y:S04]  /*80a0*/  STL [R1+0x1c], R28 ;  /* 0x00001c1c01007387 */ /* 0x0041e80000100800 */
[----:B-----5:R1:W-:Y:S04]  /*80b0*/  STL [R1+0x18], R29 ;  /* 0x0000181d01007387 */ /* 0x0203e80000100800 */
[----:B0-----:R0:W2:Y:S04]  /*80c0*/  LDG.E.U16 R28, [R4.64] ;  /* 0x00000006041c7981 */ /* 0x0010a8000c1e1500 */
[----:B------:R-:W4:Y:S04]  /*80d0*/  LDL.64 R12, [R1+0x8e8] ;  /* 0x0008e800010c7983 */ /* 0x000f280000100a00 */
[----:B------:R-:W5:Y:S04]  /*80e0*/  LDL.64 R20, [R1+0x8c8] ;  /* 0x0008c80001147983 */ /* 0x000f680000100a00 */
[----:B------:R-:W5:Y:S04]  /*80f0*/  LDL.64 R18, [R1+0x960] ;  /* 0x0009600001127983 */ /* 0x000f680000100a00 */
[----:B---3--:R-:W-:Y:S04]  /*8100*/  STL [R1+0x10], R17 ;  /* 0x0000101101007387 */ /* 0x008fe80000100800 */
[----:B------:R3:W-:Y:S04]  /*8110*/  STL [R1+0x14], R16 ;  /* 0x0000141001007387 */ /* 0x0007e80000100800 */
[----:B------:R-:W5:Y:S04]  /*8120*/  LDL.64 R14, [R1+0x920] ;  /* 0x00092000010e7983 */ /* 0x000f680000100a00 */
[----:B-1----:R1:W5:Y:S04]  /*8130*/  LDG.E.U16 R29, [R2.64] ;  /* 0x00000006021d7981 */ /* 0x002368000c1e1500 */
[----:B---3--:R-:W3:Y:S04]  /*8140*/  LDL.64 R16, [R1+0x940] ;  /* 0x0009400001107983 */ /* 0x008ee80000100a00 */
[----:B------:R0:W-:Y:S01]  /*8150*/  STL [R1+0xc], R7 ;  /* 0x00000c0701007387 */ /* 0x0001e20000100800 */
[----:B-1----:R-:W-:-:S04]  /*8160*/  IMAD.WIDE R2, R0, 0x2, R24 ;  /* 0x0000000200027825 */ /* 0x002fc800078e0218 */
[C---:B0-----:R-:W-:Y:S02]  /*8170*/  IMAD.WIDE R4, R0.reuse, 0x2, R22 ;  /* 0x0000000200047825 */ /* 0x041fe400078e0216 */
[----:B------:R0:W3:Y:S02]  /*8180*/  LDG.E.U16 R2, [R2.64] ;  /* 0x0000000602027981 */ /* 0x0000e4000c1e1500 */
[C---:B------:R-:W-:Y:S02]  /*8190*/  IMAD.WIDE R6, R0.reuse, 0x2, R26 ;  /* 0x0000000200067825 */ /* 0x040fe400078e021a */
[----:B------:R1:W3:Y:S04]  /*81a0*/  LDG.E.U16 R27, [R10.64] ;  /* 0x000000060a1b7981 */ /* 0x0002e8000c1e1500 */
[----:B------:R1:W3:Y:S04]  /*81b0*/  LDG.E.U16 R22, [R6.64] ;  /* 0x0000000606167981 */ /* 0x0002e8000c1e1500 */
[----:B0-----:R5:W3:Y:S04]  /*81c0*/  LDG.E.U16 R3, [R4.64] ;  /* 0x0000000604037981 */ /* 0x001ae8000c1e1500 */
[----:B--2---:R0:W-:Y:S01]  /*81d0*/  STL [R1+0x8], R28 ;  /* 0x0000081c01007387 */ /* 0x0041e20000100800 */
[----:B----4-:R-:W-:-:S04]  /*81e0*/  IMAD.WIDE R12, R0, 0x2, R12 ;  /* 0x00000002000c7825 */ /* 0x010fc800078e020c */
[C---:B-----5:R-:W-:Y:S01]  /*81f0*/  IMAD.WIDE R4, R0.reuse, 0x2, R20 ;  /* 0x0000000200047825 */ /* 0x060fe200078e0214 */
[----:B0-----:R3:W2:Y:S03]  /*8200*/  LDG.E.U16 R28, [R8.64] ;  /* 0x00000006081c7981 */ /* 0x0016a6000c1e1500 */
[C---:B-1----:R-:W-:Y:S02]  /*8210*/  IMAD.WIDE R10, R0.reuse, 0x2, R18 ;  /* 0x00000002000a7825 */ /* 0x042fe400078e0212 */
[----:B------:R0:W4:Y:S04]  /*8220*/  LDG.E.U16 R4, [R4.64] ;  /* 0x0000000604047981 */ /* 0x000128000c1e1500 */
[----:B------:R1:W2:Y:S01]  /*8230*/  LDG.E.U16 R26, [R10.64] ;  /* 0x000000060a1a7981 */ /* 0x0002a2000c1e1500 */
[----:B------:R-:W-:-:S05]  /*8240*/  IMAD.WIDE R6, R0, 0x2, R14 ;  /* 0x0000000200067825 */ /* 0x000fca00078e020e */
[----:B0-----:R0:W4:Y:S01]  /*8250*/  LDG.E.U16 R5, [R6.64] ;  /* 0x0000000606057981 */ /* 0x001122000c1e1500 */
[----:B---3--:R-:W-:-:S03]  /*8260*/  IMAD.WIDE R8, R0, 0x2, R16 ;  /* 0x0000000200087825 */ /* 0x008fc600078e0210 */
[----:B------:R3:W3:Y:S04]  /*8270*/  LDG.E.U16 R0, [R12.64] ;  /* 0x000000060c007981 */ /* 0x0006e8000c1e1500 */
[----:B------:R0:W3:Y:S04]  /*8280*/  LDG.E.U16 R20, [R8.64] ;  /* 0x0000000608147981 */ /* 0x0000e8000c1e1500 */
[----:B--2---:R-:W-:Y:S04]  /*8290*/  STL [R1+0x30ec], R28 ;  /* 0x0030ec1c01007387 */ /* 0x004fe80000100800 */
[----:B------:R2:W-:Y:S04]  /*82a0*/  STL [R1+0x30f0], R22 ;  /* 0x0030f01601007387 */ /* 0x0005e80000100800 */
[----:B------:R-:W-:Y:S04]  /*82b0*/  STL [R1+0x30f4], R2 ;  /* 0x0030f40201007387 */ /* 0x000fe80000100800 */
[----:B------:R-:W-:Y:S04]  /*82c0*/  STL [R1+0x30f8], R3 ;  /* 0x0030f80301007387 */ /* 0x000fe80000100800 */
[----:B------:R-:W5:Y:S04]  /*82d0*/  LDL.64 R14, [R1+0x8e0] ;  /* 0x0008e000010e7983 */ /* 0x000f680000100a00 */
[----:B------:R-:W5:Y:S04]  /*82e0*/  LDL.64 R24, [R1+0x938] ;  /* 0x0009380001187983 */ /* 0x000f680000100a00 */
[----:B------:R0:W-:Y:S04]  /*82f0*/  STL [R1+0x4], R29 ;  /* 0x0000041d01007387 */ /* 0x0001e80000100800 */
[----:B--2---:R-:W2:Y:S04]  /*8300*/  LDL.64 R22, [R1+0x8f8] ;  /* 0x0008f80001167983 */ /* 0x004ea80000100a00 */
[----:B------:R-:W2:Y:S04]  /*8310*/  LDL.64 R18, [R1+0x8d8] ;  /* 0x0008d80001127983 */ /* 0x000ea80000100a00 */
[----:B0-----:R-:W2:Y:S04]  /*8320*/  LDL.64 R28, [R1+0x918] ;  /* 0x00091800011c7983 */ /* 0x001ea80000100a00 */
[----:B------:R-:W2:Y:S04]  /*8330*/  LDL.64 R16, [R1+0x8b8] ;  /* 0x0008b80001107983 */ /* 0x000ea80000100a00 */
[----:B------:R-:W2:Y:S04]  /*8340*/  LDL.64 R2, [R1+0x950] ;  /* 0x0009500001027983 */ /* 0x000ea80000100a00 */
[----:B---3--:R-:W3:Y:S04]  /*8350*/  LDL.64 R12, [R1+0x958] ;  /* 0x00095800010c7983 */ /* 0x008ee80000100a00 */
[----:B------:R-:W-:Y:S04]  /*8360*/  STL [R1+0x30fc], R0 ;  /* 0x0030fc0001007387 */ /* 0x000fe80000100800 */
[----:B----4-:R-:W-:Y:S04]  /*8370*/  STL [R1+0x3100], R4 ;  /* 0x0031000401007387 */ /* 0x010fe80000100800 */
[----:B-1----:R-:W4:Y:S04]  /*8380*/  LDL.64 R10, [R1+0x8c0] ;  /* 0x0008c000010a7983 */ /* 0x002f280000100a00 */
[----:B------:R0:W-:Y:S04]  /*8390*/  STL [R1+0x30e4], R26 ;  /* 0x0030e41a01007387 */ /* 0x0001e80000100800 */
[----:B0-----:R-:W3:Y:S04]  /*83a0*/  LDL R26, [R1+0x490] ;  /* 0x00049000011a7983 */ /* 0x001ee80000100800 */
[----:B------:R0:W-:Y:S04]  /*83b0*/  STL [R1], R27 ;  /* 0x0000001b01007387 */ /* 0x0001e80000100800 */
[----:B------:R-:W2:Y:S01]  /*83c0*/  LDL.64 R8, [R1+0x900] ;  /* 0x0009000001087983 */ /* 0x000ea20000100a00 */
[----:B---3--:R-:W-:-:S04]  /*83d0*/  IMAD.WIDE R12, R26, 0x2, R12 ;  /* 0x000000021a0c7825 */ /* 0x008fc800078e020c */
[----:B--2---:R-:W-:-:S04]  /*83e0*/  IMAD.WIDE R6, R26, 0x2, R8 ;  /* 0x000000021a067825 */ /* 0x004fc800078e0208 */
[C---:B----4-:R-:W-:Y:S01]  /*83f0*/  IMAD.WIDE R8, R26.reuse, 0x2, R10 ;  /* 0x000000021a087825 */ /* 0x050fe200078e020a */
[----:B------:R-:W-:Y:S03]  /*8400*/  STL [R1+0x30e8], R20 ;  /* 0x0030e81401007387 */ /* 0x000fe60000100800 */
[C---:B-----5:R-:W-:Y:S01]  /*8410*/  IMAD.WIDE R10, R26.reuse, 0x2, R24 ;  /* 0x000000021a0a7825 */ /* 0x060fe200078e0218 */
[----:B------:R1:W2:Y:S04]  /*8420*/  LDG.E.U16 R6, [R6.64] ;  /* 0x0000000606067981 */ /* 0x0002a8000c1e1500 */
[----:B------:R3:W4:Y:S01]  /*8430*/  LDG.E.U16 R24, [R12.64] ;  /* 0x000000060c187981 */ /* 0x000722000c1e1500 */
[----:B------:R-:W-:-:S03]  /*8440*/  IMAD.WIDE R14, R26, 0x2, R14 ;  /* 0x000000021a0e7825 */ /* 0x000fc600078e020e */
[----:B------:R5:W-:Y:S04]  /*8450*/  STL [R1+0x3104], R5 ;  /* 0x0031040501007387 */ /* 0x000be80000100800 */
[----:B------:R0:W2:Y:S04]  /*8460*/  LDG.E.U16 R8, [R8.64] ;  /* 0x0000000608087981 */ /* 0x0000a8000c1e1500 */
[----:B-1----:R1:W2:Y:S01]  /*8470*/  LDG.E.U16 R7, [R14.64] ;  /* 0x000000060e077981 */ /* 0x0022a2000c1e1500 */
[----:B---3--:R-:W-:-:S03]  /*8480*/  IMAD.WIDE R12, R26, 0x2, R22 ;  /* 0x000000021a0c7825 */ /* 0x008fc600078e0216 */
[----:B0-----:R0:W3:Y:S01]  /*8490*/  LDG.E.U16 R9, [R10.64] ;  /* 0x000000060a097981 */ /* 0x0010e2000c1e1500 */
[----:B------:R-:W-:-:S03]  /*84a0*/  IMAD.WIDE R16, R26, 0x2, R16 ;  /* 0x000000021a107825 */ /* 0x000fc600078e0210 */
[----:B------:R2:W2:Y:S01]  /*84b0*/  LDG.E.U16 R23, [R12.64] ;  /* 0x000000060c177981 */ /* 0x0004a2000c1e1500 */
[----:B-1----:R-:W-:-:S03]  /*84c0*/  IMAD.WIDE R14, R26, 0x2, R18 ;  /* 0x000000021a0e7825 */ /* 0x002fc600078e0212 */
[----:B------:R1:W2:Y:S01]  /*84d0*/  LDG.E.U16 R27, [R16.64] ;  /* 0x00000006101b7981 */ /* 0x0002a2000c1e1500 */
[----:B------:R-:W-:-:S03]  /*84e0*/  IMAD.WIDE R18, R26, 0x2, R2 ;  /* 0x000000021a127825 */ /* 0x000fc600078e0202 */
[----:B------:R1:W2:Y:S01]  /*84f0*/  LDG.E.U16 R25, [R14.64] ;  /* 0x000000060e197981 */ /* 0x0002a2000c1e1500 */
[----:B0-----:R-:W-:-:S03]  /*8500*/  IMAD.WIDE R10, R26, 0x2, R28 ;  /* 0x000000021a0a7825 */ /* 0x001fc600078e021c */
[----:B------:R0:W2:Y:S04]  /*8510*/  LDG.E.U16 R29, [R18.64] ;  /* 0x00000006121d7981 */ /* 0x0000a8000c1e1500 */
[----:B------:R0:W2:Y:S04]  /*8520*/  LDG.E.U16 R21, [R10.64] ;  /* 0x000000060a157981 */ /* 0x0000a8000c1e1500 */
[----:B----4-:R4:W-:Y:S04]  /*8530*/  STL [R1+0x30e0], R24 ;  /* 0x0030e01801007387 */ /* 0x0109e80000100800 */
[----:B-----5:R-:W5:Y:S04]  /*8540*/  LDL.LU R5, [R1+0x9c] ;  /* 0x00009c0001057983 */ /* 0x020f680000300800 */
[----:B------:R-:W3:Y:S04]  /*8550*/  LDL.LU R4, [R1+0x8c] ;  /* 0x00008c0001047983 */ /* 0x000ee80000300800 */
[----:B------:R-:W3:Y:S04]  /*8560*/  LDL.LU R0, [R1+0x6c] ;  /* 0x00006c0001007983 */ /* 0x000ee80000300800 */
[----:B------:R-:W3:Y:S04]  /*8570*/  LDL.LU R3, [R1+0x5c] ;  /* 0x00005c0001037983 */ /* 0x000ee80000300800 */
[----:B------:R-:W3:Y:S04]  /*8580*/  LDL.LU R2, [R1+0x4c] ;  /* 0x00004c0001027983 */ /* 0x000ee80000300800 */
[----:B------:R-:W3:Y:S04]  /*8590*/  LDL.LU R22, [R1+0x3c] ;  /* 0x00003c0001167983 */ /* 0x000ee80000300800 */
[----:B------:R-:W3:Y:S04]  /*85a0*/  LDL.LU R28, [R1+0x2c] ;  /* 0x00002c00011c7983 */ /* 0x000ee80000300800 */
[----:B0-----:R-:W3:Y:S04]  /*85b0*/  LDL.64 R10, [R1+0x930] ;  /* 0x00093000010a7983 */ /* 0x001ee80000100a00 */
[----:B-1----:R-:W4:Y:S04]  /*85c0*/  LDL.64 R14, [R1+0x8f0] ;  /* 0x0008f000010e7983 */ /* 0x002f280000100a00 */
[----:B--2---:R-:W2:Y:S04]  /*85d0*/  LDL.64 R12, [R1+0x910] ;  /* 0x00091000010c7983 */ /* 0x004ea80000100a00 */
[----:B------:R-:W5:Y:S04]  /*85e0*/  LDL.64 R16, [R1+0x8d0] ;  /* 0x0008d00001107983 */ /* 0x000f680000100a00 */
[----:B------:R-:W5:Y:S04]  /*85f0*/  LDL.64 R18, [R1+0x8b0] ;  /* 0x0008b00001127983 */ /* 0x000f680000100a00 */
[----:B------:R-:W5:Y:S01]  /*8600*/  LDL R20, [R1+0x49c] ;  /* 0x00049c0001147983 */ /* 0x000f620000100800 */
[----:B---3--:R-:W-:-:S04]  /*8610*/  IMAD.WIDE R10, R26, 0x2, R10 ;  /* 0x000000021a0a7825 */ /* 0x008fc800078e020a */
[C---:B----4-:R-:W-:Y:S02]  /*8620*/  IMAD.WIDE R14, R26.reuse, 0x2, R14 ;  /* 0x000000021a0e7825 */ /* 0x050fe400078e020e */
[----:B------:R0:W3:Y:S02]  /*8630*/  LDG.E.U16 R10, [R10.64] ;  /* 0x000000060a0a7981 */ /* 0x0000e4000c1e1500 */
[C---:B--2---:R-:W-:Y:S02]  /*8640*/  IMAD.WIDE R12, R26.reuse, 0x2, R12 ;  /* 0x000000021a0c7825 */ /* 0x044fe400078e020c */
[----:B------:R1:W2:Y:S02]  /*8650*/  LDG.E.U16 R14, [R14.64] ;  /* 0x000000060e0e7981 */ /* 0x0002a4000c1e1500 */
[----:B-----5:R-:W-:-:S04]  /*8660*/  IMAD.WIDE R16, R26, 0x2, R16 ;  /* 0x000000021a107825 */ /* 0x020fc800078e0210 */
[----:B------:R-:W-:Y:S01]  /*8670*/  IMAD.WIDE R18, R26, 0x2, R18 ;  /* 0x000000021a127825 */ /* 0x000fe200078e0212 */
[----:B0-----:R0:W4:Y:S04]  /*8680*/  LDG.E.U16 R11, [R12.64] ;  /* 0x000000060c0b7981 */ /* 0x001128000c1e1500 */
[----:B------:R-:W5:Y:S04]  /*8690*/  LDL.LU R26, [R1+0x98] ;  /* 0x00009800011a7983 */ /* 0x000f680000300800 */
[----:B------:R-:W2:Y:S04]  /*86a0*/  LDL.LU R24, [R1+0x48] ;  /* 0x0000480001187983 */ /* 0x000ea80000300800 */
[----:B-1----:R-:W2:Y:S04]  /*86b0*/  LDL.LU R15, [R1+0xc] ;  /* 0x00000c00010f7983 */ /* 0x002ea80000300800 */
[----:B0-----:R0:W2:Y:S04]  /*86c0*/  LDG.E.U16 R12, [R16.64] ;  /* 0x00000006100c7981 */ /* 0x0010a8000c1e1500 */
[----:B------:R1:W2:Y:S04]  /*86d0*/  LDG.E.U16 R13, [R18.64] ;  /* 0x00000006120d7981 */ /* 0x0002a8000c1e1500 */
[----:B------:R-:W-:Y:S06]  /*86e0*/  BAR.SYNC.DEFER_BLOCKING 0x0 ;  /* 0x0000000000007b1d */ /* 0x000fec0000010000 */
[----:B0-----:R-:W2:Y:S04]  /*86f0*/  LDL.LU R16, [R1+0x68] ;  /* 0x0000680001107983 */ /* 0x001ea80000300800 */
[----:B------:R-:W2:Y:S04]  /*8700*/  LDL.LU R17, [R1+0x58] ;  /* 0x0000580001117983 */ /* 0x000ea80000300800 */
[----:B-1----:R-:W2:Y:S04]  /*8710*/  LDL.LU R18, [R1+0x7c] ;  /* 0x00007c0001127983 */ /* 0x002ea80000300800 */
[----:B------:R-:W3:Y:S04]  /*8720*/  LDL.LU R19, [R1+0x1c] ;  /* 0x00001c0001137983 */ /* 0x000ee80000300800 */
[----:B------:R0:W-:Y:S04]  /*8730*/  STS.U16 [R20+0x20000], R5 ;  /* 0x0200000514007388 */ /* 0x0001e80000000400 */
[----:B------:R1:W-:Y:S04]  /*8740*/  STS.U16 [R20+0x21000], R4 ;  /* 0x0210000414007388 */ /* 0x0003e80000000400 */
[----:B0-----:R-:W3:Y:S04]  /*8750*/  LDL.LU R5, [R1+0x3104] ;  /* 0x0031040001057983 */ /* 0x001ee80000300800 */
[----:B-1----:R-:W3:Y:S04]  /*8760*/  LDL.LU R4, [R1+0x3100] ;  /* 0x0031000001047983 */ /* 0x002ee80000300800 */
[----:B--2---:R0:W-:Y:S04]  /*8770*/  STS.U16 [R20+0x22000], R18 ;  /* 0x0220001214007388 */ /* 0x0041e80000000400 */
[----:B------:R1:W-:Y:S04]  /*8780*/  STS.U16 [R20+0x23000], R0 ;  /* 0x0230000014007388 */ /* 0x0003e80000000400 */
[----:B------:R2:W-:Y:S04]  /*8790*/  STS.U16 [R20+0x24000], R3 ;  /* 0x0240000314007388 */ /* 0x0005e80000000400 */
[----:B0-----:R-:W5:Y:S04]  /*87a0*/  LDL R18, [R1+0xab8] ;  /* 0x000ab80001127983 */ /* 0x001f680000100800 */
[----:B-1----:R-:W4:Y:S04]  /*87b0*/  LDL.LU R0, [R1+0x30fc] ;  /* 0x0030fc0001007983 */ /* 0x002f280000300800 */
[----:B--2---:R-:W2:Y:S04]  /*87c0*/  LDL.LU R3, [R1+0x30f8] ;  /* 0x0030f80001037983 */ /* 0x004ea80000300800 */
[----:B------:R0:W-:Y:S04]  /*87d0*/  STS.U16 [R20+0x25000], R2 ;  /* 0x0250000214007388 */ /* 0x0001e80000000400 */
[----:B------:R1:W-:Y:S04]  /*87e0*/  STS.U16 [R20+0x26000], R22 ;  /* 0x0260001614007388 */ /* 0x0003e80000000400 */
[----:B------:R3:W-:Y:S04]  /*87f0*/  STS.U16 [R20+0x27000], R28 ;  /* 0x0270001c14007388 */ /* 0x0007e80000000400 */
[----:B0-----:R-:W2:Y:S04]  /*8800*/  LDL.LU R2, [R1+0x30f4] ;  /* 0x0030f40001027983 */ /* 0x001ea80000300800 */
[----:B-1----:R-:W2:Y:S04]  /*8810*/  LDL.LU R22, [R1+0x30f0] ;  /* 0x0030f00001167983 */ /* 0x002ea80000300800 */
[----:B---3--:R-:W3:Y:S04]  /*8820*/  LDL.LU R28, [R1+0x30ec] ;  /* 0x0030ec00011c7983 */ /* 0x008ee80000300800 */
[----:B------:R0:W-:Y:S04]  /*8830*/  STS.U16 [R20+0x28000], R19 ;  /* 0x0280001314007388 */ /* 0x0001e80000000400 */
[----:B------:R1:W-:Y:S04]  /*8840*/  STS.U16 [R20+0x29000], R15 ;  /* 0x0290000f14007388 */ /* 0x0003e80000000400 */
[----:B0-----:R-:W4:Y:S04]  /*8850*/  LDL.LU R19, [R1+0x94] ;  /* 0x0000940001137983 */ /* 0x001f280000300800 */
[----:B-1----:R-:W4:Y:S04]  /*8860*/  LDL.LU R15, [R1+0x84] ;  /* 0x00008400010f7983 */ /* 0x002f280000300800 */
[----:B---3--:R0:W-:Y:S04]  /*8870*/  STS.U16 [R20+0x2a000], R28 ;  /* 0x02a0001c14007388 */ /* 0x0081e80000000400 */
[----:B--2---:R1:W-:Y:S04]  /*8880*/  STS.U16 [R20+0x2b000], R22 ;  /* 0x02b0001614007388 */ /* 0x0043e80000000400 */
[----:B------:R2:W-:Y:S04]  /*8890*/  STS.U16 [R20+0x2c000], R2 ;  /* 0x02c0000214007388 */ /* 0x0005e80000000400 */
[----:B0-----:R-:W3:Y:S04]  /*88a0*/  LDL.LU R28, [R1+0x8] ;  /* 0x00000800011c7983 */ /* 0x001ee80000300800 */
[----:B-1----:R-:W3:Y:S04]  /*88b0*/  LDL.LU R22, [R1+0x18] ;  /* 0x0000180001167983 */ /* 0x002ee80000300800 */
[----:B--2---:R-:W2:Y:S04]  /*88c0*/  LDL.LU R2, [R1+0x78] ;  /* 0x0000780001027983 */ /* 0x004ea80000300800 */
[----:B------:R0:W-:Y:S04]  /*88d0*/  STS.U16 [R20+0x2d000], R3 ;  /* 0x02d0000314007388 */ /* 0x0001e80000000400 */
[----:B----4-:R1:W-:Y:S04]  /*88e0*/  STS.U16 [R20+0x2e000], R0 ;  /* 0x02e0000014007388 */ /* 0x0103e80000000400 */
[----:B0-----:R-:W4:Y:S04]  /*88f0*/  LDL.LU R3, [R1+0x28] ;  /* 0x0000280001037983 */ /* 0x001f280000300800 */
[----:B-1----:R-:W2:Y:S04]  /*8900*/  LDL.LU R0, [R1+0x88] ;  /* 0x0000880001007983 */ /* 0x002ea80000300800 */
[----:B------:R0:W-:Y:S04]  /*8910*/  STS.U16 [R20+0x2f000], R4 ;  /* 0x02f0000414007388 */ /* 0x0001e80000000400 */
[----:B-----5:R1:W-:Y:S04]  /*8920*/  STS.U16 [R18+0x20400], R26 ;  /* 0x0204001a12007388 */ /* 0x0203e80000000400 */
[----:B0-----:R-:W5:Y:S04]  /*8930*/  LDL.LU R20, [R1+0x30e8] ;  /* 0x0030e80001147983 */ /* 0x001f680000300800 */
[----:B------:R-:W3:Y:S04]  /*8940*/  LDL.LU R4, [R1+0x38] ;  /* 0x0000380001047983 */ /* 0x000ee80000300800 */
[----:B-1----:R-:W4:Y:S04]  /*8950*/  LDL.LU R26, [R1+0x30e4] ;  /* 0x0030e400011a7983 */ /* 0x002f280000300800 */
[----:B--2---:R-:W-:Y:S04]  /*8960*/  STS.U16 [R18+0x21400], R0 ;  /* 0x0214000012007388 */ /* 0x004fe80000000400 */
[----:B------:R-:W-:Y:S04]  /*8970*/  STS.U16 [R18+0x22400], R2 ;  /* 0x0224000212007388 */ /* 0x000fe80000000400 */
[----:B------:R0:W-:Y:S04]  /*8980*/  STS.U16 [R18+0x23400], R16 ;  /* 0x0234001012007388 */ /* 0x0001e80000000400 */
[----:B------:R-:W-:Y:S04]  /*8990*/  STS.U16 [R18+0x24400], R17 ;  /* 0x0244001112007388 */ /* 0x000fe80000000400 */
[----:B------:R1:W-:Y:S04]  /*89a0*/  STS.U16 [R18+0x25400], R24 ;  /* 0x0254001812007388 */ /* 0x0003e80000000400 */
[----:B---3--:R-:W-:Y:S04]  /*89b0*/  STS.U16 [R18+0x26400], R4 ;  /* 0x0264000412007388 */ /* 0x008fe80000000400 */
[----:B----4-:R-:W-:Y:S04]  /*89c0*/  STS.U16 [R18+0x27400], R3 ;  /* 0x0274000312007388 */ /* 0x010fe80000000400 */
[----:B0-----:R-:W2:Y:S04]  /*89d0*/  LDL.LU R16, [R1+0x74] ;  /* 0x0000740001107983 */ /* 0x001ea80000300800 */
[----:B------:R-:W-:Y:S04]  /*89e0*/  STS.U16 [R18+0x28400], R22 ;  /* 0x0284001612007388 */ /* 0x000fe80000000400 */
[----:B-1----:R-:W3:Y:S04]  /*89f0*/  LDL.LU R24, [R1+0x64] ;  /* 0x0000640001187983 */ /* 0x002ee80000300800 */
[----:B------:R-:W-:Y:S04]  /*8a00*/  STS.U16 [R18+0x29400], R28 ;  /* 0x0294001c12007388 */ /* 0x000fe80000000400 */
[----:B------:R-:W4:Y:S04]  /*8a10*/  LDL.LU R0, [R1+0x24] ;  /* 0x0000240001007983 */ /* 0x000f280000300800 */
[----:B------:R-:W-:Y:S04]  /*8a20*/  STS.U16 [R18+0x2a400], R26 ;  /* 0x02a4001a12007388 */ /* 0x000fe80000000400 */
[----:B------:R-:W2:Y:S04]  /*8a30*/  LDL.LU R2, [R1+0x14] ;  /* 0x0000140001027983 */ /* 0x000ea80000300800 */
[----:B-----5:R-:W-:Y:S04]  /*8a40*/  STS.U16 [R18+0x2b400], R20 ;  /* 0x02b4001412007388 */ /* 0x020fe80000000400 */
[----:B------:R-:W5:Y:S04]  /*8a50*/  LDL.LU R17, [R1+0x4] ;  /* 0x0000040001117983 */ /* 0x000f680000300800 */
[----:B------:R0:W-:Y:S04]  /*8a60*/  STS.U16 [R18+0x2c400], R5 ;  /* 0x02c4000512007388 */ /* 0x0001e80000000400 */
[----:B0-----:R-:W2:Y:S04]  /*8a70*/  LDL R5, [R1+0xab4] ;  /* 0x000ab40001057983 */ /* 0x001ea80000100800 */
[----:B------:R0:W-:Y:S04]  /*8a80*/  STS.U16 [R18+0x2d400], R6 ;  /* 0x02d4000612007388 */ /* 0x0001e80000000400 */
[----:B------:R1:W-:Y:S04]  /*8a90*/  STS.U16 [R18+0x2e400], R7 ;  /* 0x02e4000712007388 */ /* 0x0003e80000000400 */
[----:B------:R1:W-:Y:S04]  /*8aa0*/  STS.U16 [R18+0x2f400], R8 ;  /* 0x02f4000812007388 */ /* 0x0003e80000000400 */
[----:B0-----:R-:W4:Y:S04]  /*8ab0*/  LDL.LU R6, [R1+0x34] ;  /* 0x0000340001067983 */ /* 0x001f280000300800 */
[----:B-1----:R-:W4:Y:S04]  /*8ac0*/  LDL.LU R7, [R1+0x44] ;  /* 0x0000440001077983 */ /* 0x002f280000300800 */
[----:B------:R-:W4:Y:S04]  /*8ad0*/  LDL.LU R8, [R1+0x54] ;  /* 0x0000540001087983 */ /* 0x000f280000300800 */
[----:B------:R-:W4:Y:S04]  /*8ae0*/  LDL.LU R20, [R1+0x90] ;  /* 0x0000900001147983 */ /* 0x000f280000300800 */
[----:B------:R-:W4:Y:S04]  /*8af0*/  LDL.LU R26, [R1+0x80] ;  /* 0x00008000011a7983 */ /* 0x000f280000300800 */
[----:B------:R-:W5:Y:S04]  /*8b00*/  LDL.LU R4, [R1+0x70] ;  /* 0x0000700001047983 */ /* 0x000f680000300800 */
[----:B------:R-:W5:Y:S04]  /*8b10*/  LDL.LU R3, [R1+0x60] ;  /* 0x0000600001037983 */ /* 0x000f680000300800 */
[----:B------:R-:W5:Y:S04]  /*8b20*/  LDL.LU R22, [R1+0x50] ;  /* 0x0000500001167983 */ /* 0x000f680000300800 */
[----:B------:R-:W5:Y:S04]  /*8b30*/  LDL.LU R28, [R1+0x40] ;  /* 0x00004000011c7983 */ /* 0x000f680000300800 */
[----:B------:R-:W5:Y:S04]  /*8b40*/  LDL.LU R18, [R1+0x30] ;  /* 0x0000300001127983 */ /* 0x000f680000300800 */
[----:B--2---:R-:W-:Y:S04]  /*8b50*/  STS.U16 [R5+0x20800], R19 ;  /* 0x0208001305007388 */ /* 0x004fe80000000400 */
[----:B------:R0:W-:Y:S04]  /*8b60*/  STS.U16 [R5+0x21800], R15 ;  /* 0x0218000f05007388 */ /* 0x0001e80000000400 */
[----:B------:R1:W-:Y:S04]  /*8b70*/  STS.U16 [R5+0x22800], R16 ;  /* 0x0228001005007388 */ /* 0x0003e80000000400 */
[----:B---3--:R2:W-:Y:S04]  /*8b80*/  STS.U16 [R5+0x23800], R24 ;  /* 0x0238001805007388 */ /* 0x0085e80000000400 */
[----:B0-----:R-:W3:Y:S04]  /*8b90*/  LDL.LU R15, [R1+0x20] ;  /* 0x00002000010f7983 */ /* 0x001ee80000300800 */
[----:B------:R-:W3:Y:S04]  /*8ba0*/  LDL.LU R19, [R1+0x10] ;  /* 0x0000100001137983 */ /* 0x000ee80000300800 */
[----:B-1----:R-:W3:Y:S04]  /*8bb0*/  LDL.LU R16, [R1] ;  /* 0x0000000001107983 */ /* 0x002ee80000300800 */
[----:B--2---:R-:W2:Y:S04]  /*8bc0*/  LDL.LU R24, [R1+0x30e0] ;  /* 0x0030e00001187983 */ /* 0x004ea80000300800 */
[----:B----4-:R-:W-:Y:S04]  /*8bd0*/  STS.U16 [R5+0x24800], R8 ;  /* 0x0248000805007388 */ /* 0x010fe80000000400 */
[----:B------:R-:W-:Y:S04]  /*8be0*/  STS.U16 [R5+0x25800], R7 ;  /* 0x0258000705007388 */ /* 0x000fe80000000400 */
[----:B------:R-:W-:Y:S04]  /*8bf0*/  STS.U16 [R5+0x26800], R6 ;  /* 0x0268000605007388 */ /* 0x000fe80000000400 */
[----:B------:R-:W-:Y:S04]  /*8c00*/  STS.U16 [R5+0x27800], R0 ;  /* 0x0278000005007388 */ /* 0x000fe80000000400 */
[----:B------:R-:W-:Y:S04]  /*8c10*/  STS.U16 [R5+0x28800], R2 ;  /* 0x0288000205007388 */ /* 0x000fe80000000400 */
[----:B-----5:R0:W-:Y:S04]  /*8c20*/  STS.U16 [R5+0x29800], R17 ;  /* 0x0298001105007388 */ /* 0x0201e80000000400 */
[----:B0-----:R-:W0:Y:S02]  /*8c30*/  S2R R17, SR_TID.X ;  /* 0x0000000000117919 */ /* 0x001e240000002100 */
[----:B0-----:R-:W-:-:S02]  /*8c40*/  LOP3.LUT R0, R17, 0xff, RZ, 0xc0, !PT ;  /* 0x000000ff11007812 */ /* 0x001fc400078ec0ff */
[----:B------:R-:W-:-:S03]  /*8c50*/  SHF.R.S32.HI R2, RZ, 0x8, R17 ;  /* 0x00000008ff027819 */ /* 0x000fc60000011411 */
[----:B------:R-:W-:Y:S01]  /*8c60*/  IMAD.SHL.U32 R0, R0, 0x2, RZ ;  /* 0x0000000200007824 */ /* 0x000fe200078e00ff */
[----:B------:R-:W-:-:S04]  /*8c70*/  SGXT R2, R2, 0x1 ;  /* 0x000000010202781a */ /* 0x000fc80000000200 */
[----:B------:R-:W-:-:S04]  /*8c80*/  LOP3.LUT R0, R0, 0x210, R2, 0x78, !PT ;  /* 0x0000021000007812 */ /* 0x000fc800078e7802 */
[----:B------:R-:W-:Y:S02]  /*8c90*/  LOP3.LUT R0, R0, 0x60, RZ, 0x3c, !PT ;  /* 0x0000006000007812 */ /* 0x000fe400078e3cff */
[----:B------:R-:W-:Y:S01]  /*8ca0*/  SHF.L.U32 R7, R17, 0x1, RZ ;  /* 0x0000000111077819 */ /* 0x000fe200000006ff */
[----:B--2---:R-:W-:Y:S04]  /*8cb0*/  STS.U16 [R5+0x2a800], R24 ;  /* 0x02a8001805007388 */ /* 0x004fe80000000400 */
        /* <DEDUP_REMOVED lines=12> */
[----:B---3--:R0:W-:Y:S04]  /*8d80*/  STS.U16 [R0+0x27c00], R15 ;  /* 0x027c000f00007388 */ /* 0x0081e80000000400 */
[----:B0-----:R-:W0:Y:S04]  /*8d90*/  S2R R15, SR_TID.X ;  /* 0x00000000000f7919 */ /* 0x001e280000002100 */
[----:B------:R-:W-:Y:S04]  /*8da0*/  STS.U16 [R0+0x28c00], R19 ;  /* 0x028c001300007388 */ /* 0x000fe80000000400 */
[----:B------:R-:W-:Y:S04]  /*8db0*/  STS.U16 [R0+0x29c00], R16 ;  /* 0x029c001000007388 */ /* 0x000fe80000000400 */
[----:B------:R-:W-:Y:S04]  /*8dc0*/  STS.U16 [R0+0x2ac00], R29 ;  /* 0x02ac001d00007388 */ /* 0x000fe80000000400 */
[----:B------:R-:W-:Y:S04]  /*8dd0*/  STS.U16 [R0+0x2bc00], R10 ;  /* 0x02bc000a00007388 */ /* 0x000fe80000000400 */
[----:B------:R-:W-:Y:S04]  /*8de0*/  STS.U16 [R0+0x2cc00], R11 ;  /* 0x02cc000b00007388 */ /* 0x000fe80000000400 */
[----:B------:R-:W-:Y:S04]  /*8df0*/  STS.U16 [R0+0x2dc00], R14 ;  /* 0x02dc000e00007388 */ /* 0x000fe80000000400 */
[----:B------:R-:W-:Y:S04]  /*8e00*/  STS.U16 [R0+0x2ec00], R12 ;  /* 0x02ec000c00007388 */ /* 0x000fe80000000400 */
[----:B------:R-:W-:Y:S01]  /*8e10*/  STS.U16 [R0+0x2fc00], R13 ;  /* 0x02fc000d00007388 */ /* 0x000fe20000000400 */
[----:B0-----:R-:W-:-:S02]  /*8e20*/  LOP3.LUT R15, R15, 0x7, RZ, 0xc0, !PT ;  /* 0x000000070f0f7812 */ /* 0x001fc400078ec0ff */
[----:B------:R-:W-:Y:S01]  /*8e30*/  LOP3.LUT R5, R7, 0x10, RZ, 0xc0, !PT ;  /* 0x0000001007057812 */ /* 0x000fe200078ec0ff */
[----:B------:R-:W-:Y:S02]  /*8e40*/  IMAD.SHL.U32 R4, R17, 0x100, RZ ;  /* 0x0000010011047824 */ /* 0x000fe400078e00ff */
[----:B------:R-:W-:Y:S01]  /*8e50*/  IMAD R6, R15, 0x210, RZ ;  /* 0x000002100f067824 */ /* 0x000fe200078e02ff */
[----:B------:R-:W-:Y:S01]  /*8e60*/  LOP3.LUT R5, R5, 0x1e0, R17, 0xf8, !PT ;  /* 0x000001e005057812 */ /* 0x000fe200078ef811 */
[----:B------:R-:W-:Y:S01]  /*8e70*/  IMAD R15, R15, 0x210, RZ ;  /* 0x000002100f0f7824 */ /* 0x000fe200078e02ff */
[----:B------:R-:W-:Y:S02]  /*8e80*/  LOP3.LUT R4, R4, 0x1000, RZ, 0xc0, !PT ;  /* 0x0000100004047812 */ /* 0x000fe400078ec0ff */
[----:B------:R-:W-:Y:S02]  /*8e90*/  LOP3.LUT R5, R6, R5, RZ, 0x3c, !PT ;  /* 0x0000000506057212 */ /* 0x000fe400078e3cff */
[----:B------:R-:W-:-:S03]  /*8ea0*/  SHF.L.U32 R17, R17, 0x1, RZ ;  /* 0x0000000111117819 */ /* 0x000fc600000006ff */
[----:B------:R-:W-:Y:S01]  /*8eb0*/  IMAD.IADD R4, R4, 0x1, R5 ;  /* 0x0000000104047824 */ /* 0x000fe200078e0205 */
[----:B------:R-:W-:Y:S01]  /*8ec0*/  BAR.SYNC.DEFER_BLOCKING 0x0 ;  /* 0x0000000000007b1d */ /* 0x000fe20000010000 */
[----:B------:R-:W-:-:S05]  /*8ed0*/  LOP3.LUT R2, R15, 0x30, R17, 0x78, !PT ;  /* 0x000000300f027812 */ /* 0x000fca00078e7811 */
[----:B------:R-:W-:Y:S04]  /*8ee0*/  STL.64 [R1+0x30d8], R6 ;  /* 0x0030d80601007387 */ /* 0x000fe80000100a00 */
[----:B------:R-:W-:Y:S04]  /*8ef0*/  STL [R1+0x30d0], R4 ;  /* 0x0030d00401007387 */ /* 0x000fe80000100800 */
[----:B------:R-:W-:Y:S04]  /*8f00*/  LDSM.16.MT88.4 R8, [R4] ;  /* 0x000000000408783b */ /* 0x000fe80000004200 */
[----:B------:R-:W0:Y:S04]  /*8f10*/  LDSM.16.M88.4 R4, [R2+0x20000] ;  /* 0x020000000204783b */ /* 0x000e280000000200 */
[----:B------:R-:W1:Y:S04]  /*8f20*/  LDSM.16.M88.4 R12, [R2+0x21000] ;  /* 0x02100000020c783b */ /* 0x000e680000000200 */
[----:B------:R-:W2:Y:S04]  /*8f30*/  LDSM.16.M88.4 R16, [R2+0x22000] ;  /* 0x022000000210783b */ /* 0x000ea80000000200 */
[----:B------:R-:W3:Y:S04]  /*8f40*/  LDSM.16.M88.4 R20, [R2+0x23000] ;  /* 0x023000000214783b */ /* 0x000ee80000000200 */
[----:B------:R-:W4:Y:S04]  /*8f50*/  LDSM.16.M88.4 R24, [R2+0x24000] ;  /* 0x024000000218783b */ /* 0x000f280000000200 */
[----:B0-----:R0:W-:Y:S02]  /*8f60*/  STL.64 [R1+0x58], R6 ;  /* 0x0000580601007387 */ /* 0x0011e40000100a00 */
[C---:B0-----:R-:W-:Y:S02]  /*8f70*/  HMMA.16816.F32 R4, R8.reuse, R4, RZ ;  /* 0x000000040804723c */ /* 0x041fe400000018ff */
[----:B-1----:R0:W-:Y:S04]  /*8f80*/  STL.64 [R1+0x48], R14 ;  /* 0x0000480e01007387 */ /* 0x0021e80000100a00 */
[----:B--2---:R1:W-:Y:S11]  /*8f90*/  STL [R1+0x38], R18 ;  /* 0x0000381201007387 */ /* 0x0043f60000100800 */
[----:B------:R-:W-:Y:S07]  /*8fa0*/  @!UPT UIADD3 URZ, URZ, URZ, URZ ;  /* 0x0000003f3f3ff290 */ /* 0x000fee000fffe03f */
[----:B------:R-:W-:Y:S02]  /*8fb0*/  IMAD.MOV.U32 R3, RZ, RZ, R6 ;  /* 0x000000ffff037224 */ /* 0x000fe400078e0006 */
[----:B------:R-:W-:Y:S02]  /*8fc0*/  IMAD.MOV.U32 R2, RZ, RZ, R7 ;  /* 0x000000ffff027224 */ /* 0x000fe400078e0007 */
[----:B------:R-:W-:Y:S01]  /*8fd0*/  IMAD.MOV.U32 R29, RZ, RZ, R4 ;  /* 0x000000ffff1d7224 */ /* 0x000fe200078e0004 */
[----:B------:R-:W2:Y:S04]  /*8fe0*/  LDL.LU.64 R6, [R1+0x30d8] ;  /* 0x0030d80001067983 */ /* 0x000ea80000300a00 */
[----:B------:R-:W5:Y:S01]  /*8ff0*/  LDL.LU R4, [R1+0x30d0] ;  /* 0x0030d00001047983 */ /* 0x000f620000300800 */
[C---:B0-----:R-:W-:Y:S03]  /*9000*/  HMMA.16816.F32 R12, R8.reuse, R12, RZ ;  /* 0x0000000c080c723c */ /* 0x041fe600000018ff */
[----:B---3--:R-:W-:Y:S01]  /*9010*/  STL.64 [R1+0x28], R22 ;  /* 0x0000281601007387 */ /* 0x008fe20000100a00 */
[----:B------:R-:W-:Y:S11]  /*9020*/  MOV R28, R5 ;  /* 0x00000005001c7202 */ /* 0x000ff60000000f00 */
[----:B------:R-:W-:Y:S08]  /*9030*/  @!UPT UIADD3 URZ, URZ, URZ, URZ ;  /* 0x0000003f3f3ff290 */ /* 0x000ff0000fffe03f */
[----:B------:R-:W-:Y:S04]  /*9040*/  STL.64 [R1+0x30b0], R14 ;  /* 0x0030b00e01007387 */ /* 0x000fe80000100a00 */
[----:B----4-:R-:W-:Y:S04]  /*9050*/  STL.64 [R1+0x18], R26 ;  /* 0x0000181a01007387 */ /* 0x010fe80000100a00 */
[----:B------:R2:W-:Y:S01]  /*9060*/  STL.64 [R1+0x30a8], R12 ;  /* 0x0030a80c01007387 */ /* 0x0005e20000100a00 */
[----:B------:R-:W-:Y:S02]  /*9070*/  IMAD.MOV.U32 R0, RZ, RZ, R19 ;  /* 0x000000ffff007224 */ /* 0x000fe400078e0013 */
[----:B-1----:R-:W-:Y:S01]  /*9080*/  HMMA.16816.F32 R16, R8, R16, RZ ;  /* 0x000000100810723c */ /* 0x002fe200000018ff */
[----:B--2---:R-:W-:-:S02]  /*9090*/  LOP3.LUT R13, R6, 0x30, R7, 0x78, !PT ;  /* 0x00000030060d7812 */ /* 0x004fc400078e7807 */
[----:B-----5:R-:W0:Y:S04]  /*90a0*/  LDSM.16.MT88.4 R4, [R4+0x2000] ;  /* 0x002000000404783b */ /* 0x020e280000004200 */
[----:B0-----:R-:W-:Y:S04]  /*90b0*/  STL.64 [R1+0x30c8], R6 ;  /* 0x0030c80601007387 */ /* 0x001fe80000100a00 */
[----:B------:R-:W-:Y:S04]  /*90c0*/  STL.64 [R1+0x30c0], R4 ;  /* 0x0030c00401007387 */ /* 0x000fe80000100a00 */
[----:B------:R-:W0:Y:S04]  /*90d0*/  LDSM.16.M88.4 R4, [R13+0x25000] ;  /* 0x025000000d04783b */ /* 0x000e280000000200 */
[----:B------:R-:W2:Y:S04]  /*90e0*/  LDL.LU R14, [R1+0x58] ;  /* 0x00005800010e7983 */ /* 0x000ea80000300800 */
[----:B0-----:R-:W-:Y:S04]  /*90f0*/  STL.64 [R1+0xa0], R4 ;  /* 0x0000a00401007387 */ /* 0x001fe80000100a00 */
[----:B------:R-:W-:Y:S04]  /*9100*/  STL.64 [R1+0xa8], R6 ;  /* 0x0000a80601007387 */ /* 0x000fe80000100a00 */
[----:B------:R-:W0:Y:S04]  /*9110*/  LDSM.16.M88.4 R4, [R13+0x26000] ;  /* 0x026000000d04783b */ /* 0x000e280000000200 */
[----:B------:R-:W2:Y:S04]  /*9120*/  LDL.LU R15, [R1+0x5c] ;  /* 0x00005c00010f7983 */ /* 0x000ea80000300800 */
[----:B------:R-:W-:Y:S04]  /*9130*/  STL [R1+0x3094], R18 ;  /* 0x0030941201007387 */ /* 0x000fe80000100800 */
[----:B------:R-:W-:Y:S04]  /*9140*/  STL [R1+0x3090], R19 ;  /* 0x0030901301007387 */ /* 0x000fe80000100800 */
[----:B0-----:R-:W-:Y:S04]  /*9150*/  STL.64 [R1+0x90], R4 ;  /* 0x0000900401007387 */ /* 0x001fe80000100a00 */
[----:B------:R-:W-:Y:S04]  /*9160*/  STL.64 [R1+0x98], R6 ;  /* 0x0000980601007387 */ /* 0x000fe80000100a00 */
[----:B------:R-:W0:Y:S04]  /*9170*/  LDSM.16.M88.4 R4, [R13+0x27000] ;  /* 0x027000000d04783b */ /* 0x000e280000000200 */
[----:B0-----:R-:W-:Y:S04]  /*9180*/  STL.64 [R1+0x80], R4 ;  /* 0x0000800401007387 */ /* 0x001fe80000100a00 */
[----:B------:R-:W-:Y:S04]  /*9190*/  STL.64 [R1+0x88], R6 ;  /* 0x0000880601007387 */ /* 0x000fe80000100a00 */
[----:B------:R-:W0:Y:S02]  /*91a0*/  LDSM.16.M88.4 R4, [R13+0x28000] ;  /* 0x028000000d04783b */ /* 0x000e240000000200 */
[----:B0-----:R-:W-:Y:S01]  /*91b0*/  MOV R18, R4 ;  /* 0x0000000400127202 */ /* 0x001fe20000000f00 */
[----:B------:R-:W-:Y:S01]  /*91c0*/  IMAD.MOV.U32 R19, RZ, RZ, R5 ;  /* 0x000000ffff137224 */ /* 0x000fe200078e0005 */
[----:B------:R-:W-:Y:S04]  /*91d0*/  STL.64 [R1+0xc8], R6 ;  /* 0x0000c80601007387 */ /* 0x000fe80000100a00 */
[----:B------:R0:W-:Y:S04]  /*91e0*/  STL.64 [R1+0x30a0], R18 ;  /* 0x0030a01201007387 */ /* 0x0001e80000100a00 */
[----:B------:R1:W-:Y:S04]  /*91f0*/  STL.64 [R1+0x3098], R16 ;  /* 0x0030981001007387 */ /* 0x0003e80000100a00 */
[----:B------:R-:W3:Y:S04]  /*9200*/  LDSM.16.M88.4 R4, [R13+0x29000] ;  /* 0x029000000d04783b */ /* 0x000ee80000000200 */
[----:B0-----:R-:W4:Y:S04]  /*9210*/  LDL.LU R18, [R1+0x48] ;  /* 0x0000480001127983 */ /* 0x001f280000300800 */
[----:B------:R-:W4:Y:S01]  /*9220*/  LDL.LU R19, [R1+0x4c] ;  /* 0x00004c0001137983 */ /* 0x000f220000300800 */
[----:B-1----:R-:W-:Y:S01]  /*9230*/  IMAD.MOV.U32 R16, RZ, RZ, R29 ;  /* 0x000000ffff107224 */ /* 0x002fe200078e001d */
[----:B------:R-:W-:Y:S01]  /*9240*/  MOV R17, R28 ;  /* 0x0000001c00117202 */ /* 0x000fe20000000f00 */
[----:B------:R-:W-:Y:S01]  /*9250*/  HMMA.16816.F32 R20, R8, R20, RZ ;  /* 0x000000140814723c */ /* 0x000fe200000018ff */
[----:B----4-:R-:W-:Y:S04]  /*9260*/  STL.64 [R1+0x30b8], R18 ;  /* 0x0030b81201007387 */ /* 0x010fe80000100a00 */
[----:B---3--:R-:W-:Y:S04]  /*9270*/  STL.64 [R1+0xd0], R4 ;  /* 0x0000d00401007387 */ /* 0x008fe80000100a00 */
[----:B------:R-:W-:Y:S04]  /*9280*/  STL.64 [R1+0xd8], R6 ;  /* 0x0000d80601007387 */ /* 0x000fe80000100a00 */
[----:B------:R-:W0:Y:S02]  /*9290*/  LDSM.16.M88.4 R4, [R13+0x2a000] ;  /* 0x02a000000d04783b */ /* 0x000e240000000200 */
[----:B0-----:R-:W-:-:S02]  /*92a0*/  MOV R29, R4 ;  /* 0x00000004001d7202 */ /* 0x001fc40000000f00 */
[----:B------:R-:W-:Y:S01]  /*92b0*/  STL.64 [R1+0xe8], R6 ;  /* 0x0000e80601007387 */ /* 0x000fe20000100a00 */
[----:B------:R-:W-:-:S03]  /*92c0*/  IMAD.MOV.U32 R28, RZ, RZ, R5 ;  /* 0x000000ffff1c7224 */ /* 0x000fc600078e0005 */
[----:B------:R-:W0:Y:S01]  /*92d0*/  LDSM.16.M88.4 R4, [R13+0x2b000] ;  /* 0x02b000000d04783b */ /* 0x000e220000000200 */
[----:B------:R-:W-:Y:S02]  /*92e0*/  IMAD.MOV.U32 R18, RZ, RZ, R3 ;  /* 0x000000ffff127224 */ /* 0x000fe400078e0003 */
[----:B------:R-:W-:Y:S02]  /*92f0*/  IMAD.MOV.U32 R19, RZ, RZ, R2 ;  /* 0x000000ffff137224 */ /* 0x000fe400078e0002 */
[----:B0-----:R-:W-:Y:S01]  /*9300*/  IMAD.MOV.U32 R3, RZ, RZ, R4 ;  /* 0x000000ffff037224 */ /* 0x001fe200078e0004 */
[----:B------:R-:W-:Y:S01]  /*9310*/  STL.64 [R1+0xf8], R6 ;  /* 0x0000f80601007387 */ /* 0x000fe20000100a00 */
[----:B------:R-:W-:-:S03]  /*9320*/  MOV R2, R5 ;  /* 0x0000000500027202 */ /* 0x000fc60000000f00 */
[----:B------:R-:W0:Y:S04]  /*9330*/  LDSM.16.M88.4 R4, [R13+0x2c000] ;  /* 0x02c000000d04783b */ /* 0x000e280000000200 */
[----:B------:R1:W-:Y:S04]  /*9340*/  STL.64 [R1+0x3088], R22 ;  /* 0x0030881601007387 */ /* 0x0003e80000100a00 */
[----:B0-----:R-:W-:Y:S04]  /*9350*/  STL.64 [R1+0x100], R4 ;  /* 0x0001000401007387 */ /* 0x001fe80000100a00 */
[----:B------:R-:W-:Y:S04]  /*9360*/  STL.64 [R1+0x108], R6 ;  /* 0x0001080601007387 */ /* 0x000fe80000100a00 */
[----:B------:R-:W0:Y:S01]  /*9370*/  LDSM.16.M88.4 R4, [R13+0x2d000] ;  /* 0x02d000000d04783b */ /* 0x000e220000000200 */
[----:B-1----:R-:W-:-:S03]  /*9380*/  IMAD.MOV.U32 R23, RZ, RZ, R0 ;  /* 0x000000ffff177224 */ /* 0x002fc600078e0000 */
[----:B------:R-:W-:Y:S04]  /*9390*/  STL.64 [R1+0x3080], R20 ;  /* 0x0030801401007387 */ /* 0x000fe80000100a00 */
[----:B------:R-:W3:Y:S04]  /*93a0*/  LDL.LU R22, [R1+0x38] ;  /* 0x0000380001167983 */ /* 0x000ee80000300800 */
[----:B0-----:R-:W-:Y:S01]  /*93b0*/  STL [R1+0x130], R4 ;  /* 0x0001300401007387 */ /* 0x001fe20000100800 */
[----:B------:R-:W-:-:S03]  /*93c0*/  IMAD.MOV.U32 R0, RZ, RZ, R5 ;  /* 0x000000ffff007224 */ /* 0x000fc600078e0005 */
[----:B------:R-:W-:Y:S04]  /*93d0*/  STL.64 [R1+0x138], R6 ;  /* 0x0001380601007387 */ /* 0x000fe80000100a00 */
[----:B------:R-:W0:Y:S04]  /*93e0*/  LDSM.16.M88.4 R4, [R13+0x2e000] ;  /* 0x02e000000d04783b */ /* 0x000e280000000200 */
[----:B0-----:R-:W-:Y:S04]  /*93f0*/  STL.64 [R1+0x150], R4 ;  /* 0x0001500401007387 */ /* 0x001fe80000100a00 */
[----:B------:R-:W-:Y:S04]  /*9400*/  STL.64 [R1+0x158], R6 ;  /* 0x0001580601007387 */ /* 0x000fe80000100a00 */
[----:B------:R-:W0:Y:S04]  /*9410*/  LDSM.16.M88.4 R4, [R13+0x2f000] ;  /* 0x02f000000d04783b */ /* 0x000e280000000200 */
[----:B0-----:R-:W-:Y:S04]  /*9420*/  STL.64 [R1+0x160], R4 ;  /* 0x0001600401007387 */ /* 0x001fe80000100a00 */
[----:B------:R0:W-:Y:S04]  /*9430*/  STL.64 [R1+0x168], R6 ;  /* 0x0001680601007387 */ /* 0x0001e80000100a00 */
[----:B0-----:R-:W2:Y:S04]  /*9440*/  LDL.LU.64 R6, [R1+0x30c8] ;  /* 0x0030c80001067983 */ /* 0x001ea80000300a00 */
[----:B------:R-:W2:Y:S02]  /*9450*/  LDL.LU.64 R4, [R1+0x30c0] ;  /* 0x0030c00001047983 */ /* 0x000ea40000300a00 */
[C---:B--2---:R-:W-:Y:S02]  /*9460*/  HMMA.16816.F32 R12, R4.reuse, R14, R16 ;  /* 0x0000000e040c723c */ /* 0x044fe40000001810 */
[----:B------:R-:W2:Y:S11]  /*9470*/  LDL.LU.64 R18, [R1+0x30b8] ;  /* 0x0030b80001127983 */ /* 0x000eb60000300a00 */
[----:B------:R-:W-:Y:S10]  /*9480*/  @!UPT UIADD3 URZ, URZ, URZ, URZ ;  /* 0x0000003f3f3ff290 */ /* 0x000ff4000fffe03f */
[----:B------:R-:W-:Y:S04]  /*9490*/  STL.64 [R1+0x140], R12 ;  /* 0x0001400c01007387 */ /* 0x000fe80000100a00 */
[----:B------:R0:W-:Y:S04]  /*94a0*/  STL.64 [R1+0x148], R14 ;  /* 0x0001480e01007387 */ /* 0x0001e80000100a00 */
[----:B0-----:R-:W2:Y:S04]  /*94b0*/  LDL.LU.64 R14, [R1+0x30b0] ;  /* 0x0030b000010e7983 */ /* 0x001ea80000300a00 */
[----:B------:R-:W2:Y:S02]  /*94c0*/  LDL.LU.64 R12, [R1+0x30a8] ;  /* 0x0030a800010c7983 */ /* 0x000ea40000300a00 */
[C---:B--2---:R-:W-:Y:S02]  /*94d0*/  HMMA.16816.F32 R12, R4.reuse, R18, R12 ;  /* 0x00000012040c723c */ /* 0x044fe4000000180c */
[----:B------:R-:W2:Y:S04]  /*94e0*/  LDL.LU.64 R18, [R1+0x30a0] ;  /* 0x0030a00001127983 */ /* 0x000ea80000300a00 */
[----:B------:R-:W3:Y:S11]  /*94f0*/  LDL.LU.64 R16, [R1+0x3098] ;  /* 0x0030980001107983 */ /* 0x000ef60000300a00 */
[----:B------:R-:W-:Y:S06]  /*9500*/  @!UPT UIADD3 URZ, URZ, URZ, URZ ;  /* 0x0000003f3f3ff290 */ /* 0x000fec000fffe03f */
[----:B------:R2:W-:Y:S04]  /*9510*/  STL.64 [R1+0x120], R12 ;  /* 0x0001200c01007387 */ /* 0x0005e80000100a00 */
[----:B------:R-:W-:Y:S01]  /*9520*/  STL.64 [R1+0x128], R14 ;  /* 0x0001280e01007387 */ /* 0x000fe20000100a00 */
[----:B--2---:R-:W-:Y:S01]  /*9530*/  MOV R12, R18 ;  /* 0x00000012000c7202 */ /* 0x004fe20000000f00 */
[----:B------:R-:W-:Y:S02]  /*9540*/  IMAD.MOV.U32 R13, RZ, RZ, R19 ;  /* 0x000000ffff0d7224 */ /* 0x000fe400078e0013 */
[----:B------:R-:W3:Y:S04]  /*9550*/  LDL.LU R18, [R1+0x3094] ;  /* 0x0030940001127983 */ /* 0x000ee80000300800 */
[----:B------:R-:W3:Y:S04]  /*9560*/  LDL.LU R19, [R1+0x3090] ;  /* 0x0030900001137983 */ /* 0x000ee80000300800 */
[----:B------:R0:W-:Y:S04]  /*9570*/  STL.64 [R1+0x3070], R12 ;  /* 0x0030700c01007387 */ /* 0x0001e80000100a00 */
[----:B0-----:R-:W2:Y:S04]  /*9580*/  LDL.LU R12, [R1+0x80] ;  /* 0x00008000010c7983 */ /* 0x001ea80000300800 */
[----:B------:R-:W2:Y:S01]  /*9590*/  LDL.LU R13, [R1+0x84] ;  /* 0x00008400010d7983 */ /* 0x000ea20000300800 */
[C---:B---3--:R-:W-:Y:S03]  /*95a0*/  HMMA.16816.F32 R16, R4.reuse, R22, R16 ;  /* 0x000000160410723c */ /* 0x048fe60000001810 */
[----:B--2---:R0:W-:Y:S04]  /*95b0*/  STL.64 [R1+0x3078], R12 ;  /* 0x0030780c01007387 */ /* 0x0041e80000100a00 */
[----:B0-----:R-:W2:Y:S04]  /*95c0*/  LDL.LU R12, [R1+0x90] ;  /* 0x00009000010c7983 */ /* 0x001ea80000300800 */
[----:B------:R-:W2:Y:S04]  /*95d0*/  LDL.LU R13, [R1+0x94] ;  /* 0x00009400010d7983 */ /* 0x000ea80000300800 */
[----:B------:R-:W3:Y:S04]  /*95e0*/  LDL.LU.64 R22, [R1+0x3088] ;  /* 0x0030880001167983 */ /* 0x000ee80000300a00 */
[----:B------:R-:W3:Y:S04]  /*95f0*/  LDL.LU.64 R20, [R1+0x3080] ;  /* 0x0030800001147983 */ /* 0x000ee80000300a00 */
[----:B------:R-:W-:Y:S04]  /*9600*/  STL.64 [R1+0x110], R16 ;  /* 0x0001101001007387 */ /* 0x000fe80000100a00 */
[----:B------:R0:W-:Y:S04]  /*9610*/  STL.64 [R1+0x118], R18 ;  /* 0x0001181201007387 */ /* 0x0001e80000100a00 */
[----:B0-----:R-:W3:Y:S04]  /*9620*/  LDL.LU R18, [R1+0x28] ;  /* 0x0000280001127983 */ /* 0x001ee80000300800 */
[----:B------:R-:W3:Y:S02]  /*9630*/  LDL.LU R19, [R1+0x2c] ;  /* 0x00002c0001137983 */ /* 0x000ee40000300800 */
[----:B---3--:R-:W-:Y:S02]  /*9640*/  HMMA.16816.F32 R16, R4, R18, R20 ;  /* 0x000000120410723c */ /* 0x008fe40000001814 */
[----:B------:R-:W3:Y:S11]  /*9650*/  LDL.LU R22, [R1+0x18] ;  /* 0x0000180001167983 */ /* 0x000ef60000300800 */
[----:B------:R-:W-:Y:S10]  /*9660*/  @!UPT UIADD3 URZ, URZ, URZ, URZ ;  /* 0x0000003f3f3ff290 */ /* 0x000ff4000fffe03f */
[----:B------:R0:W-:Y:S04]  /*9670*/  STL.64 [R1+0x1f0], R16 ;  /* 0x0001f01001007387 */ /* 0x0001e80000100a00 */
[----:B------:R-:W-:Y:S04]  /*9680*/  STL.64 [R1+0x1f8], R18 ;  /* 0x0001f81201007387 */ /* 0x000fe80000100a00 */
[----:B------:R-:W3:Y:S01]  /*9690*/  LDL.LU R23, [R1+0x1c] ;  /* 0x00001c0001177983 */ /* 0x000ee20000300800 */
[----:B------:R-:W-:Y:S03]  /*96a0*/  HMMA.16816.F32 R24, R8, R24, RZ ;  /* 0x000000180818723c */ /* 0x000fe600000018ff */
[----:B0-----:R-:W4:Y:S04]  /*96b0*/  LDL.LU R16, [R1+0xd0] ;  /* 0x0000d00001107983 */ /* 0x001f280000300800 */
[----:B------:R-:W4:Y:S11]  /*96c0*/  LDL.LU R17, [R1+0xd4] ;  /* 0x0000d40001117983 */ /* 0x000f360000300800 */
[----:B------:R-:W-:Y:S06]  /*96d0*/  @!UPT UIADD3 URZ, URZ, URZ, URZ ;  /* 0x0000003f3f3ff290 */ /* 0x000fec000fffe03f */
[----:B---3--:R-:W-:Y:S01]  /*96e0*/  HMMA.16816.F32 R20, R4, R22, R24 ;  /* 0x000000160414723c */ /* 0x008fe20000001818 */
[----:B------:R-:W3:Y:S11]  /*96f0*/  LDL.LU R24, [R1+0xa0] ;  /* 0x0000a00001187983 */ /* 0x000ef60000300800 */
[----:B------:R-:W-:Y:S11]  /*9700*/  @!UPT UIADD3 URZ, URZ, URZ, URZ ;  /* 0x0000003f3f3ff290 */ /* 0x000ff6000fffe03f */
[----:B------:R-:W-:Y:S04]  /*9710*/  STL.64 [R1+0x1d0], R20 ;  /* 0x0001d01401007387 */ /* 0x000fe80000100a00 */
[----:B------:R-:W-:Y:S04]  /*9720*/  STL.64 [R1+0x1d8], R22 ;  /* 0x0001d81601007387 */ /* 0x000fe80000100a00 */
[----:B------:R-:W3:Y:S01]  /*9730*/  LDL.LU R25, [R1+0xa4] ;  /* 0x0000a40001197983 */ /* 0x000ee20000300800 */
[C---:B--2---:R-:W-:Y:S03]  /*9740*/  HMMA.16816.F32 R12, R8.reuse, R12, RZ ;  /* 0x0000000c080c723c */ /* 0x044fe600000018ff */
[----:B------:R-:W-:Y:S04]  /*9750*/  STL.64 [R1+0x3050], R6 ;  /* 0x0030500601007387 */ /* 0x000fe80000100a00 */
[----:B------:R3:W-:Y:S02]  /*9760*/  STL.64 [R1+0x3048], R4 ;  /* 0x0030480401007387 */ /* 0x0007e40000100a00 */
[----:B---3--:R-:W-:Y:S11]  /*9770*/  HMMA.16816.F32 R4, R8, R24, RZ ;  /* 0x000000180804723c */ /* 0x008ff600000018ff */
[----:B------:R-:W-:Y:S11]  /*9780*/  @!UPT UIADD3 URZ, URZ, URZ, URZ ;  /* 0x0000003f3f3ff290 */ /* 0x000ff6000fffe03f */
[----:B------:R-:W-:Y:S02]  /*9790*/  @!UPT UIADD3 URZ, URZ, URZ, URZ ;  /* 0x0000003f3f3ff290 */ /* 0x000fe4000fffe03f */
[----:B------:R-:W-:Y:S01]  /*97a0*/  MOV R25, R6 ;  /* 0x0000000600197202 */ /* 0x000fe20000000f00 */
[----:B------:R-:W-:Y:S01]  /*97b0*/  IMAD.MOV.U32 R24, RZ, RZ, R7 ;  /* 0x000000ffff187224 */ /* 0x000fe200078e0007 */
[----:B------:R-:W-:Y:S01]  /*97c0*/  MOV R6, R13 ;  /* 0x0000000d00067202 */ /* 0x000fe20000000f00 */
[----:B------:R-:W-:Y:S02]  /*97d0*/  IMAD.MOV.U32 R7, RZ, RZ, R12 ;  /* 0x000000ffff077224 */ /* 0x000fe400078e000c */
[----:B------:R-:W2:Y:S01]  /*97e0*/  LDL.LU.64 R12, [R1+0x3078] ;  /* 0x00307800010c7983 */ /* 0x000ea20000300a00 */
[----:B------:R-:W-:Y:S02]  /*97f0*/  IMAD.MOV.U32 R27, RZ, RZ, R4 ;  /* 0x000000ffff1b7224 */ /* 0x000fe400078e0004 */
[----:B------:R-:W-:Y:S02]  /*9800*/  IMAD.MOV.U32 R26, RZ, RZ, R5 ;  /* 0x000000ffff1a7224 */ /* 0x000fe400078e0005 */
[----:B------:R-:W-:-:S02]  /*9810*/  IMAD.MOV.U32 R5, RZ, RZ, R14 ;  /* 0x000000ffff057224 */ /* 0x000fc400078e000e */
[----:B------:R-:W-:Y:S01]  /*9820*/  IMAD.MOV.U32 R4, RZ, RZ, R15 ;  /* 0x000000ffff047224 */ /* 0x000fe200078e000f */
[----:B------:R-:W-:Y:S04]  /*9830*/  STL.64 [R1+0x3060], R6 ;  /* 0x0030600601007387 */ /* 0x000fe80000100a00 */
[----:B------:R-:W-:Y:S01]  /*9840*/  STL.64 [R1+0x3058], R4 ;  /* 0x0030580401007387 */ /* 0x000fe20000100a00 */
[----:B--2---:R-:W-:Y:S11]  /*9850*/  HMMA.16816.F32 R12, R8, R12, RZ ;  /* 0x0000000c080c723c */ /* 0x004ff600000018ff */
[----:B------:R-:W-:Y:S11]  /*9860*/  @!UPT UIADD3 URZ, URZ, URZ, URZ ;  /* 0x0000003f3f3ff290 */ /* 0x000ff6000fffe03f */
[----:B------:R-:W-:Y:S01]  /*9870*/  @!UPT UIADD3 URZ, URZ, URZ, URZ ;  /* 0x0000003f3f3ff290 */ /* 0x000fe2000fffe03f */
[----:B------:R0:W-:Y:S04]  /*9880*/  STL.64 [R1], R12 ;  /* 0x0000000c01007387 */ /* 0x0001e80000100a00 */
[----:B------:R1:W-:Y:S04]  /*9890*/  STL.64 [R1+0x8], R14 ;  /* 0x0000080e01007387 */ /* 0x0003e80000100a00 */
[----:B0-----:R-:W1:Y:S01]  /*98a0*/  LDL.LU.64 R12, [R1+0x3070] ;  /* 0x00307000010c7983 */ /* 0x001e620000300a00 */
[----:B------:R-:W-:-:S03]  /*98b0*/  MOV R21, R28 ;  /* 0x0000001c00157202 */ /* 0x000fc60000000f00 */
[----:B------:R-:W0:Y:S01]  /*98c0*/  S2R R28, SR_TID.X ;  /* 0x00000000001c7919 */ /* 0x000e220000002100 */
[----:B------:R-:W-:Y:S01]  /*98d0*/  IMAD.MOV.U32 R20, RZ, RZ, R29 ;  /* 0x000000ffff147224 */ /* 0x000fe200078e001d */
[----:B------:R-:W-:Y:S01]  /*98e0*/  MOV R4, R3 ;  /* 0x0000000300047202 */ /* 0x000fe20000000f00 */
[----:B------:R-:W-:Y:S01]  /*98f0*/  IMAD.MOV.U32 R5, RZ, RZ, R2 ;  /* 0x000000ffff057224 */ /* 0x000fe200078e0002 */
[----:B------:R-:W2:Y:S01]  /*9900*/  S2R R3, SR_TID.X ;  /* 0x0000000000037919 */ /* 0x000ea20000002100 */
[C---:B----4-:R-:W-:Y:S08]  /*9910*/  HMMA.16816.F32 R16, R8.reuse, R16, RZ ;  /* 0x000000100810723c */ /* 0x050ff000000018ff */
[C---:B------:R-:W-:Y:S08]  /*9920*/  HMMA.16816.F32 R20, R8.reuse, R20, RZ ;  /* 0x000000140814723c */ /* 0x040ff000000018ff */
[----:B------:R-:W-:Y:S01]  /*9930*/  HMMA.16816.F32 R4, R8, R4, RZ ;  /* 0x000000040804723c */ /* 0x000fe200000018ff */
[----:B0-----:R-:W-:-:S05]  /*9940*/  LOP3.LUT R29, R28, 0x7, RZ, 0xc0, !PT ;  /* 0x000000071c1d7812 */ /* 0x001fca00078ec0ff */
[----:B------:R-:W-:Y:S02]  /*9950*/  IMAD R28, R29, 0x210, RZ ;  /* 0x000002101d1c7824 */ /* 0x000fe400078e02ff */
[----:B-1----:R-:W-:Y:S11]  /*9960*/  HMMA.16816.F32 R12, R8, R12, RZ ;  /* 0x0000000c080c723c */ /* 0x002ff600000018ff */
[----:B------:R-:W-:Y:S11]  /*9970*/  @!UPT UIADD3 URZ, URZ, URZ, URZ ;  /* 0x0000003f3f3ff290 */ /* 0x000ff6000fffe03f */
[----:B------:R-:W-:Y:S01]  /*9980*/  @!UPT UIADD3 URZ, URZ, URZ, URZ ;  /* 0x0000003f3f3ff290 */ /* 0x000fe2000fffe03f */
[----:B------:R-:W-:Y:S04]  /*9990*/  STL.64 [R1+0x3020], R14 ;  /* 0x0030200e01007387 */ /* 0x000fe80000100a00 */
[----:B------:R-:W-:Y:S04]  /*99a0*/  STL.64 [R1+0x3018], R12 ;  /* 0x0030180c01007387 */ /* 0x000fe80000100a00 */
[----:B------:R0:W-:Y:S04]  /*99b0*/  STL [R1+0x24d0], R29 ;  /* 0x0024d01d01007387 */ /* 0x0001e80000100800 */
[----:B0-----:R-:W3:Y:S04]  /*99c0*/  LDL R29, [R1+0x580] ;  /* 0x00058000011d7983 */ /* 0x001ee80000100800 */
[----:B--2---:R-:W-:Y:S04]  /*99d0*/  STL [R1+0x24d4], R3 ;  /* 0x0024d40301007387 */ /* 0x004fe80000100800 */
[----:B------:R-:W-:Y:S04]  /*99e0*/  STL.64 [R1+0x3010], R18 ;  /* 0x0030101201007387 */ /* 0x000fe80000100a00 */
[----:B------:R0:W-:Y:S04]  /*99f0*/  STL.64 [R1+0x3008], R16 ;  /* 0x0030081001007387 */ /* 0x0001e80000100a00 */
[----:B0-----:R-:W2:Y:S04]  /*9a00*/  LDL.LU R16, [R1+0x100] ;  /* 0x0001000001107983 */ /* 0x001ea80000300800 */
[----:B------:R-:W2:Y:S04]  /*9a10*/  LDL.LU R17, [R1+0x104] ;  /* 0x0001040001117983 */ /* 0x000ea80000300800 */
[----:B------:R-:W-:Y:S04]  /*9a20*/  STL.64 [R1+0x3000], R22 ;  /* 0x0030001601007387 */ /* 0x000fe80000100a00 */
[----:B------:R0:W-:Y:S02]  /*9a30*/  STL.64 [R1+0x2ff8], R20 ;  /* 0x002ff81401007387 */ /* 0x0001e40000100a00 */
[----:B0-----:R-:W-:Y:S01]  /*9a40*/  MOV R21, R4 ;  /* 0x0000000400157202 */ /* 0x001fe20000000f00 */
[----:B------:R-:W-:Y:S01]  /*9a50*/  IMAD.MOV.U32 R20, RZ, RZ, R5 ;  /* 0x000000ffff147224 */ /* 0x000fe200078e0005 */
[----:B------:R-:W4:Y:S04]  /*9a60*/  LDL.LU R4, [R1+0x150] ;  /* 0x0001500001047983 */ /* 0x000f280000300800 */
[----:B------:R-:W4:Y:S01]  /*9a70*/  LDL.LU R5, [R1+0x154] ;  /* 0x0001540001057983 */ /* 0x000f220000300800 */
[----:B------:R-:W-:Y:S01]  /*9a80*/  MOV R12, R7 ;  /* 0x00000007000c7202 */ /* 0x000fe20000000f00 */
[----:B------:R-:W-:-:S02]  /*9a90*/  IMAD.MOV.U32 R13, RZ, RZ, R6 ;  /* 0x000000ffff0d7224 */ /* 0x000fc400078e0006 */
[----:B------:R-:W-:Y:S01]  /*9aa0*/  IMAD.SHL.U32 R2, R3, 0x2, RZ ;  /* 0x0000000203027824 */ /* 0x000fe200078e00ff */
[----:B----4-:R0:W-:Y:S04]  /*9ab0*/  STL.64 [R1+0x3068], R4 ;  /* 0x0030680401007387 */ /* 0x0101e80000100a00 */
[----:B0-----:R-:W4:Y:S04]  /*9ac0*/  LDL.LU R4, [R1+0x130] ;  /* 0x0001300001047983 */ /* 0x001f280000300800 */
[----:B------:R-:W-:Y:S04]  /*9ad0*/  STL [R1+0x303c], R12 ;  /* 0x00303c0c01007387 */ /* 0x000fe80000100800 */
[----:B------:R-:W-:Y:S04]  /*9ae0*/  STL [R1+0x3038], R20 ;  /* 0x0030381401007387 */ /* 0x000fe80000100800 */
[----:B------:R-:W-:Y:S04]  /*9af0*/  STL [R1+0x3034], R21 ;  /* 0x0030341501007387 */ /* 0x000fe80000100800 */
[----:B------:R2:W-:Y:S02]  /*9b00*/  STL [R1+0x3030], R13 ;  /* 0x0030300d01007387 */ /* 0x0005e40000100800 */
[----:B--2---:R-:W-:Y:S02]  /*9b10*/  HMMA.16816.F32 R12, R8, R16, RZ ;  /* 0x00000010080c723c */ /* 0x004fe400000018ff */
[----:B------:R-:W-:Y:S04]  /*9b20*/  STL [R1+0x2344], R28 ;  /* 0x0023441c01007387 */ /* 0x000fe80000100800 */
[----:B------:R-:W-:Y:S04]  /*9b30*/  STL [R1+0x2340], R2 ;  /* 0x0023400201007387 */ /* 0x000fe80000100800 */
[----:B------:R-:W2:Y:S11]  /*9b40*/  LDL.LU R18, [R1+0x98] ;  /* 0x0000980001127983 */ /* 0x000eb60000300800 */
[----:B------:R-:W-:Y:S02]  /*9b50*/  @!UPT UIADD3 URZ, URZ, URZ, URZ ;  /* 0x0000003f3f3ff290 */ /* 0x000fe4000fffe03f */
[----:B------:R0:W-:Y:S04]  /*9b60*/  STL.64 [R1+0x40], R12 ;  /* 0x0000400c01007387 */ /* 0x0001e80000100a00 */
[----:B------:R-:W-:Y:S04]  /*9b70*/  STL.64 [R1+0x48], R14 ;  /* 0x0000480e01007387 */ /* 0x000fe80000100a00 */
[----:B------:R-:W2:Y:S01]  /*9b80*/  LDL.LU R19, [R1+0x9c] ;  /* 0x00009c0001137983 */ /* 0x000ea20000300800 */
[----:B------:R-:W-:Y:S01]  /*9b90*/  IMAD.MOV.U32 R5, RZ, RZ, R0 ;  /* 0x000000ffff057224 */ /* 0x000fe200078e0000 */
[----:B------:R-:W-:Y:S01]  /*9ba0*/  LOP3.LUT R0, R28, 0x30, R2, 0x78, !PT ;  /* 0x000000301c007812 */ /* 0x000fe200078e7802 */
[----:B------:R-:W-:Y:S01]  /*9bb0*/  IMAD.MOV.U32 R16, RZ, RZ, R27 ;  /* 0x000000ffff107224 */ /* 0x000fe200078e001b */
[----:B------:R-:W-:-:S02]  /*9bc0*/  MOV R17, R26 ;  /* 0x0000001a00117202 */ /* 0x000fc40000000f00 */
[----:B------:R-:W-:Y:S02]  /*9bd0*/  LOP3.LUT R0, R0, 0x40, RZ, 0x3c, !PT ;  /* 0x0000004000007812 */ /* 0x000fe400078e3cff */
[----:B----4-:R-:W-:Y:S11]  /*9be0*/  HMMA.16816.F32 R4, R8, R4, RZ ;  /* 0x000000040804723c */ /* 0x010ff600000018ff */
[----:B------:R-:W-:Y:S11]  /*9bf0*/  @!UPT UIADD3 URZ, URZ, URZ, URZ ;  /* 0x0000003f3f3ff290 */ /* 0x000ff6000fffe03f */
[----:B------:R-:W-:Y:S02]  /*9c00*/  @!UPT UIADD3 URZ, URZ, URZ, URZ ;  /* 0x0000003f3f3ff290 */ /* 0x000fe4000fffe03f */
[----:B0-----:R-:W-:Y:S01]  /*9c10*/  IMAD.MOV.U32 R12, RZ, RZ, R5 ;  /* 0x000000ffff0c7224 */ /* 0x001fe200078e0005 */
[----:B------:R-:W-:Y:S01]  /*9c20*/  MOV R20, R6 ;  /* 0x0000000600147202 */ /* 0x000fe20000000f00 */
[----:B------:R-:W-:Y:S01]  /*9c30*/  IMAD.MOV.U32 R21, RZ, RZ, R7 ;  /* 0x000000ffff157224 */ /* 0x000fe200078e0007 */
[----:B--2---:R0:W-:Y:S04]  /*9c40*/  STL.64 [R1+0x3040], R18 ;  /* 0x0030401201007387 */ /* 0x0041e80000100a00 */
[----:B------:R-:W-:Y:S04]  /*9c50*/  STL [R1+0x50], R4 ;  /* 0x0000500401007387 */ /* 0x000fe80000100800 */
[----:B------:R-:W1:Y:S01]  /*9c60*/  LDSM.16.M88.4 R4, [R0+0x20000] ;  /* 0x020000000004783b */ /* 0x000e620000000200 */
[----:B0-----:R-:W-:-:S02]  /*9c70*/  IMAD.MOV.U32 R18, RZ, RZ, R25 ;  /* 0x000000ffff127224 */ /* 0x001fc400078e0019 */
[----:B------:R-:W-:Y:S02]  /*9c80*/  IMAD.MOV.U32 R19, RZ, RZ, R24 ;  /* 0x000000ffff137224 */ /* 0x000fe400078e0018 */
[----:B---3--:R-:W0:Y:S04]  /*9c90*/  LDSM.16.MT88.4 R24, [R29+0x4000] ;  /* 0x004000001d18783b */ /* 0x008e280000004200 */
[----:B------:R-:W-:Y:S01]  /*9ca0*/  STL [R1+0x2fa0], R29 ;  /* 0x002fa01d01007387 */ /* 0x000fe20000100800 */
[----:B-1----:R-:W-:Y:S01]  /*9cb0*/  MOV R3, R4 ;  /* 0x0000000400037202 */ /* 0x002fe20000000f00 */
[----:B------:R-:W-:Y:S02]  /*9cc0*/  IMAD.MOV.U32 R2, RZ, RZ, R5 ;  /* 0x000000ffff027224 */ /* 0x000fe400078e0005 */
[----:B0-----:R-:W-:Y:S04]  /*9cd0*/  STL.64 [R1+0x2f80], R26 ;  /* 0x002f801a01007387 */ /* 0x001fe80000100a00 */
[----:B------:R0:W-:Y:S04]  /*9ce0*/  STL.64 [R1+0x2f78], R24 ;  /* 0x002f781801007387 */ /* 0x0001e80000100a00 */
[----:B0-----:R-:W2:Y:S04]  /*9cf0*/  LDL.LU R24, [R1+0x160] ;  /* 0x0001600001187983 */ /* 0x001ea80000300800 */
[----:B------:R-:W2:Y:S04]  /*9d00*/  LDL.LU R25, [R1+0x164] ;  /* 0x0001640001197983 */ /* 0x000ea80000300800 */
[----:B------:R-:W3:Y:S04]  /*9d10*/  LDL.LU R26, [R1+0x168] ;  /* 0x00016800011a7983 */ /* 0x000ee80000300800 */
[----:B------:R-:W3:Y:S04]  /*9d20*/  LDL.LU R27, [R1+0x16c] ;  /* 0x00016c00011b7983 */ /* 0x000ee80000300800 */
[----:B------:R0:W-:Y:S04]  /*9d30*/  STL.64 [R1+0x218], R6 ;  /* 0x0002180601007387 */ /* 0x0001e80000100a00 */
[----:B------:R-:W0:Y:S04]  /*9d40*/  LDL.LU.64 R4, [R1+0x3068] ;  /* 0x0030680001047983 */ /* 0x000e280000300a00 */
[----:B------:R-:W-:Y:S04]  /*9d50*/  STL [R1+0x2fe4], R2 ;  /* 0x002fe40201007387 */ /* 0x000fe80000100800 */
[----:B------:R-:W-:Y:S01]  /*9d60*/  STL [R1+0x2fe0], R3 ;  /* 0x002fe00301007387 */ /* 0x000fe20000100800 */
[----:B0-----:R-:W-:Y:S11]  /*9d70*/  HMMA.16816.F32 R4, R8, R4, RZ ;  /* 0x000000040804723c */ /* 0x001ff600000018ff */
[----:B------:R-:W-:Y:S11]  /*9d80*/  @!UPT UIADD3 URZ, URZ, URZ, URZ ;  /* 0x0000003f3f3ff290 */ /* 0x000ff6000fffe03f */
[----:B------:R-:W-:Y:S01]  /*9d90*/  @!UPT UIADD3 URZ, URZ, URZ, URZ ;  /* 0x0000003f3f3ff290 */ /* 0x000fe2000fffe03f */
[----:B------:R-:W-:Y:S01]  /*9da0*/  STL [R1+0x74], R5 ;  /* 0x0000740501007387 */ /* 0x000fe20000100800 */
[----:B------:R-:W-:-:S03]  /*9db0*/  IMAD.MOV.U32 R13, RZ, RZ, R4 ;  /* 0x000000ffff0d7224 */ /* 0x000fc600078e0004 */
[----:B------:R-:W-:Y:S04]  /*9dc0*/  STL.64 [R1+0x78], R6 ;  /* 0x0000780601007387 */ /* 0x000fe80000100a00 */
[----:B------:R-:W0:Y:S04]  /*9dd0*/  LDSM.16.M88.4 R4, [R0+0x21000] ;  /* 0x021000000004783b */ /* 0x000e280000000200 */
[----:B0-----:R0:W-:Y:S01]  /*9de0*/  STL.64 [R1+0x238], R6 ;  /* 0x0002380601007387 */ /* 0x0011e20000100a00 */
[----:B------:R-:W-:Y:S01]  /*9df0*/  MOV R29, R4 ;  /* 0x00000004001d7202 */ /* 0x000fe20000000f00 */
[----:B------:R-:W-:-:S02]  /*9e00*/  IMAD.MOV.U32 R28, RZ, RZ, R5 ;  /* 0x000000ffff1c7224 */ /* 0x000fc400078e0005 */
[----:B0-----:R-:W4:Y:S04]  /*9e10*/  LDL.LU.64 R6, [R1+0x3060] ;  /* 0x0030600001067983 */ /* 0x001f280000300a00 */
[----:B------:R-:W5:Y:S01]  /*9e20*/  LDL.LU.64 R4, [R1+0x3058] ;  /* 0x0030580001047983 */ /* 0x000f620000300a00 */
[----:B--2---:R-:W-:Y:S03]  /*9e30*/  HMMA.16816.F32 R8, R8, R24, RZ ;  /* 0x000000180808723c */ /* 0x004fe600000018ff */
[----:B------:R-:W-:Y:S04]  /*9e40*/  STL [R1+0x2fec], R28 ;  /* 0x002fec1c01007387 */ /* 0x000fe80000100800 */
[----:B------:R-:W-:Y:S11]  /*9e50*/  STL [R1+0x2fe8], R29 ;  /* 0x002fe81d01007387 */ /* 0x000ff60000100800 */
[----:B------:R-:W-:Y:S05]  /*9e60*/  @!UPT UIADD3 URZ, URZ, URZ, URZ ;  /* 0x0000003f3f3ff290 */ /* 0x000fea000fffe03f */
[----:B------:R-:W-:Y:S01]  /*9e70*/  STL.64 [R1+0x60], R8 ;  /* 0x0000600801007387 */ /* 0x000fe20000100a00 */
[----:B------:R-:W-:Y:S01]  /*9e80*/  IMAD.MOV.U32 R2, RZ, RZ, R10 ;  /* 0x000000ffff027224 */ /* 0x000fe200078e000a */
[----:B------:R-:W-:Y:S02]  /*9e90*/  MOV R3, R11 ;  /* 0x0000000b00037202 */ /* 0x000fe40000000f00 */
[----:B---3--:R0:W-:Y:S04]  /*9ea0*/  STL.64 [R1+0x2f98], R26 ;  /* 0x002f981a01007387 */ /* 0x0081e80000100a00 */
[----:B0-----:R-:W2:Y:S04]  /*9eb0*/  LDL.LU R26, [R1+0xa8] ;  /* 0x0000a800011a7983 */ /* 0x001ea80000300800 */
[----:B------:R-:W2:Y:S01]  /*9ec0*/  LDL.LU R27, [R1+0xac] ;  /* 0x0000ac00011b7983 */ /* 0x000ea20000300800 */
[----:B----4-:R-:W-:-:S02]  /*9ed0*/  IMAD.MOV.U32 R8, RZ, RZ, R7 ;  /* 0x000000ffff087224 */ /* 0x010fc400078e0007 */
[----:B------:R-:W-:Y:S01]  /*9ee0*/  IMAD.MOV.U32 R9, RZ, RZ, R6 ;  /* 0x000000ffff097224 */ /* 0x000fe200078e0006 */
[----:B-----5:R-:W-:Y:S01]  /*9ef0*/  MOV R10, R5 ;  /* 0x00000005000a7202 */ /* 0x020fe20000000f00 */
[----:B------:R-:W-:Y:S02]  /*9f00*/  IMAD.MOV.U32 R11, RZ, RZ, R4 ;  /* 0x000000ffff0b7224 */ /* 0x000fe400078e0004 */
[----:B------:R-:W0:Y:S04]  /*9f10*/  LDSM.16.M88.4 R4, [R0+0x22000] ;  /* 0x022000000004783b */ /* 0x000e280000000200 */
[----:B0-----:R0:W-:Y:S01]  /*9f20*/  STL.64 [R1+0x228], R6 ;  /* 0x0002280601007387 */ /* 0x0011e20000100a00 */
[----:B------:R-:W-:Y:S01]  /*9f30*/  IMAD.MOV.U32 R28, RZ, RZ, R4 ;  /* 0x000000ffff1c7224 */ /* 0x000fe200078e0004 */
[----:B------:R-:W-:-:S02]  /*9f40*/  MOV R29, R5 ;  /* 0x00000005001d7202 */ /* 0x000fc40000000f00 */
[----:B0-----:R-:W2:Y:S04]  /*9f50*/  LDL.LU.64 R6, [R1+0x3050] ;  /* 0x0030500001067983 */ /* 0x001ea80000300a00 */
[----:B------:R-:W2:Y:S02]  /*9f60*/  LDL.LU.64 R4, [R1+0x3048] ;  /* 0x0030480001047983 */ /* 0x000ea40000300a00 */
[C---:B--2---:R-:W-:Y:S02]  /*9f70*/  HMMA.16816.F32 R24, R4.reuse, R26, R16 ;  /* 0x0000001a0418723c */ /* 0x044fe40000001810 */
[----:B------:R-:W2:Y:S06]  /*9f80*/  LDL.LU.64 R18, [R1+0x3040] ;  /* 0x0030400001127983 */ /* 0x000eac0000300a00 */
[----:B--2---:R-:W-:Y:S01]  /*9f90*/  HMMA.16816.F32 R16, R4, R18, R8 ;  /* 0x000000120410723c */ /* 0x004fe20000001808 */
[----:B------:R-:W2:Y:S11]  /*9fa0*/  LDL.LU R10, [R1+0x158] ;  /* 0x00015800010a7983 */ /* 0x000eb60000300800 */
[----:B------:R-:W-:Y:S03]  /*9fb0*/  @!UPT UIADD3 URZ, URZ, URZ, URZ ;  /* 0x0000003f3f3ff290 */ /* 0x000fe6000fffe03f */
[----:B------:R-:W-:Y:S04]  /*9fc0*/  STL.64 [R1+0x1a0], R24 ;  /* 0x0001a01801007387 */ /* 0x000fe80000100a00 */
[----:B------:R-:W-:Y:S04]  /*9fd0*/  STL.64 [R1+0x1a8], R26 ;  /* 0x0001a81a01007387 */ /* 0x000fe80000100a00 */
[----:B------:R-:W-:Y:S04]  /*9fe0*/  STL.64 [R1+0x180], R16 ;  /* 0x0001801001007387 */ /* 0x000fe80000100a00 */
[----:B------:R0:W-:Y:S04]  /*9ff0*/  STL.64 [R1+0x188], R18 ;  /* 0x0001881201007387 */ /* 0x0001e80000100a00 */
[----:B------:R-:W2:Y:S04]  /*a000*/  LDL.LU R11, [R1+0x15c] ;  /* 0x00015c00010b7983 */ /* 0x000ea80000300800 */
[----:B0-----:R-:W3:Y:S04]  /*a010*/  LDL.LU R18, [R1+0xc8] ;  /* 0x0000c80001127983 */ /* 0x001ee80000300800 */
[----:B------:R-:W3:Y:S04]  /*a020*/  LDL.LU R19, [R1+0xcc] ;  /* 0x0000cc0001137983 */ /* 0x000ee80000300800 */
[----:B---3--:R0:W-:Y:S04]  /*a030*/  STL.64 [R1+0x3028], R18 ;  /* 0x0030281201007387 */ /* 0x0081e80000100a00 */
[----:B------:R-:W3:Y:S04]  /*a040*/  LDL.LU R14, [R1+0x88] ;  /* 0x00008800010e7983 */ /* 0x000ee80000300800 */
[----:B------:R-:W3:Y:S04]  /*a050*/  LDL.LU R15, [R1+0x8c] ;  /* 0x00008c00010f7983 */ /* 0x000ee80000300800 */
[----:B------:R-:W3:Y:S04]  /*a060*/  LDL.LU R16, [R1] ;  /* 0x0000000001107983 */ /* 0x000ee80000300800 */
[----:B------:R-:W3:Y:S04]  /*a070*/  LDL.LU R17, [R1+0x4] ;  /* 0x0000040001117983 */ /* 0x000ee80000300800 */
[----:B0-----:R-:W3:Y:S04]  /*a080*/  LDL.LU R18, [R1+0x8] ;  /* 0x0000080001127983 */ /* 0x001ee80000300800 */
[----:B------:R-:W3:Y:S04]  /*a090*/  LDL.LU R19, [R1+0xc] ;  /* 0x00000c0001137983 */ /* 0x000ee80000300800 */
[----:B------:R-:W4:Y:S04]  /*a0a0*/  LDL.LU R22, [R1+0xd8] ;  /* 0x0000d80001167983 */ /* 0x000f280000300800 */
[----:B------:R-:W4:Y:S04]  /*a0b0*/  LDL.LU R23, [R1+0xdc] ;  /* 0x0000dc0001177983 */ /* 0x000f280000300800 */
[----:B--2---:R0:W-:Y:S04]  /*a0c0*/  STL.64 [R1+0x2fa8], R10 ;  /* 0x002fa80a01007387 */ /* 0x0041e80000100a00 */
[----:B------:R-:W2:Y:S01]  /*a0d0*/  LDL.LU R8, [R1+0x50] ;  /* 0x0000500001087983 */ /* 0x000ea20000300800 */
[----:B------:R-:W-:-:S03]  /*a0e0*/  IMAD.MOV.U32 R9, RZ, RZ, R12 ;  /* 0x000000ffff097224 */ /* 0x000fc600078e000c */
[----:B------:R-:W5:Y:S01]  /*a0f0*/  LDL.LU R12, [R1+0x303c] ;  /* 0x00303c00010c7983 */ /* 0x000f620000300800 */
[----:B0-----:R-:W-:Y:S01]  /*a100*/  IMAD.MOV.U32 R10, RZ, RZ, R20 ;  /* 0x000000ffff0a7224 */ /* 0x001fe200078e0014 */
[----:B------:R-:W-:Y:S02]  /*a110*/  MOV R11, R21 ;  /* 0x00000015000b7202 */ /* 0x000fe40000000f00 */
[----:B------:R-:W3:Y:S04]  /*a120*/  LDL.LU R20, [R1+0x3038] ;  /* 0x0030380001147983 */ /* 0x000ee80000300800 */
[----:B------:R-:W3:Y:S04]  /*a130*/  LDL.LU R21, [R1+0x3034] ;  /* 0x0030340001157983 */ /* 0x000ee80000300800 */
[----:B------:R-:W-:Y:S04]  /*a140*/  STL.64 [R1+0x2fb8], R10 ;  /* 0x002fb80a01007387 */ /* 0x000fe80000100a00 */
[----:B--2---:R0:W-:Y:S04]  /*a150*/  STL.64 [R1+0x2fb0], R8 ;  /* 0x002fb00801007387 */ /* 0x0041e80000100a00 */
[----:B0-----:R-:W2:Y:S04]  /*a160*/  LDL.LU R8, [R1+0x40] ;  /* 0x0000400001087983 */ /* 0x001ea80000300800 */
[----:B------:R-:W2:Y:S04]  /*a170*/  LDL.LU R9, [R1+0x44] ;  /* 0x0000440001097983 */ /* 0x000ea80000300800 */
[----:B------:R-:W2:Y:S04]  /*a180*/  LDL.LU R10, [R1+0x48] ;  /* 0x00004800010a7983 */ /* 0x000ea80000300800 */
[----:B------:R-:W2:Y:S04]  /*a190*/  LDL.LU R11, [R1+0x4c] ;  /* 0x00004c00010b7983 */ /* 0x000ea80000300800 */
[----:B--2---:R0:W-:Y:S04]  /*a1a0*/  STL.64 [R1+0x2fc8], R10 ;  /* 0x002fc80a01007387 */ /* 0x0041e80000100a00 */
[----:B------:R-:W-:Y:S04]  /*a1b0*/  STL.64 [R1+0x2fc0], R8 ;  /* 0x002fc00801007387 */ /* 0x000fe80000100a00 */
[----:B0-----:R-:W2:Y:S04]  /*a1c0*/  LDL.LU R10, [R1+0xf8] ;  /* 0x0000f800010a7983 */ /* 0x001ea80000300800 */
[----:B------:R-:W2:Y:S01]  /*a1d0*/  LDL.LU R11, [R1+0xfc] ;  /* 0x0000fc00010b7983 */ /* 0x000ea20000300800 */
[----:B------:R-:W-:-:S03]  /*a1e0*/  IMAD.MOV.U32 R24, RZ, RZ, R13 ;  /* 0x000000ffff187224 */ /* 0x000fc600078e000d */
[----:B--2---:R0:W-:Y:S04]  /*a1f0*/  STL.64 [R1+0x2ff0], R10 ;  /* 0x002ff00a01007387 */ /* 0x0041e80000100a00 */
[----:B0-----:R-:W2:Y:S04]  /*a200*/  LDL.LU R10, [R1+0xe8] ;  /* 0x0000e800010a7983 */ /* 0x001ea80000300800 */
[----:B------:R-:W2:Y:S04]  /*a210*/  LDL.LU R11, [R1+0xec] ;  /* 0x0000ec00010b7983 */ /* 0x000ea80000300800 */
[----:B------:R-:W2:Y:S04]  /*a220*/  LDL.LU R13, [R1+0x3030] ;  /* 0x00303000010d7983 */ /* 0x000ea80000300800 */
[----:B------:R-:W2:Y:S04]  /*a230*/  LDL.LU R25, [R1+0x74] ;  /* 0x0000740001197983 */ /* 0x000ea80000300800 */
[----:B------:R-:W2:Y:S04]  /*a240*/  LDL.LU R26, [R1+0x78] ;  /* 0x00007800011a7983 */ /* 0x000ea80000300800 */
[----:B------:R-:W2:Y:S04]  /*a250*/  LDL.LU R27, [R1+0x7c] ;  /* 0x00007c00011b7983 */ /* 0x000ea80000300800 */
[----:B--2---:R0:W-:Y:S02]  /*a260*/  STL.64 [R1+0x2fd8], R26 ;  /* 0x002fd81a01007387 */ /* 0x0041e40000100a00 */
[----:B0-----:R-:W-:-:S02]  /*a270*/  IMAD.MOV.U32 R26, RZ, RZ, R13 ;  /* 0x000000ffff1a7224 */ /* 0x001fc400078e000d */
[----:B-----5:R-:W-:Y:S02]  /*a280*/  IMAD.MOV.U32 R27, RZ, RZ, R12 ;  /* 0x000000ffff1b7224 */ /* 0x020fe400078e000c */
[C---:B---3--:R-:W-:Y:S01]  /*a290*/  HMMA.16816.F32 R12, R4.reuse, R14, R16 ;  /* 0x0000000e040c723c */ /* 0x048fe20000001810 */
[----:B------:R-:W-:Y:S04]  /*a2a0*/  STL.64 [R1+0x2fd0], R24 ;  /* 0x002fd01801007387 */ /* 0x000fe80000100a00 */
[----:B------:R-:W2:Y:S11]  /*a2b0*/  LDL.LU.64 R18, [R1+0x3028] ;  /* 0x0030280001127983 */ /* 0x000eb60000300a00 */
[----:B------:R-:W-:Y:S07]  /*a2c0*/  @!UPT UIADD3 URZ, URZ, URZ, URZ ;  /* 0x0000003f3f3ff290 */ /* 0x000fee000fffe03f */
[----:B------:R-:W-:Y:S04]  /*a2d0*/  STL.64 [R1+0xb0], R12 ;  /* 0x0000b00c01007387 */ /* 0x000fe80000100a00 */
[----:B------:R0:W-:Y:S04]  /*a2e0*/  STL.64 [R1+0xb8], R14 ;  /* 0x0000b80e01007387 */ /* 0x0001e80000100a00 */
[----:B0-----:R-:W2:Y:S04]  /*a2f0*/  LDL.LU.64 R14, [R1+0x3020] ;  /* 0x00302000010e7983 */ /* 0x001ea80000300a00 */
[----:B------:R-:W2:Y:S02]  /*a300*/  LDL.LU.64 R12, [R1+0x3018] ;  /* 0x00301800010c7983 */ /* 0x000ea40000300a00 */
[C---:B--2---:R-:W-:Y:S02]  /*a310*/  HMMA.16816.F32 R12, R4.reuse, R18, R12 ;  /* 0x00000012040c723c */ /* 0x044fe4000000180c */
[----:B------:R-:W4:Y:S04]  /*a320*/  LDL.LU.64 R18, [R1+0x3010] ;  /* 0x0030100001127983 */ /* 0x000f280000300a00 */
[----:B------:R-:W4:Y:S01]  /*a330*/  LDL.LU.64 R16, [R1+0x3008] ;  /* 0x0030080001107983 */ /* 0x000f220000300a00 */
[----:B------:R-:W-:Y:S01]  /*a340*/  IMAD.MOV.U32 R24, RZ, RZ, R21 ;  /* 0x000000ffff187224 */ /* 0x000fe200078e0015 */
[----:B------:R-:W-:Y:S11]  /*a350*/  MOV R25, R20 ;  /* 0x0000001400197202 */ /* 0x000ff60000000f00 */
[----:B------:R-:W-:Y:S04]  /*a360*/  @!UPT UIADD3 URZ, URZ, URZ, URZ ;  /* 0x0000003f3f3ff290 */ /* 0x000fe8000fffe03f */
[----:B------:R-:W-:Y:S04]  /*a370*/  STL.64 [R1+0x80], R12 ;  /* 0x0000800c01007387 */ /* 0x000fe80000100a00 */
[----:B------:R0:W-:Y:S04]  /*a380*/  STL.64 [R1+0x88], R14 ;  /* 0x0000880e01007387 */ /* 0x0001e80000100a00 */
[----:B0-----:R-:W2:Y:S04]  /*a390*/  LDL.LU R14, [R1+0x108] ;  /* 0x00010800010e7983 */ /* 0x001ea80000300800 */
[----:B------:R-:W2:Y:S01]  /*a3a0*/  LDL.LU R15, [R1+0x10c] ;  /* 0x00010c00010f7983 */ /* 0x000ea20000300800 */
[C---:B----4-:R-:W-:Y:S03]  /*a3b0*/  HMMA.16816.F32 R16, R4.reuse, R22, R16 ;  /* 0x000000160410723c */ /* 0x050fe60000001810 */
[----:B------:R-:W3:Y:S04]  /*a3c0*/  LDL.LU.64 R22, [R1+0x3000] ;  /* 0x0030000001167983 */ /* 0x000ee80000300a00 */
[----:B------:R-:W3:Y:S11]  /*a3d0*/  LDL.LU.64 R20, [R1+0x2ff8] ;  /* 0x002ff80001147983 */ /* 0x000ef60000300a00 */
[----:B------:R-:W-:Y:S05]  /*a3e0*/  @!UPT UIADD3 URZ, URZ, URZ, URZ ;  /* 0x0000003f3f3ff290 */ /* 0x000fea000fffe03f */
[----:B------:R-:W-:Y:S04]  /*a3f0*/  STL.64 [R1+0x20], R16 ;  /* 0x0000201001007387 */ /* 0x000fe80000100a00 */
[----:B------:R0:W-:Y:S04]  /*a400*/  STL.64 [R1+0x28], R18 ;  /* 0x0000281201007387 */ /* 0x0001e80000100a00 */
[----:B0-----:R-:W4:Y:S04]  /*a410*/  LDL.LU R18, [R1+0x138] ;  /* 0x0001380001127983 */ /* 0x001f280000300800 */
[----:B------:R-:W4:Y:S01]  /*a420*/  LDL.LU R19, [R1+0x13c] ;  /* 0x00013c0001137983 */ /* 0x000f220000300800 */
[C---:B---3--:R-:W-:Y:S03]  /*a430*/  HMMA.16816.F32 R20, R4.reuse, R10, R20 ;  /* 0x0000000a0414723c */ /* 0x048fe60000001814 */
[----:B------:R-:W3:Y:S11]  /*a440*/  LDL.LU.64 R10, [R1+0x2ff0] ;  /* 0x002ff000010a7983 */ /* 0x000ef60000300a00 */
[----:B------:R-:W-:Y:S09]  /*a450*/  @!UPT UIADD3 URZ, URZ, URZ, URZ ;  /* 0x0000003f3f3ff290 */ /* 0x000ff2000fffe03f */
[----:B------:R0:W-:Y:S04]  /*a460*/  STL.64 [R1+0x10], R20 ;  /* 0x0000101401007387 */ /* 0x0001e80000100a00 */
[----:B------:R-:W-:Y:S01]  /*a470*/  STL.64 [R1+0x18], R22 ;  /* 0x0000181601007387 */ /* 0x000fe20000100a00 */
[----:B0-----:R-:W-:Y:S01]  /*a480*/  MOV R20, R28 ;  /* 0x0000001c00147202 */ /* 0x001fe20000000f00 */
[----:B------:R-:W-:Y:S02]  /*a490*/  IMAD.MOV.U32 R21, RZ, RZ, R29 ;  /* 0x000000ffff157224 */ /* 0x000fe400078e001d */
[----:B------:R-:W5:Y:S04]  /*a4a0*/  LDL.LU R28, [R1+0x2fec] ;  /* 0x002fec00011c7983 */ /* 0x000f680000300800 */
[----:B------:R-:W2:Y:S04]  /*a4b0*/  LDL.LU R29, [R1+0x2fe8] ;  /* 0x002fe800011d7983 */ /* 0x000ea80000300800 */
[----:B------:R0:W-:Y:S04]  /*a4c0*/  STL.64 [R1+0x2f70], R20 ;  /* 0x002f701401007387 */ /* 0x0001e80000100a00 */
[----:B0-----:R-:W2:Y:S04]  /*a4d0*/  LDL.LU R20, [R1+0x140] ;  /* 0x0001400001147983 */ /* 0x001ea80000300800 */
[----:B------:R-:W2:Y:S04]  /*a4e0*/  LDL.LU R21, [R1+0x144] ;  /* 0x0001440001157983 */ /* 0x000ea80000300800 */
[----:B------:R-:W2:Y:S04]  /*a4f0*/  LDL.LU R22, [R1+0x148] ;  /* 0x0001480001167983 */ /* 0x000ea80000300800 */
[----:B------:R-:W2:Y:S01]  /*a500*/  LDL.LU R23, [R1+0x14c] ;  /* 0x00014c0001177983 */ /* 0x000ea20000300800 */
[----:B---3--:R-:W-:Y:S03]  /*a510*/  HMMA.16816.F32 R8, R4, R10, R24 ;  /* 0x0000000a0408723c */ /* 0x008fe60000001818 */
[----:B--2---:R0:W-:Y:S04]  /*a520*/  STL.64 [R1+0x2f90], R22 ;  /* 0x002f901601007387 */ /* 0x0041e80000100a00 */
[----:B------:R1:W-:Y:S01]  /*a530*/  STL.64 [R1+0x2f88], R20 ;  /* 0x002f881401007387 */ /* 0x0003e20000100a00 */
[----:B0-----:R-:W-:Y:S01]  /*a540*/  IMAD.MOV.U32 R22, RZ, RZ, R2 ;  /* 0x000000ffff167224 */ /* 0x001fe200078e0002 */
[----:B------:R-:W-:-:S02]  /*a550*/  MOV R23, R3 ;  /* 0x0000000300177202 */ /* 0x000fc40000000f00 */
[----:B-1----:R-:W2:Y:S04]  /*a560*/  LDL.LU R20, [R1+0x60] ;  /* 0x0000600001147983 */ /* 0x002ea80000300800 */
[----:B------:R-:W2:Y:S04]  /*a570*/  LDL.LU R21, [R1+0x64] ;  /* 0x0000640001157983 */ /* 0x000ea80000300800 */
[----:B------:R-:W3:Y:S04]  /*a580*/  LDL.LU R2, [R1+0x2fe4] ;  /* 0x002fe40001027983 */ /* 0x000ee80000300800 */
[----:B------:R-:W2:Y:S04]  /*a590*/  LDL.LU R3, [R1+0x2fe0] ;  /* 0x002fe00001037983 */ /* 0x000ea80000300800 */
[----:B------:R-:W2:Y:S04]  /*a5a0*/  LDL.LU.64 R26, [R1+0x2fd8] ;  /* 0x002fd800011a7983 */ /* 0x000ea80000300a00 */
[----:B------:R-:W2:Y:S04]  /*a5b0*/  LDL.LU.64 R24, [R1+0x2fd0] ;  /* 0x002fd00001187983 */ /* 0x000ea80000300a00 */
[----:B------:R-:W-:Y:S04]  /*a5c0*/  STL.64 [R1], R8 ;  /* 0x0000000801007387 */ /* 0x000fe80000100a00 */
[----:B------:R0:W-:Y:S04]  /*a5d0*/  STL.64 [R1+0x8], R10 ;  /* 0x0000080a01007387 */ /* 0x0001e80000100a00 */
[----:B0-----:R-:W2:Y:S04]  /*a5e0*/  LDL.LU.64 R10, [R1+0x2fc8] ;  /* 0x002fc800010a7983 */ /* 0x001ea80000300a00 */
[----:B------:R-:W2:Y:S02]  /*a5f0*/  LDL.LU.64 R8, [R1+0x2fc0] ;  /* 0x002fc00001087983 */ /* 0x000ea40000300a00 */
[C---:B--2---:R-:W-:Y:S02]  /*a600*/  HMMA.16816.F32 R12, R4.reuse, R14, R8 ;  /* 0x0000000e040c723c */ /* 0x044fe40000001808 */
[----:B------:R-:W4:Y:S04]  /*a610*/  LDL.LU.64 R10, [R1+0x2fb8] ;  /* 0x002fb800010a7983 */ /* 0x000f280000300a00 */
[----:B------:R-:W4:Y:S11]  /*a620*/  LDL.LU.64 R8, [R1+0x2fb0] ;  /* 0x002fb00001087983 */ /* 0x000f360000300a00 */
[----:B------:R-:W-:Y:S06]  /*a630*/  @!UPT UIADD3 URZ, URZ, URZ, URZ ;  /* 0x0000003f3f3ff290 */ /* 0x000fec000fffe03f */
[----:B------:R-:W-:Y:S04]  /*a640*/  STL.64 [R1+0x2ed0], R14 ;  /* 0x002ed00e01007387 */ /* 0x000fe80000100a00 */
[----:B------:R0:W-:Y:S04]  /*a650*/  STL.64 [R1+0x2ec8], R12 ;  /* 0x002ec80c01007387 */ /* 0x0001e80000100a00 */
[----:B0-----:R-:W2:Y:S04]  /*a660*/  LDL.LU R12, [R1+0x110] ;  /* 0x00011000010c7983 */ /* 0x001ea80000300800 */
[----:B------:R-:W2:Y:S04]  /*a670*/  LDL.LU R13, [R1+0x114] ;  /* 0x00011400010d7983 */ /* 0x000ea80000300800 */
[----:B------:R-:W2:Y:S04]  /*a680*/  LDL.LU R14, [R1+0x118] ;  /* 0x00011800010e7983 */ /* 0x000ea80000300800 */
[----:B------:R-:W2:Y:S01]  /*a690*/  LDL.LU R15, [R1+0x11c] ;  /* 0x00011c00010f7983 */ /* 0x000ea20000300800 */
[C---:B----4-:R-:W-:Y:S03]  /*a6a0*/  HMMA.16816.F32 R16, R4.reuse, R18, R8 ;  /* 0x000000120410723c */ /* 0x050fe60000001808 */
[----:B------:R-:W4:Y:S11]  /*a6b0*/  LDL.LU.64 R10, [R1+0x2fa8] ;  /* 0x002fa800010a7983 */ /* 0x000f360000300a00 */
[----:B------:R-:W-:Y:S09]  /*a6c0*/  @!UPT UIADD3 URZ, URZ, URZ, URZ ;  /* 0x0000003f3f3ff290 */ /* 0x000ff2000fffe03f */
[----:B------:R-:W-:Y:S04]  /*a6d0*/  STL.64 [R1+0x2ec0], R18 ;  /* 0x002ec01201007387 */ /* 0x000fe80000100a00 */
[----:B------:R0:W-:Y:S02]  /*a6e0*/  STL.64 [R1+0x2eb8], R16 ;  /* 0x002eb81001007387 */ /* 0x0001e40000100a00 */
[----:B0-----:R-:W-:Y:S02]  /*a6f0*/  IMAD.MOV.U32 R16, RZ, RZ, R29 ;  /* 0x000000ffff107224 */ /* 0x001fe400078e001d */
[----:B------:R-:W2:Y:S01]  /*a700*/  LDL.LU R29, [R1+0x2fa0] ;  /* 0x002fa000011d7983 */ /* 0x000ea20000300800 */
[C---:B----4-:R-:W-:Y:S03]  /*a710*/  HMMA.16816.F32 R8, R4.reuse, R10, R24 ;  /* 0x0000000a0408723c */ /* 0x050fe60000001818 */
[----:B------:R-:W4:Y:S11]  /*a720*/  LDL.LU.64 R26, [R1+0x2f98] ;  /* 0x002f9800011a7983 */ /* 0x000f360000300a00 */
[----:B------:R-:W-:Y:S09]  /*a730*/  @!UPT UIADD3 URZ, URZ, URZ, URZ ;  /* 0x0000003f3f3ff290 */ /* 0x000ff2000fffe03f */
[----:B------:R-:W-:Y:S04]  /*a740*/  STL.64 [R1+0x2eb0], R10 ;  /* 0x002eb00a01007387 */ /* 0x000fe80000100a00 */
[----:B------:R0:W-:Y:S04]  /*a750*/  STL.64 [R1+0x2ea8], R8 ;  /* 0x002ea80801007387 */ /* 0x0001e80000100a00 */
[----:B0-----:R-:W2:Y:S04]  /*a760*/  LDL.LU R8, [R1+0x120] ;  /* 0x0001200001087983 */ /* 0x001ea80000300800 */
[----:B------:R-:W2:Y:S04]  /*a770*/  LDL.LU R9, [R1+0x124] ;  /* 0x0001240001097983 */ /* 0x000ea80000300800 */
[----:B------:R-:W2:Y:S04]  /*a780*/  LDL.LU R10, [R1+0x128] ;  /* 0x00012800010a7983 */ /* 0x000ea80000300800 */
[----:B------:R-:W2:Y:S01]  /*a790*/  LDL.LU R11, [R1+0x12c] ;  /* 0x00012c00010b7983 */ /* 0x000ea20000300800 */
[----:B----4-:R-:W-:Y:S03]  /*a7a0*/  HMMA.16816.F32 R4, R4, R26, R20 ;  /* 0x0000001a0404723c */ /* 0x010fe60000001814 */
[----:B------:R-:W4:Y:S04]  /*a7b0*/  LDL.LU.64 R22, [R1+0x2f90] ;  /* 0x002f900001167983 */ /* 0x000f280000300a00 */
[----:B------:R-:W4:Y:S04]  /*a7c0*/  LDL.LU.64 R20, [R1+0x2f88] ;  /* 0x002f880001147983 */ /* 0x000f280000300a00 */
[----:B------:R-:W4:Y:S04]  /*a7d0*/  LDL.LU.64 R26, [R1+0x2f80] ;  /* 0x002f8000011a7983 */ /* 0x000f280000300a00 */
[----:B------:R-:W4:Y:S08]  /*a7e0*/  LDL.LU.64 R24, [R1+0x2f78] ;  /* 0x002f780001187983 */ /* 0x000f300000300a00 */
[----:B------:R-:W-:Y:S04]  /*a7f0*/  STL.64 [R1+0x2e98], R6 ;  /* 0x002e980601007387 */ /* 0x000fe80000100a00 */
[----:B------:R0:W-:Y:S02]  /*a800*/  STL.64 [R1+0x2e90], R4 ;  /* 0x002e900401007387 */ /* 0x0001e40000100a00 */
[----:B0-----:R-:W-:Y:S01]  /*a810*/  MOV R4, R3 ;  /* 0x0000000300047202 */ /* 0x001fe20000000f00 */
[----:B---3--:R-:W-:-:S02]  /*a820*/  IMAD.MOV.U32 R5, RZ, RZ, R2 ;  /* 0x000000ffff057224 */ /* 0x008fc400078e0002 */
[----:B-----5:R-:W-:-:S05]  /*a830*/  IMAD.MOV.U32 R17, RZ, RZ, R28 ;  /* 0x000000ffff117224 */ /* 0x020fca00078e001c */
[C---:B----4-:R-:W-:Y:S01]  /*a840*/  HMMA.16816.F32 R4, R24.reuse, R4, R20 ;  /* 0x000000041804723c */ /* 0x050fe20000001814 */
[----:B------:R-:W3:Y:S11]  /*a850*/  LDL.LU.64 R20, [R1+0x2f70] ;  /* 0x002f700001147983 */ /* 0x000ef60000300a00 */
[----:B------:R-:W-:Y:S11]  /*a860*/  @!UPT UIADD3 URZ, URZ, URZ, URZ ;  /* 0x0000003f3f3ff290 */ /* 0x000ff6000fffe03f */
[----:B------:R-:W-:Y:S04]  /*a870*/  STL.64 [R1+0x30], R4 ;  /* 0x0000300401007387 */ /* 0x000fe80000100a00 */
[----:B------:R2:W-:Y:S02]  /*a880*/  STL.64 [R1+0x38], R6 ;  /* 0x0000380601007387 */ /* 0x0005e40000100a00 */
[----:B--2---:R-:W-:Y:S02]  /*a890*/  HMMA.16816.F32 R4, R24, R16, R8 ;  /* 0x000000101804723c */ /* 0x004fe40000001808 */
[----:B------:R-:W-:Y:S04]  /*a8a0*/  LDSM.16.M88.4 R8, [R0+0x26000] ;  /* 0x026000000008783b */ /* 0x000fe80000000200 */
[----:B------:R-:W-:Y:S11]  /*a8b0*/  LDSM.16.M88.4 R16, [R0+0x2c000] ;  /* 0x02c000000010783b */ /* 0x000ff60000000200 */
[----:B------:R-:W-:Y:S06]  /*a8c0*/  @!UPT UIADD3 URZ, URZ, URZ, URZ ;  /* 0x0000003f3f3ff290 */ /* 0x000fec000fffe03f */
[----:B------:R-:W-:Y:S01]  /*a8d0*/  STL.64 [R1+0x50], R4 ;  /* 0x0000500401007387 */ /* 0x000fe20000100a00 */
[----:B------:R-:W-:-:S03]  /*a8e0*/  IMAD.MOV.U32 R28, RZ, RZ, R6 ;  /* 0x000000ffff1c7224 */ /* 0x000fc600078e0006 */
[----:B------:R-:W-:Y:S04]  /*a8f0*/  STL [R1+0x5c], R7 ;  /* 0x00005c0701007387 */ /* 0x000fe80000100800 */
[----:B------:R-:W0:Y:S04]  /*a900*/  LDSM.16.M88.4 R4, [R0+0x23000] ;  /* 0x023000000004783b */ /* 0x000e280000000200 */
[----:B------:R-:W-:Y:S01]  /*a910*/  STL [R1+0x2e88], R28 ;  /* 0x002e881c01007387 */ /* 0x000fe20000100800 */
[----:B0-----:R-:W-:-:S03]  /*a920*/  MOV R3, R4 ;  /* 0x0000000400037202 */ /* 0x001fc60000000f00 */
[----:B------:R3:W-:Y:S01]  /*a930*/  STL.64 [R1+0x98], R6 ;  /* 0x0000980601007387 */ /* 0x0007e20000100a00 */
[----:B------:R-:W-:Y:S02]  /*a940*/  IMAD.MOV.U32 R2, RZ, RZ, R5 ;  /* 0x000000ffff027224 */ /* 0x000fe400078e0005 */
[----:B---3--:R-:W-:Y:S01]  /*a950*/  HMMA.16816.F32 R4, R24, R20, R12 ;  /* 0x000000141804723c */ /* 0x008fe2000000180c */
[----:B------:R-:W-:Y:S04]  /*a960*/  LDSM.16.M88.4 R12, [R0+0x25000] ;  /* 0x02500000000c783b */ /* 0x000fe80000000200 */
[----:B------:R-:W-:Y:S11]  /*a970*/  LDSM.16.M88.4 R20, [R0+0x2f000] ;  /* 0x02f000000014783b */ /* 0x000ff60000000200 */
[----:B------:R-:W-:Y:S07]  /*a980*/  @!UPT UIADD3 URZ, URZ, URZ, URZ ;  /* 0x0000003f3f3ff290 */ /* 0x000fee000fffe03f */
[----:B------:R-:W-:Y:S01]  /*a990*/  STL [R1+0x60], R4 ;  /* 0x0000600401007387 */ /* 0x000fe20000100800 */
[----:B------:R-:W-:-:S03]  /*a9a0*/  IMAD.MOV.U32 R28, RZ, RZ, R5 ;  /* 0x000000ffff1c7224 */ /* 0x000fc600078e0005 */
[----:B------:R-:W-:Y:S04]  /*a9b0*/  STL.64 [R1+0x68], R6 ;  /* 0x0000680601007387 */ /* 0x000fe80000100a00 */
[----:B------:R-:W0:Y:S04]  /*a9c0*/  LDSM.16.M88.4 R4, [R0+0x24000] ;  /* 0x024000000004783b */ /* 0x000e280000000200 */
[----:B------:R-:W-:Y:S04]  /*a9d0*/  STL [R1+0x2ea0], R28 ;  /* 0x002ea01c01007387 */ /* 0x000fe80000100800 */
[----:B0-----:R-:W-:Y:S04]  /*a9e0*/  STL.64 [R1+0xc0], R4 ;  /* 0x0000c00401007387 */ /* 0x001fe80000100a00 */
[----:B------:R-:W-:Y:S04]  /*a9f0*/  STL.64 [R1+0xc8], R6 ;  /* 0x0000c80601007387 */ /* 0x000fe80000100a00 */
[----:B------:R-:W0:Y:S04]  /*aa00*/  LDSM.16.M88.4 R4, [R0+0x27000] ;  /* 0x027000000004783b */ /* 0x000e280000000200 */
[----:B------:R-:W-:Y:S04]  /*aa10*/  STL.64 [R1+0xe0], R12 ;  /* 0x0000e00c01007387 */ /* 0x000fe80000100a00 */
[----:B------:R-:W-:Y:S04]  /*aa20*/  STL.64 [R1+0xe8], R14 ;  /* 0x0000e80e01007387 */ /* 0x000fe80000100a00 */
[----:B------:R-:W1:Y:S04]  /*aa30*/  LDSM.16.M88.4 R12, [R0+0x28000] ;  /* 0x02800000000c783b */ /* 0x000e680000000200 */
[----:B------:R-:W-:Y:S04]  /*aa40*/  STL.64 [R1+0x130], R8 ;  /* 0x0001300801007387 */ /* 0x000fe80000100a00 */
[----:B------:R-:W-:Y:S04]  /*aa50*/  STL.64 [R1+0x138], R10 ;  /* 0x0001380a01007387 */ /* 0x000fe80000100a00 */
[----:B------:R-:W2:Y:S04]  /*aa60*/  LDSM.16.M88.4 R8, [R0+0x29000] ;  /* 0x029000000008783b */ /* 0x000ea80000000200 */
[----:B0-----:R-:W-:Y:S04]  /*aa70*/  STL.64 [R1+0x140], R4 ;  /* 0x0001400401007387 */ /* 0x001fe80000100a00 */
[----:B------:R-:W-:Y:S04]  /*aa80*/  STL.64 [R1+0x148], R6 ;  /* 0x0001480601007387 */ /* 0x000fe80000100a00 */
[----:B------:R-:W0:Y:S04]  /*aa90*/  LDSM.16.M88.4 R4, [R0+0x2a000] ;  /* 0x02a000000004783b */ /* 0x000e280000000200 */
[----:B-1----:R-:W-:Y:S04]  /*aaa0*/  STL.64 [R1+0x150], R12 ;  /* 0x0001500c01007387 */ /* 0x002fe80000100a00 */
[----:B------:R-:W-:Y:S04]  /*aab0*/  STL.64 [R1+0x158], R14 ;  /* 0x0001580e01007387 */ /* 0x000fe80000100a00 */
[----:B------:R-:W1:Y:S04]  /*aac0*/  LDSM.16.M88.4 R12, [R0+0x2b000] ;  /* 0x02b00000000c783b */ /* 0x000e680000000200 */
[----:B--2---:R-:W-:Y:S04]  /*aad0*/  STL.64 [R1+0x160], R8 ;  /* 0x0001600801007387 */ /* 0x004fe80000100a00 */
[----:B------:R-:W-:Y:S04]  /*aae0*/  STL.64 [R1+0x168], R10 ;  /* 0x0001680a01007387 */ /* 0x000fe80000100a00 */
[----:B------:R-:W2:Y:S04]  /*aaf0*/  LDSM.16.M88.4 R8, [R0+0x2d000] ;  /* 0x02d000000008783b */ /* 0x000ea80000000200 */
[----:B0-----:R-:W-:Y:S04]  /*ab00*/  STL.64 [R1+0x170], R4 ;  /* 0x0001700401007387 */ /* 0x001fe80000100a00 */
[----:B------:R-:W-:Y:S04]  /*ab10*/  STL.64 [R1+0x178], R6 ;  /* 0x0001780601007387 */ /* 0x000fe80000100a00 */
[----:B------:R-:W0:Y:S04]  /*ab20*/  LDSM.16.M88.4 R4, [R0+0x2e000] ;  /* 0x02e000000004783b */ /* 0x000e280000000200 */
[----:B-1----:R-:W-:Y:S04]  /*ab30*/  STL.64 [R1+0x198], R14 ;  /* 0x0001980e01007387 */ /* 0x002fe80000100a00 */
[----:B------:R-:W-:Y:S04]  /*ab40*/  STL.64 [R1+0x2ee0], R12 ;  /* 0x002ee00c01007387 */ /* 0x000fe80000100a00 */
[----:B------:R-:W-:Y:S04]  /*ab50*/  STL [R1+0x200], R20 ;  /* 0x0002001401007387 */ /* 0x000fe80000100800 */
[----:B------:R-:W-:Y:S04]  /*ab60*/  STL.64 [R1+0x1b8], R18 ;  /* 0x0001b81201007387 */ /* 0x000fe80000100a00 */
[----:B------:R1:W-:Y:S04]  /*ab70*/  STL.64 [R1+0x2ed8], R16 ;  /* 0x002ed81001007387 */ /* 0x0003e80000100a00 */
[----:B-1----:R-:W3:Y:S04]  /*ab80*/  LDL.LU R16, [R1+0x1f0] ;  /* 0x0001f00001107983 */ /* 0x002ee80000300800 */
[----:B------:R-:W3:Y:S04]  /*ab90*/  LDL.LU R17, [R1+0x1f4] ;  /* 0x0001f40001117983 */ /* 0x000ee80000300800 */
[----:B------:R-:W3:Y:S04]  /*aba0*/  LDL.LU R18, [R1+0x1f8] ;  /* 0x0001f80001127983 */ /* 0x000ee80000300800 */
[----:B------:R-:W3:Y:S01]  /*abb0*/  LDL.LU R19, [R1+0x1fc] ;  /* 0x0001fc0001137983 */ /* 0x000ee20000300800 */
[----:B------:R-:W-:Y:S01]  /*abc0*/  MOV R12, R3 ;  /* 0x00000003000c7202 */ /* 0x000fe20000000f00 */
[----:B------:R-:W-:Y:S01]  /*abd0*/  IMAD.MOV.U32 R13, RZ, RZ, R2 ;  /* 0x000000ffff0d7224 */ /* 0x000fe200078e0002 */
[----:B------:R-:W-:Y:S01]  /*abe0*/  MOV R3, R22 ;  /* 0x0000001600037202 */ /* 0x000fe20000000f00 */
[----:B------:R-:W-:-:S02]  /*abf0*/  IMAD.MOV.U32 R28, RZ, RZ, R21 ;  /* 0x000000ffff1c7224 */ /* 0x000fc400078e0015 */
[----:B------:R-:W-:Y:S02]  /*ac00*/  IMAD.MOV.U32 R2, RZ, RZ, R23 ;  /* 0x000000ffff027224 */ /* 0x000fe400078e0017 */
[----:B------:R-:W1:Y:S04]  /*ac10*/  LDSM.16.MT88.4 R20, [R29+0x6000] ;  /* 0x006000001d14783b */ /* 0x000e680000004200 */
[----:B--2---:R-:W-:Y:S04]  /*ac20*/  STL.64 [R1+0x1c8], R10 ;  /* 0x0001c80a01007387 */ /* 0x004fe80000100a00 */
[----:B------:R-:W-:Y:S04]  /*ac30*/  STL.64 [R1+0x2ee8], R8 ;  /* 0x002ee80801007387 */ /* 0x000fe80000100a00 */
[----:B0-----:R-:W-:Y:S04]  /*ac40*/  STL.64 [R1+0x1e8], R6 ;  /* 0x0001e80601007387 */ /* 0x001fe80000100a00 */
[----:B------:R0:W-:Y:S04]  /*ac50*/  STL.64 [R1+0x2ef0], R4 ;  /* 0x002ef00401007387 */ /* 0x0001e80000100a00 */
[----:B------:R-:W-:Y:S04]  /*ac60*/  STL [R1+0x2e40], R2 ;  /* 0x002e400201007387 */ /* 0x000fe80000100800 */
[----:B------:R-:W-:Y:S04]  /*ac70*/  STL [R1+0x2e3c], R3 ;  /* 0x002e3c0301007387 */ /* 0x000fe80000100800 */
[----:B------:R-:W-:Y:S04]  /*ac80*/  STL [R1+0x2bd0], R0 ;  /* 0x002bd00001007387 */ /* 0x000fe80000100800 */
[----:B-1----:R-:W-:Y:S04]  /*ac90*/  STL.64 [R1+0x2f00], R22 ;  /* 0x002f001601007387 */ /* 0x002fe80000100a00 */
[----:B------:R-:W-:Y:S04]  /*aca0*/  STL.64 [R1+0x2ef8], R20 ;  /* 0x002ef81401007387 */ /* 0x000fe80000100a00 */
[----:B------:R-:W-:Y:S04]  /*acb0*/  STL [R1+0x2e38], R29 ;  /* 0x002e381d01007387 */ /* 0x000fe80000100800 */
[----:B0-----:R-:W2:Y:S01]  /*acc0*/  LDL.LU R4, [R1+0x160] ;  /* 0x0001600001047983 */ /* 0x001ea20000300800 */
[C---:B---3--:R-:W-:Y:S11]  /*acd0*/  HMMA.16816.F32 R8, R24.reuse, R12, R16 ;  /* 0x0000000c1808723c */ /* 0x048ff60000001810 */
[----:B------:R-:W-:Y:S11]  /*ace0*/  @!UPT UIADD3 URZ, URZ, URZ, URZ ;  /* 0x0000003f3f3ff290 */ /* 0x000ff6000fffe03f */
[----:B------:R-:W-:Y:S01]  /*acf0*/  @!UPT UIADD3 URZ, URZ, URZ, URZ ;  /* 0x0000003f3f3ff290 */ /* 0x000fe2000fffe03f */
[----:B------:R-:W-:Y:S04]  /*ad00*/  STL.64 [R1+0x70], R8 ;  /* 0x0000700801007387 */ /* 0x000fe80000100a00 */
[----:B------:R-:W-:Y:S04]  /*ad10*/  STL.64 [R1+0x78], R10 ;  /* 0x0000780a01007387 */ /* 0x000fe80000100a00 */
[----:B------:R-:W2:Y:S04]  /*ad20*/  LDL.LU R5, [R1+0x164] ;  /* 0x0001640001057983 */ /* 0x000ea80000300800 */
[----:B--2---:R0:W-:Y:S04]  /*ad30*/  STL.64 [R1+0x2f08], R4 ;  /* 0x002f080401007387 */ /* 0x0041e80000100a00 */
[----:B0-----:R-:W2:Y:S04]  /*ad40*/  LDL.LU R4, [R1+0x150] ;  /* 0x0001500001047983 */ /* 0x001ea80000300800 */
        /* <DEDUP_REMOVED lines=11> */
[----:B------:R-:W2:Y:S04]  /*ae00*/  LDL.LU R20, [R1+0x20] ;  /* 0x0000200001147983 */ /* 0x000ea80000300800 */
[----:B------:R-:W2:Y:S04]  /*ae10*/  LDL.LU R21, [R1+0x24] ;  /* 0x0000240001157983 */ /* 0x000ea80000300800 */
[----:B------:R-:W3:Y:S04]  /*ae20*/  LDL.LU R22, [R1+0x28] ;  /* 0x0000280001167983 */ /* 0x000ee80000300800 */
[----:B------:R-:W3:Y:S04]  /*ae30*/  LDL.LU R23, [R1+0x2c] ;  /* 0x00002c0001177983 */ /* 0x000ee80000300800 */
[----:B------:R-:W4:Y:S04]  /*ae40*/  LDL.LU R16, [R1+0xc0] ;  /* 0x0000c00001107983 */ /* 0x000f280000300800 */
[----:B------:R-:W4:Y:S04]  /*ae50*/  LDL.LU R17, [R1+0xc4] ;  /* 0x0000c40001117983 */ /* 0x000f280000300800 */
[----:B0-----:R-:W4:Y:S04]  /*ae60*/  LDL.LU R4, [R1+0x1d0] ;  /* 0x0001d00001047983 */ /* 0x001f280000300800 */
[----:B------:R-:W4:Y:S04]  /*ae70*/  LDL.LU R5, [R1+0x1d4] ;  /* 0x0001d40001057983 */ /* 0x000f280000300800 */
[----:B------:R-:W4:Y:S04]  /*ae80*/  LDL.LU R6, [R1+0x1d8] ;  /* 0x0001d80001067983 */ /* 0x000f280000300800 */
[----:B------:R-:W4:Y:S04]  /*ae90*/  LDL.LU R7, [R1+0x1dc] ;  /* 0x0001dc0001077983 */ /* 0x000f280000300800 */
[----:B---3--:R-:W-:Y:S04]  /*aea0*/  STL.64 [R1+0x2f18], R22 ;  /* 0x002f181601007387 */ /* 0x008fe80000100a00 */
[----:B--2---:R0:W-:Y:S04]  /*aeb0*/  STL.64 [R1+0x2f10], R20 ;  /* 0x002f101401007387 */ /* 0x0041e80000100a00 */
[----:B0-----:R-:W2:Y:S04]  /*aec0*/  LDL.LU R20, [R1+0x80] ;  /* 0x0000800001147983 */ /* 0x001ea80000300800 */
[----:B------:R-:W2:Y:S04]  /*aed0*/  LDL.LU R21, [R1+0x84] ;  /* 0x0000840001157983 */ /* 0x000ea80000300800 */
[----:B------:R-:W3:Y:S04]  /*aee0*/  LDL.LU R22, [R1+0x88] ;  /* 0x0000880001167983 */ /* 0x000ee80000300800 */
[----:B------:R-:W3:Y:S04]  /*aef0*/  LDL.LU R23, [R1+0x8c] ;  /* 0x00008c0001177983 */ /* 0x000ee80000300800 */
        /* <DEDUP_REMOVED lines=11> */
[----:B------:R-:W3:Y:S01]  /*afb0*/  LDL.LU R23, [R1+0x18c] ;  /* 0x00018c0001177983 */ /* 0x000ee20000300800 */
[C---:B----4-:R-:W-:Y:S03]  /*afc0*/  HMMA.16816.F32 R16, R24.reuse, R16, R4 ;  /* 0x000000101810723c */ /* 0x050fe60000001804 */
[----:B---3--:R-:W-:Y:S04]  /*afd0*/  STL.64 [R1+0x2f60], R22 ;  /* 0x002f601601007387 */ /* 0x008fe80000100a00 */
[----:B--2---:R0:W-:Y:S04]  /*afe0*/  STL.64 [R1+0x2f58], R20 ;  /* 0x002f581401007387 */ /* 0x0041e80000100a00 */
[----:B0-----:R-:W2:Y:S04]  /*aff0*/  LDL.LU R20, [R1+0x1a0] ;  /* 0x0001a00001147983 */ /* 0x001ea80000300800 */
[----:B------:R-:W2:Y:S04]  /*b000*/  LDL.LU R21, [R1+0x1a4] ;  /* 0x0001a40001157983 */ /* 0x000ea80000300800 */
[----:B------:R-:W2:Y:S04]  /*b010*/  LDL.LU R22, [R1+0x1a8] ;  /* 0x0001a80001167983 */ /* 0x000ea80000300800 */
[----:B------:R-:W2:Y:S04]  /*b020*/  LDL.LU R23, [R1+0x1ac] ;  /* 0x0001ac0001177983 */ /* 0x000ea80000300800 */
[----:B------:R-:W3:Y:S04]  /*b030*/  LDL.LU R12, [R1+0x170] ;  /* 0x00017000010c7983 */ /* 0x000ee80000300800 */
[----:B------:R-:W3:Y:S04]  /*b040*/  LDL.LU R13, [R1+0x174] ;  /* 0x00017400010d7983 */ /* 0x000ee80000300800 */
[----:B------:R-:W3:Y:S04]  /*b050*/  LDL.LU R8, [R1+0x10] ;  /* 0x0000100001087983 */ /* 0x000ee80000300800 */
[----:B------:R-:W3:Y:S04]  /*b060*/  LDL.LU R9, [R1+0x14] ;  /* 0x0000140001097983 */ /* 0x000ee80000300800 */
[----:B------:R-:W3:Y:S04]  /*b070*/  LDL.LU R10, [R1+0x18] ;  /* 0x00001800010a7983 */ /* 0x000ee80000300800 */
[----:B------:R-:W3:Y:S04]  /*b080*/  LDL.LU R11, [R1+0x1c] ;  /* 0x00001c00010b7983 */ /* 0x000ee80000300800 */
[----:B------:R-:W2:Y:S04]  /*b090*/  LDL.LU.64 R4, [R1+0x2f68] ;  /* 0x002f680001047983 */ /* 0x000ea80000300a00 */
[----:B------:R0:W-:Y:S04]  /*b0a0*/  STL.64 [R1+0xa0], R16 ;  /* 0x0000a01001007387 */ /* 0x0001e80000100a00 */
[----:B------:R1:W-:Y:S04]  /*b0b0*/  STL.64 [R1+0xa8], R18 ;  /* 0x0000a81201007387 */ /* 0x0003e80000100a00 */
[----:B0-----:R-:W4:Y:S04]  /*b0c0*/  LDL.LU R16, [R1] ;  /* 0x0000000001107983 */ /* 0x001f280000300800 */
[----:B------:R-:W4:Y:S04]  /*b0d0*/  LDL.LU R17, [R1+0x4] ;  /* 0x0000040001117983 */ /* 0x000f280000300800 */
[----:B-1----:R-:W4:Y:S04]  /*b0e0*/  LDL.LU R18, [R1+0x8] ;  /* 0x0000080001127983 */ /* 0x002f280000300800 */
[----:B------:R-:W4:Y:S01]  /*b0f0*/  LDL.LU R19, [R1+0xc] ;  /* 0x00000c0001137983 */ /* 0x000f220000300800 */
[----:B--2---:R-:W-:Y:S03]  /*b100*/  HMMA.16816.F32 R4, R24, R4, R20 ;  /* 0x000000041804723c */ /* 0x004fe60000001814 */
[----:B------:R-:W2:Y:S04]  /*b110*/  LDL.LU.64 R22, [R1+0x2f60] ;  /* 0x002f600001167983 */ /* 0x000ea80000300a00 */
[----:B------:R-:W2:Y:S11]  /*b120*/  LDL.LU.64 R20, [R1+0x2f58] ;  /* 0x002f580001147983 */ /* 0x000eb60000300a00 */
[----:B------:R-:W-:Y:S05]  /*b130*/  @!UPT UIADD3 URZ, URZ, URZ, URZ ;  /* 0x0000003f3f3ff290 */ /* 0x000fea000fffe03f */
[----:B------:R0:W-:Y:S01]  /*b140*/  STL [R1+0xd4], R5 ;  /* 0x0000d40501007387 */ /* 0x0001e20000100800 */
[----:B------:R-:W-:-:S03]  /*b150*/  IMAD.MOV.U32 R29, RZ, RZ, R4 ;  /* 0x000000ffff1d7224 */ /* 0x000fc600078e0004 */
[----:B------:R2:W-:Y:S04]  /*b160*/  STL [R1+0xd8], R6 ;  /* 0x0000d80601007387 */ /* 0x0005e80000100800 */
[----:B0-----:R-:W2:Y:S01]  /*b170*/  LDL.LU.64 R4, [R1+0x2f50] ;  /* 0x002f500001047983 */ /* 0x001ea20000300a00 */
[----:B------:R-:W-:-:S05]  /*b180*/  MOV R0, R7 ;  /* 0x0000000700007202 */ /* 0x000fca0000000f00 */
[----:B------:R-:W-:Y:S04]  /*b190*/  STL [R1+0x2e48], R0 ;  /* 0x002e480001007387 */ /* 0x000fe80000100800 */
[----:B------:R-:W-:Y:S01]  /*b1a0*/  STL [R1+0x2e44], R29 ;  /* 0x002e441d01007387 */ /* 0x000fe20000100800 */
[----:B--2---:R-:W-:Y:S03]  /*b1b0*/  HMMA.16816.F32 R4, R24, R4, R20 ;  /* 0x000000041804723c */ /* 0x004fe60000001814 */
[----:B------:R-:W2:Y:S04]  /*b1c0*/  LDL.LU.64 R22, [R1+0x2f48] ;  /* 0x002f480001167983 */ /* 0x000ea80000300a00 */
[----:B------:R-:W2:Y:S11]  /*b1d0*/  LDL.LU.64 R20, [R1+0x2f40] ;  /* 0x002f400001147983 */ /* 0x000eb60000300a00 */
[----:B------:R-:W-:Y:S05]  /*b1e0*/  @!UPT UIADD3 URZ, URZ, URZ, URZ ;  /* 0x0000003f3f3ff290 */ /* 0x000fea000fffe03f */
[----:B------:R0:W-:Y:S04]  /*b1f0*/  STL.64 [R1+0x120], R4 ;  /* 0x0001200401007387 */ /* 0x0001e80000100a00 */
[----:B0-----:R-:W2:Y:S01]  /*b200*/  LDL.LU.64 R4, [R1+0x2f38] ;  /* 0x002f380001047983 */ /* 0x001ea20000300a00 */
[----:B------:R-:W-:Y:S02]  /*b210*/  IMAD.MOV.U32 R2, RZ, RZ, R6 ;  /* 0x000000ffff027224 */ /* 0x000fe400078e0006 */
[----:B------:R-:W-:-:S05]  /*b220*/  IMAD.MOV.U32 R3, RZ, RZ, R7 ;  /* 0x000000ffff037224 */ /* 0x000fca00078e0007 */
        /* <DEDUP_REMOVED lines=8> */
[----:B------:R-:W-:Y:S01]  /*b2b0*/  MOV R0, R6 ;  /* 0x0000000600007202 */ /* 0x000fe20000000f00 */
[----:B------:R-:W-:-:S05]  /*b2c0*/  IMAD.MOV.U32 R29, RZ, RZ, R7 ;  /* 0x000000ffff1d7224 */ /* 0x000fca00078e0007 */
[----:B------:R-:W-:Y:S04]  /*b2d0*/  STL [R1+0x2e58], R29 ;  /* 0x002e581d01007387 */ /* 0x000fe80000100800 */
[----:B------:R-:W-:Y:S01]  /*b2e0*/  STL [R1+0x2e54], R0 ;  /* 0x002e540001007387 */ /* 0x000fe20000100800 */
[C---:B--2---:R-:W-:Y:S03]  /*b2f0*/  HMMA.16816.F32 R4, R24.reuse, R4, R20 ;  /* 0x000000041804723c */ /* 0x044fe60000001814 */
[----:B------:R-:W2:Y:S04]  /*b300*/  LDL.LU.64 R22, [R1+0x2f18] ;  /* 0x002f180001167983 */ /* 0x000ea80000300a00 */
[----:B------:R-:W2:Y:S11]  /*b310*/  LDL.LU.64 R20, [R1+0x2f10] ;  /* 0x002f100001147983 */ /* 0x000eb60000300a00 */
[----:B------:R-:W-:Y:S05]  /*b320*/  @!UPT UIADD3 URZ, URZ, URZ, URZ ;  /* 0x0000003f3f3ff290 */ /* 0x000fea000fffe03f */
[----:B------:R0:W-:Y:S04]  /*b330*/  STL.64 [R1+0x100], R4 ;  /* 0x0001000401007387 */ /* 0x0001e80000100a00 */
[----:B0-----:R-:W2:Y:S01]  /*b340*/  LDL.LU.64 R4, [R1+0x2f08] ;  /* 0x002f080001047983 */ /* 0x001ea20000300a00 */
[----:B------:R-:W-:Y:S01]  /*b350*/  IMAD.MOV.U32 R3, RZ, RZ, R6 ;  /* 0x000000ffff037224 */ /* 0x000fe200078e0006 */
[----:B------:R-:W-:Y:S01]  /*b360*/  MOV R2, R7 ;  /* 0x0000000700027202 */ /* 0x000fe20000000f00 */
[C---:B---3--:R-:W-:Y:S04]  /*b370*/  HMMA.16816.F32 R12, R24.reuse, R12, R8 ;  /* 0x0000000c180c723c */ /* 0x048fe80000001808 */
[----:B------:R-:W-:Y:S04]  /*b380*/  STL [R1+0x2e60], R2 ;  /* 0x002e600201007387 */ /* 0x000fe80000100800 */
[----:B------:R-:W-:Y:S01]  /*b390*/  STL [R1+0x2e5c], R3 ;  /* 0x002e5c0301007387 */ /* 0x000fe20000100800 */
[----:B--2---:R-:W-:Y:S03]  /*b3a0*/  HMMA.16816.F32 R4, R24, R4, R20 ;  /* 0x000000041804723c */ /* 0x004fe60000001814 */
[----:B------:R-:W2:Y:S04]  /*b3b0*/  LDL.LU.64 R22, [R1+0x2f00] ;  /* 0x002f000001167983 */ /* 0x000ea80000300a00 */
[----:B------:R-:W2:Y:S11]  /*b3c0*/  LDL.LU.64 R20, [R1+0x2ef8] ;  /* 0x002ef80001147983 */ /* 0x000eb60000300a00 */
[----:B------:R-:W-:Y:S06]  /*b3d0*/  @!UPT UIADD3 URZ, URZ, URZ, URZ ;  /* 0x0000003f3f3ff290 */ /* 0x000fec000fffe03f */
[----:B------:R-:W-:Y:S02]  /*b3e0*/  IMAD.MOV.U32 R0, RZ, RZ, R7 ;  /* 0x000000ffff007224 */ /* 0x000fe400078e0007 */
[----:B------:R-:W-:Y:S01]  /*b3f0*/  IMAD.MOV.U32 R29, RZ, RZ, R6 ;  /* 0x000000ffff1d7224 */ /* 0x000fe200078e0006 */
[----:B------:R0:W-:Y:S04]  /*b400*/  STL.64 [R1+0xf0], R4 ;  /* 0x0000f00401007387 */ /* 0x0001e80000100a00 */
[----:B0-----:R-:W3:Y:S04]  /*b410*/  LDL.LU.64 R4, [R1+0x2ef0] ;  /* 0x002ef00001047983 */ /* 0x001ee80000300a00 */
[----:B------:R-:W-:Y:S04]  /*b420*/  STL [R1+0x2e68], R0 ;  /* 0x002e680001007387 */ /* 0x000fe80000100800 */
[----:B------:R-:W-:Y:S04]  /*b430*/  STL [R1+0x2e64], R29 ;  /* 0x002e641d01007387 */ /* 0x000fe80000100800 */
[----:B------:R-:W5:Y:S04]  /*b440*/  LDL.LU.64 R8, [R1+0x2ee8] ;  /* 0x002ee80001087983 */ /* 0x000f680000300a00 */
[----:B------:R0:W-:Y:S04]  /*b450*/  STL.64 [R1+0xb0], R12 ;  /* 0x0000b00c01007387 */ /* 0x0001e80000100a00 */
[----:B0-----:R-:W4:Y:S01]  /*b460*/  LDL.LU.64 R12, [R1+0x2ee0] ;  /* 0x002ee000010c7983 */ /* 0x001f220000300a00 */
[----:B------:R-:W-:Y:S01]  /*b470*/  MOV R2, R14 ;  /* 0x0000000e00027202 */ /* 0x000fe20000000f00 */
[----:B------:R-:W-:-:S05]  /*b480*/  IMAD.MOV.U32 R3, RZ, RZ, R15 ;  /* 0x000000ffff037224 */ /* 0x000fca00078e000f */
[----:B------:R-:W-:Y:S04]  /*b490*/  STL [R1+0x2e70], R3 ;  /* 0x002e700301007387 */ /* 0x000fe80000100800 */
[----:B------:R-:W-:Y:S01]  /*b4a0*/  STL [R1+0x2e6c], R2 ;  /* 0x002e6c0201007387 */ /* 0x000fe20000100800 */
[C---:B----4-:R-:W-:Y:S03]  /*b4b0*/  HMMA.16816.F32 R12, R24.reuse, R12, R16 ;  /* 0x0000000c180c723c */ /* 0x050fe60000001810 */
[----:B------:R-:W4:Y:S11]  /*b4c0*/  LDL.LU.64 R16, [R1+0x2ed8] ;  /* 0x002ed80001107983 */ /* 0x000f360000300a00 */
[----:B------:R-:W-:Y:S09]  /*b4d0*/  @!UPT UIADD3 URZ, URZ, URZ, URZ ;  /* 0x0000003f3f3ff290 */ /* 0x000ff2000fffe03f */
[----:B------:R0:W-:Y:S01]  /*b4e0*/  STL.64 [R1+0x40], R12 ;  /* 0x0000400c01007387 */ /* 0x0001e20000100a00 */
[----:B------:R-:W-:Y:S01]  /*b4f0*/  IMAD.MOV.U32 R0, RZ, RZ, R14 ;  /* 0x000000ffff007224 */ /* 0x000fe200078e000e */
[----:B------:R-:W-:Y:S02]  /*b500*/  MOV R29, R15 ;  /* 0x0000000f001d7202 */ /* 0x000fe40000000f00 */
[----:B------:R-:W4:Y:S04]  /*b510*/  LDL.LU.64 R14, [R1+0x2ed0] ;  /* 0x002ed000010e7983 */ /* 0x000f280000300a00 */
[----:B0-----:R-:W4:Y:S04]  /*b520*/  LDL.LU.64 R12, [R1+0x2ec8] ;  /* 0x002ec800010c7983 */ /* 0x001f280000300a00 */
[----:B------:R-:W-:Y:S04]  /*b530*/  STL [R1+0x2e78], R29 ;  /* 0x002e781d01007387 */ /* 0x000fe80000100800 */
[----:B------:R-:W-:Y:S04]  /*b540*/  STL [R1+0x2e74], R0 ;  /* 0x002e740001007387 */ /* 0x000fe80000100800 */
[----:B------:R-:W5:Y:S01]  /*b550*/  LDL.LU.64 R18, [R1+0x2ec0] ;  /* 0x002ec00001127983 */ /* 0x000f620000300a00 */
[C---:B----4-:R-:W-:Y:S03]  /*b560*/  HMMA.16816.F32 R12, R24.reuse, R16, R12 ;  /* 0x00000010180c723c */ /* 0x050fe6000000180c */
[----:B------:R-:W5:Y:S11]  /*b570*/  LDL.LU.64 R16, [R1+0x2eb8] ;  /* 0x002eb80001107983 */ /* 0x000f760000300a00 */
[----:B------:R-:W-:Y:S09]  /*b580*/  @!UPT UIADD3 URZ, URZ, URZ, URZ ;  /* 0x0000003f3f3ff290 */ /* 0x000ff2000fffe03f */
[----:B------:R0:W-:Y:S01]  /*b590*/  STL.64 [R1+0x20], R12 ;  /* 0x0000200c01007387 */ /* 0x0001e20000100a00 */
[----:B------:R-:W-:Y:S02]  /*b5a0*/  IMAD.MOV.U32 R3, RZ, RZ, R14 ;  /* 0x000000ffff037224 */ /* 0x000fe400078e000e */
[----:B------:R-:W-:Y:S01]  /*b5b0*/  IMAD.MOV.U32 R2, RZ, RZ, R15 ;  /* 0x000000ffff027224 */ /* 0x000fe200078e000f */
[----:B------:R-:W4:Y:S04]  /*b5c0*/  LDL.LU R14, [R1+0x238] ;  /* 0x00023800010e7983 */ /* 0x000f280000300800 */
[----:B------:R-:W4:Y:S01]  /*b5d0*/  LDL.LU R15, [R1+0x23c] ;  /* 0x00023c00010f7983 */ /* 0x000f220000300800 */
[----:B-----5:R-:W-:Y:S03]  /*b5e0*/  HMMA.16816.F32 R16, R24, R8, R16 ;  /* 0x000000081810723c */ /* 0x020fe60000001810 */
[----:B----4-:R1:W-:Y:S04]  /*b5f0*/  STL.64 [R1+0x2e80], R14 ;  /* 0x002e800e01007387 */ /* 0x0103e80000100a00 */
[----:B0-----:R-:W2:Y:S04]  /*b600*/  LDL.LU R12, [R1+0x30] ;  /* 0x00003000010c7983 */ /* 0x001ea80000300800 */
[----:B------:R-:W2:Y:S04]  /*b610*/  LDL.LU R13, [R1+0x34] ;  /* 0x00003400010d7983 */ /* 0x000ea80000300800 */
[----:B-1----:R-:W2:Y:S04]  /*b620*/  LDL.LU R14, [R1+0x38] ;  /* 0x00003800010e7983 */ /* 0x002ea80000300800 */
[----:B------:R-:W2:Y:S04]  /*b630*/  LDL.LU R15, [R1+0x3c] ;  /* 0x00003c00010f7983 */ /* 0x000ea80000300800 */
[----:B------:R-:W3:Y:S04]  /*b640*/  LDL.LU.64 R10, [R1+0x2eb0] ;  /* 0x002eb000010a7983 */ /* 0x000ee80000300a00 */
[----:B------:R-:W3:Y:S04]  /*b650*/  LDL.LU.64 R8, [R1+0x2ea8] ;  /* 0x002ea80001087983 */ /* 0x000ee80000300a00 */
[----:B------:R0:W-:Y:S04]  /*b660*/  STL.64 [R1+0x10], R16 ;  /* 0x0000101001007387 */ /* 0x0001e80000100a00 */
[----:B0-----:R-:W4:Y:S01]  /*b670*/  LDL.LU R16, [R1+0x200] ;  /* 0x0002000001107983 */ /* 0x001f220000300800 */
[----:B------:R-:W-:-:S03]  /*b680*/  IMAD.MOV.U32 R17, RZ, RZ, R28 ;  /* 0x000000ffff117224 */ /* 0x000fc600078e001c */
[----:B------:R-:W5:Y:S04]  /*b690*/  LDL.LU R28, [R1+0x2ea0] ;  /* 0x002ea000011c7983 */ /* 0x000f680000300800 */
[----:B------:R-:W4:Y:S01]  /*b6a0*/  LDL.LU.64 R6, [R1+0x2e98] ;  /* 0x002e980001067983 */ /* 0x000f220000300a00 */
[C---:B---3--:R-:W-:Y:S03]  /*b6b0*/  HMMA.16816.F32 R8, R24.reuse, R4, R8 ;  /* 0x000000041808723c */ /* 0x048fe60000001808 */
[----:B------:R-:W4:Y:S01]  /*b6c0*/  LDL.LU.64 R4, [R1+0x2e90] ;  /* 0x002e900001047983 */ /* 0x000f220000300a00 */
[----:B------:R-:W-:Y:S01]  /*b6d0*/  MOV R29, R18 ;  /* 0x00000012001d7202 */ /* 0x000fe20000000f00 */
[----:B------:R-:W-:Y:S11]  /*b6e0*/  IMAD.MOV.U32 R0, RZ, RZ, R19 ;  /* 0x000000ffff007224 */ /* 0x000ff600078e0013 */
[----:B------:R-:W-:Y:S07]  /*b6f0*/  @!UPT UIADD3 URZ, URZ, URZ, URZ ;  /* 0x0000003f3f3ff290 */ /* 0x000fee000fffe03f */
[----:B------:R0:W-:Y:S04]  /*b700*/  STL.64 [R1+0x2d50], R10 ;  /* 0x002d500a01007387 */ /* 0x0001e80000100a00 */
[----:B------:R-:W-:Y:S04]  /*b710*/  STL.64 [R1+0x2d48], R8 ;  /* 0x002d480801007387 */ /* 0x000fe80000100a00 */
[----:B0-----:R-:W3:Y:S04]  /*b720*/  LDL.LU R10, [R1+0x228] ;  /* 0x00022800010a7983 */ /* 0x001ee80000300800 */
[----:B------:R-:W3:Y:S01]  /*b730*/  LDL.LU R11, [R1+0x22c] ;  /* 0x00022c00010b7983 */ /* 0x000ee20000300800 */
[----:B----4-:R-:W-:Y:S03]  /*b740*/  HMMA.16816.F32 R16, R24, R16, R4 ;  /* 0x000000101810723c */ /* 0x010fe60000001804 */
[----:B------:R-:W2:Y:S04]  /*b750*/  LDL.LU R26, [R1+0x218] ;  /* 0x00021800011a7983 */ /* 0x000ea80000300800 */
[----:B------:R-:W2:Y:S01]  /*b760*/  LDL.LU R27, [R1+0x21c] ;  /* 0x00021c00011b7983 */ /* 0x000ea20000300800 */
[----:B-----5:R-:W-:-:S03]  /*b770*/  MOV R5, R28 ;  /* 0x0000001c00057202 */ /* 0x020fc60000000f00 */
[----:B------:R-:W3:Y:S04]  /*b780*/  LDL.LU R4, [R1+0x60] ;  /* 0x0000600001047983 */ /* 0x000ee80000300800 */
[----:B------:R-:W4:Y:S04]  /*b790*/  LDL.LU R28, [R1+0x2e88] ;  /* 0x002e8800011c7983 */ /* 0x000f280000300800 */
[----:B------:R-:W3:Y:S04]  /*b7a0*/  LDL.LU R6, [R1+0x68] ;  /* 0x0000680001067983 */ /* 0x000ee80000300800 */
[----:B------:R-:W3:Y:S04]  /*b7b0*/  LDL.LU R7, [R1+0x6c] ;  /* 0x00006c0001077983 */ /* 0x000ee80000300800 */
[----:B------:R-:W-:Y:S04]  /*b7c0*/  STL.64 [R1+0x2d40], R18 ;  /* 0x002d401201007387 */ /* 0x000fe80000100a00 */
[----:B------:R0:W-:Y:S04]  /*b7d0*/  STL.64 [R1+0x2d38], R16 ;  /* 0x002d381001007387 */ /* 0x0001e80000100a00 */
[----:B0-----:R-:W5:Y:S04]  /*b7e0*/  LDL.LU R16, [R1+0x50] ;  /* 0x0000500001107983 */ /* 0x001f680000300800 */
[----:B------:R-:W5:Y:S04]  /*b7f0*/  LDL.LU R17, [R1+0x54] ;  /* 0x0000540001117983 */ /* 0x000f680000300800 */
[----:B------:R-:W5:Y:S01]  /*b800*/  LDL.LU R19, [R1+0x5c] ;  /* 0x00005c0001137983 */ /* 0x000f620000300800 */
[C---:B--2---:R-:W-:Y:S03]  /*b810*/  HMMA.16816.F32 R24, R20.reuse, R26, R12 ;  /* 0x0000001a1418723c */ /* 0x044fe6000000180c */
[----:B------:R-:W5:Y:S04]  /*b820*/  LDL.LU.64 R14, [R1+0x2e80] ;  /* 0x002e8000010e7983 */ /* 0x000f680000300a00 */
[----:B------:R-:W0:Y:S01]  /*b830*/  S2R R13, SR_TID.X ;  /* 0x00000000000d7919 */ /* 0x000e220000002100 */
[----:B----4-:R-:W-:Y:S01]  /*b840*/  IMAD.MOV.U32 R18, RZ, RZ, R28 ;  /* 0x000000ffff127224 */ /* 0x010fe200078e001c */
[C---:B---3--:R-:W-:Y:S01]  /*b850*/  HMMA.16816.F32 R4, R20.reuse, R10, R4 ;  /* 0x0000000a1404723c */ /* 0x048fe20000001804 */
[----:B0-----:R-:W-:Y:S11]  /*b860*/  IMAD.SHL.U32 R9, R13, 0x2, RZ ;  /* 0x000000020d097824 */ /* 0x001ff600078e00ff */
[----:B------:R-:W-:Y:S02]  /*b870*/  @!UPT UIADD3 URZ, URZ, URZ, URZ ;  /* 0x0000003f3f3ff290 */ /* 0x000fe4000fffe03f */
[----:B------:R-:W-:Y:S04]  /*b880*/  STL [R1+0x2d20], R26 ;  /* 0x002d201a01007387 */ /* 0x000fe80000100800 */
[----:B------:R-:W-:Y:S04]  /*b890*/  STL [R1+0x2d1c], R27 ;  /* 0x002d1c1b01007387 */ /* 0x000fe80000100800 */
[----:B------:R-:W-:Y:S01]  /*b8a0*/  STL.64 [R1+0x2e28], R24 ;  /* 0x002e281801007387 */ /* 0x000fe20000100a00 */
[----:B-----5:R-:W-:Y:S11]  /*b8b0*/  HMMA.16816.F32 R12, R20, R14, R16 ;  /* 0x0000000e140c723c */ /* 0x020ff60000001810 */
[----:B------:R-:W-:Y:S11]  /*b8c0*/  @!UPT UIADD3 URZ, URZ, URZ, URZ ;  /* 0x0000003f3f3ff290 */ /* 0x000ff6000fffe03f */
[----:B------:R-:W-:Y:S01]  /*b8d0*/  @!UPT UIADD3 URZ, URZ, URZ, URZ ;  /* 0x0000003f3f3ff290 */ /* 0x000fe2000fffe03f */
[----:B------:R-:W-:Y:S04]  /*b8e0*/  STL [R1+0x2d18], R14 ;  /* 0x002d180e01007387 */ /* 0x000fe80000100800 */
[----:B------:R-:W-:Y:S04]  /*b8f0*/  STL [R1+0x2d14], R15 ;  /* 0x002d140f01007387 */ /* 0x000fe80000100800 */
[----:B------:R-:W-:Y:S04]  /*b900*/  STL.64 [R1+0x8], R6 ;  /* 0x0000080601007387 */ /* 0x000fe80000100a00 */
[----:B------:R-:W2:Y:S04]  /*b910*/  LDL.LU R10, [R1+0x1c8] ;  /* 0x0001c800010a7983 */ /* 0x000ea80000300800 */
[----:B------:R-:W2:Y:S04]  /*b920*/  LDL.LU R11, [R1+0x1cc] ;  /* 0x0001cc00010b7983 */ /* 0x000ea80000300800 */
[----:B--2---:R0:W-:Y:S04]  /*b930*/  STL.64 [R1+0x2d60], R10 ;  /* 0x002d600a01007387 */ /* 0x0041e80000100a00 */
[----:B------:R-:W2:Y:S04]  /*b940*/  LDL.LU R18, [R1+0x1e8] ;  /* 0x0001e80001127983 */ /* 0x000ea80000300800 */
[----:B------:R-:W2:Y:S04]  /*b950*/  LDL.LU R19, [R1+0x1ec] ;  /* 0x0001ec0001137983 */ /* 0x000ea80000300800 */
[----:B0-----:R-:W3:Y:S04]  /*b960*/  LDL.LU R10, [R1+0x1b8] ;  /* 0x0001b800010a7983 */ /* 0x001ee80000300800 */
[----:B------:R-:W3:Y:S04]  /*b970*/  LDL.LU R11, [R1+0x1bc] ;  /* 0x0001bc00010b7983 */ /* 0x000ee80000300800 */
[----:B---3--:R-:W-:Y:S04]  /*b980*/  STL.64 [R1+0x2d78], R10 ;  /* 0x002d780a01007387 */ /* 0x008fe80000100a00 */
[----:B--2---:R0:W-:Y:S04]  /*b990*/  STL.64 [R1+0x2d58], R18 ;  /* 0x002d581201007387 */ /* 0x0041e80000100a00 */
[----:B------:R-:W2:Y:S04]  /*b9a0*/  LDL.LU R16, [R1+0x10] ;  /* 0x0000100001107983 */ /* 0x000ea80000300800 */
[----:B------:R-:W2:Y:S01]  /*b9b0*/  LDL.LU R17, [R1+0x14] ;  /* 0x0000140001117983 */ /* 0x000ea20000300800 */
[----:B0-----:R-:W-:Y:S01]  /*b9c0*/  IMAD.MOV.U32 R18, RZ, RZ, R29 ;  /* 0x000000ffff127224 */ /* 0x001fe200078e001d */
[----:B------:R-:W-:-:S02]  /*b9d0*/  MOV R19, R0 ;  /* 0x0000000000137202 */ /* 0x000fc40000000f00 */
[----:B------:R-:W3:Y:S04]  /*b9e0*/  LDL.LU R29, [R1+0x2e78] ;  /* 0x002e7800011d7983 */ /* 0x000ee80000300800 */
[----:B------:R-:W4:Y:S04]  /*b9f0*/  LDL.LU R0, [R1+0x2e74] ;  /* 0x002e740001007983 */ /* 0x000f280000300800 */
[----:B------:R-:W5:Y:S04]  /*ba00*/  LDL.LU R10, [R1+0x198] ;  /* 0x00019800010a7983 */ /* 0x000f680000300800 */
[----:B------:R-:W5:Y:S04]  /*ba10*/  LDL.LU R11, [R1+0x19c] ;  /* 0x00019c00010b7983 */ /* 0x000f680000300800 */
[----:B-----5:R-:W-:Y:S04]  /*ba20*/  STL.64 [R1+0x2d90], R10 ;  /* 0x002d900a01007387 */ /* 0x020fe80000100a00 */
[----:B------:R0:W-:Y:S04]  /*ba30*/  STL.64 [R1+0x2d70], R18 ;  /* 0x002d701201007387 */ /* 0x0001e80000100a00 */
[----:B--2---:R1:W-:Y:S01]  /*ba40*/  STL.64 [R1+0x2d68], R16 ;  /* 0x002d681001007387 */ /* 0x0043e20000100a00 */
[----:B0-----:R-:W-:-:S02]  /*ba50*/  IMAD.MOV.U32 R18, RZ, RZ, R3 ;  /* 0x000000ffff127224 */ /* 0x001fc400078e0003 */
[----:B------:R-:W-:Y:S01]  /*ba60*/  IMAD.MOV.U32 R19, RZ, RZ, R2 ;  /* 0x000000ffff137224 */ /* 0x000fe200078e0002 */
[----:B-1----:R-:W2:Y:S04]  /*ba70*/  LDL.LU R16, [R1+0x20] ;  /* 0x0000200001107983 */ /* 0x002ea80000300800 */
[----:B------:R-:W2:Y:S04]  /*ba80*/  LDL.LU R17, [R1+0x24] ;  /* 0x0000240001117983 */ /* 0x000ea80000300800 */
[----:B------:R-:W5:Y:S04]  /*ba90*/  LDL.LU R3, [R1+0x2e70] ;  /* 0x002e700001037983 */ /* 0x000f680000300800 */
[----:B------:R-:W2:Y:S04]  /*baa0*/  LDL.LU R2, [R1+0x2e6c] ;  /* 0x002e6c0001027983 */ /* 0x000ea80000300800 */
[----:B------:R-:W2:Y:S04]  /*bab0*/  LDL.LU R10, [R1+0x178] ;  /* 0x00017800010a7983 */ /* 0x000ea80000300800 */
[----:B------:R-:W2:Y:S04]  /*bac0*/  LDL.LU R11, [R1+0x17c] ;  /* 0x00017c00010b7983 */ /* 0x000ea80000300800 */
[----:B--2---:R-:W-:Y:S04]  /*bad0*/  STL.64 [R1+0x2da8], R10 ;  /* 0x002da80a01007387 */ /* 0x004fe80000100a00 */
[----:B------:R4:W-:Y:S04]  /*bae0*/  STL.64 [R1+0x2d88], R18 ;  /* 0x002d881201007387 */ /* 0x0009e80000100a00 */
[----:B------:R0:W-:Y:S01]  /*baf0*/  STL.64 [R1+0x2d80], R16 ;  /* 0x002d801001007387 */ /* 0x0001e20000100a00 */
[----:B----4-:R-:W-:Y:S01]  /*bb00*/  MOV R18, R0 ;  /* 0x0000000000127202 */ /* 0x010fe20000000f00 */
[----:B---3--:R-:W-:-:S02]  /*bb10*/  IMAD.MOV.U32 R19, RZ, RZ, R29 ;  /* 0x000000ffff137224 */ /* 0x008fc400078e001d */
[----:B0-----:R-:W2:Y:S04]  /*bb20*/  LDL.LU R16, [R1+0x40] ;  /* 0x0000400001107983 */ /* 0x001ea80000300800 */
[----:B------:R-:W2:Y:S04]  /*bb30*/  LDL.LU R17, [R1+0x44] ;  /* 0x0000440001117983 */ /* 0x000ea80000300800 */
[----:B------:R-:W3:Y:S04]  /*bb40*/  LDL.LU R0, [R1+0x2e68] ;  /* 0x002e680001007983 */ /* 0x000ee80000300800 */
[----:B------:R-:W4:Y:S04]  /*bb50*/  LDL.LU R29, [R1+0x2e64] ;  /* 0x002e6400011d7983 */ /* 0x000f280000300800 */
[----:B------:R-:W2:Y:S04]  /*bb60*/  LDL.LU R10, [R1+0x168] ;  /* 0x00016800010a7983 */ /* 0x000ea80000300800 */
[----:B------:R-:W2:Y:S04]  /*bb70*/  LDL.LU R11, [R1+0x16c] ;  /* 0x00016c00010b7983 */ /* 0x000ea80000300800 */
[----:B--2---:R-:W-:Y:S04]  /*bb80*/  STL.64 [R1+0x2dc0], R10 ;  /* 0x002dc00a01007387 */ /* 0x004fe80000100a00 */
[----:B------:R0:W-:Y:S04]  /*bb90*/  STL.64 [R1+0x2da0], R18 ;  /* 0x002da01201007387 */ /* 0x0001e80000100a00 */
[----:B------:R1:W-:Y:S01]  /*bba0*/  STL.64 [R1+0x2d98], R16 ;  /* 0x002d981001007387 */ /* 0x0003e20000100a00 */
[----:B0-----:R-:W-:Y:S01]  /*bbb0*/  IMAD.MOV.U32 R18, RZ, RZ, R2 ;  /* 0x000000ffff127224 */ /* 0x001fe200078e0002 */
[----:B-----5:R-:W-:-:S02]  /*bbc0*/  MOV R19, R3 ;  /* 0x0000000300137202 */ /* 0x020fc40000000f00 */
[----:B-1----:R-:W2:Y:S04]  /*bbd0*/  LDL.LU R16, [R1+0xb0] ;  /* 0x0000b00001107983 */ /* 0x002ea80000300800 */
[----:B------:R-:W2:Y:S04]  /*bbe0*/  LDL.LU R17, [R1+0xb4] ;  /* 0x0000b40001117983 */ /* 0x000ea80000300800 */
[----:B------:R-:W5:Y:S04]  /*bbf0*/  LDL.LU R2, [R1+0x2e60] ;  /* 0x002e600001027983 */ /* 0x000f680000300800 */
[----:B------:R-:W2:Y:S04]  /*bc00*/  LDL.LU R3, [R1+0x2e5c] ;  /* 0x002e5c0001037983 */ /* 0x000ea80000300800 */
[----:B------:R-:W2:Y:S04]  /*bc10*/  LDL.LU R10, [R1+0x158] ;  /* 0x00015800010a7983 */ /* 0x000ea80000300800 */
[----:B------:R-:W2:Y:S04]  /*bc20*/  LDL.LU R11, [R1+0x15c] ;  /* 0x00015c00010b7983 */ /* 0x000ea80000300800 */
[----:B--2---:R0:W-:Y:S04]  /*bc30*/  STL.64 [R1+0x2dd8], R10 ;  /* 0x002dd80a01007387 */ /* 0x0041e80000100a00 */
[----:B0-----:R-:W2:Y:S04]  /*bc40*/  LDL.LU R10, [R1+0x148] ;  /* 0x00014800010a7983 */ /* 0x001ea80000300800 */
[----:B------:R-:W2:Y:S04]  /*bc50*/  LDL.LU R11, [R1+0x14c] ;  /* 0x00014c00010b7983 */ /* 0x000ea80000300800 */
[----:B--2---:R-:W-:Y:S04]  /*bc60*/  STL.64 [R1+0x2df0], R10 ;  /* 0x002df00a01007387 */ /* 0x004fe80000100a00 */
[----:B------:R4:W-:Y:S04]  /*bc70*/  STL.64 [R1+0x2db8], R18 ;  /* 0x002db81201007387 */ /* 0x0009e80000100a00 */
[----:B------:R0:W-:Y:S01]  /*bc80*/  STL.64 [R1+0x2db0], R16 ;  /* 0x002db01001007387 */ /* 0x0001e20000100a00 */
[----:B----4-:R-:W-:-:S02]  /*bc90*/  IMAD.MOV.U32 R18, RZ, RZ, R29 ;  /* 0x000000ffff127224 */ /* 0x010fc400078e001d */
[----:B---3--:R-:W-:Y:S01]  /*bca0*/  IMAD.MOV.U32 R19, RZ, RZ, R0 ;  /* 0x000000ffff137224 */ /* 0x008fe200078e0000 */
        /* <DEDUP_REMOVED lines=9> */
[----:B0-----:R-:W-:Y:S01]  /*bd40*/  MOV R18, R3 ;  /* 0x0000000300127202 */ /* 0x001fe20000000f00 */
[----:B-----5:R-:W-:-:S02]  /*bd50*/  IMAD.MOV.U32 R19, RZ, RZ, R2 ;  /* 0x000000ffff137224 */ /* 0x020fc400078e0002 */
[----:B-1----:R-:W2:Y:S04]  /*bd60*/  LDL.LU R16, [R1+0x100] ;  /* 0x0001000001107983 */ /* 0x002ea80000300800 */
[----:B------:R-:W2:Y:S04]  /*bd70*/  LDL.LU R17, [R1+0x104] ;  /* 0x0001040001117983 */ /* 0x000ea80000300800 */
[----:B------:R-:W5:Y:S04]  /*bd80*/  LDL.LU R3, [R1+0x2e50] ;  /* 0x002e500001037983 */ /* 0x000f680000300800 */
[----:B------:R-:W2:Y:S04]  /*bd90*/  LDL.LU R2, [R1+0x2e4c] ;  /* 0x002e4c0001027983 */ /* 0x000ea80000300800 */
[----:B------:R-:W2:Y:S04]  /*bda0*/  LDL.LU R10, [R1+0xe8] ;  /* 0x0000e800010a7983 */ /* 0x000ea80000300800 */
[----:B------:R-:W2:Y:S04]  /*bdb0*/  LDL.LU R11, [R1+0xec] ;  /* 0x0000ec00010b7983 */ /* 0x000ea80000300800 */
[----:B------:R-:W3:Y:S04]  /*bdc0*/  LDL.LU R6, [R1+0x98] ;  /* 0x0000980001067983 */ /* 0x000ee80000300800 */
[----:B------:R-:W3:Y:S04]  /*bdd0*/  LDL.LU R7, [R1+0x9c] ;  /* 0x00009c0001077983 */ /* 0x000ee80000300800 */
[----:B------:R-:W0:Y:S04]  /*bde0*/  S2R R28, SR_TID.X ;  /* 0x00000000001c7919 */ /* 0x000e280000002100 */
[----:B--2---:R1:W-:Y:S04]  /*bdf0*/  STL.64 [R1+0x2e20], R10 ;  /* 0x002e200a01007387 */ /* 0x0043e80000100a00 */
[----:B-1----:R-:W2:Y:S04]  /*be00*/  LDL.LU R10, [R1+0xc8] ;  /* 0x0000c800010a7983 */ /* 0x002ea80000300800 */
[----:B------:R-:W2:Y:S01]  /*be10*/  LDL.LU R11, [R1+0xcc] ;  /* 0x0000cc00010b7983 */ /* 0x000ea20000300800 */
[----:B0-----:R-:W-:-:S05]  /*be20*/  LOP3.LUT R28, R28, 0x7, RZ, 0xc0, !PT ;  /* 0x000000071c1c7812 */ /* 0x001fca00078ec0ff */
[----:B------:R-:W-:-:S05]  /*be30*/  IMAD R28, R28, 0x210, RZ ;  /* 0x000002101c1c7824 */ /* 0x000fca00078e02ff */
[----:B------:R-:W-:Y:S01]  /*be40*/  LOP3.LUT R28, R28, 0x30, R9, 0x78, !PT ;  /* 0x000000301c1c7812 */ /* 0x000fe200078e7809 */
[----:B--2---:R0:W-:Y:S04]  /*be50*/  STL.64 [R1+0x2e30], R10 ;  /* 0x002e300a01007387 */ /* 0x0041e80000100a00 */
[----:B------:R-:W2:Y:S04]  /*be60*/  LDL.LU R8, [R1+0x70] ;  /* 0x0000700001087983 */ /* 0x000ea80000300800 */
[----:B------:R-:W2:Y:S04]  /*be70*/  LDL.LU R9, [R1+0x74] ;  /* 0x0000740001097983 */ /* 0x000ea80000300800 */
[----:B0-----:R-:W2:Y:S04]  /*be80*/  LDL.LU R10, [R1+0x78] ;  /* 0x00007800010a7983 */ /* 0x001ea80000300800 */
[----:B------:R-:W2:Y:S04]  /*be90*/  LDL.LU R11, [R1+0x7c] ;  /* 0x00007c00010b7983 */ /* 0x000ea80000300800 */
[----:B------:R-:W2:Y:S04]  /*bea0*/  LDL.LU R24, [R1+0xa0] ;  /* 0x0000a00001187983 */ /* 0x000ea80000300800 */
[----:B------:R-:W2:Y:S04]  /*beb0*/  LDL.LU R25, [R1+0xa4] ;  /* 0x0000a40001197983 */ /* 0x000ea80000300800 */
[----:B------:R-:W2:Y:S04]  /*bec0*/  LDL.LU R26, [R1+0xa8] ;  /* 0x0000a800011a7983 */ /* 0x000ea80000300800 */
[----:B------:R-:W2:Y:S04]  /*bed0*/  LDL.LU R27, [R1+0xac] ;  /* 0x0000ac00011b7983 */ /* 0x000ea80000300800 */
[----:B------:R-:W-:Y:S04]  /*bee0*/  STL.64 [R1+0x2de8], R18 ;  /* 0x002de81201007387 */ /* 0x000fe80000100a00 */
[----:B------:R0:W-:Y:S04]  /*bef0*/  STL.64 [R1+0x2de0], R16 ;  /* 0x002de01001007387 */ /* 0x0001e80000100a00 */
[----:B0-----:R-:W2:Y:S04]  /*bf00*/  LDL.LU R16, [R1+0x110] ;  /* 0x0001100001107983 */ /* 0x001ea80000300800 */
[----:B------:R-:W2:Y:S01]  /*bf10*/  LDL.LU R17, [R1+0x114] ;  /* 0x0001140001117983 */ /* 0x000ea20000300800 */
[----:B----4-:R-:W-:Y:S01]  /*bf20*/  IMAD.MOV.U32 R18, RZ, RZ, R0 ;  /* 0x000000ffff127224 */ /* 0x010fe200078e0000 */
[----:B---3--:R-:W-:-:S02]  /*bf30*/  MOV R19, R29 ;  /* 0x0000001d00137202 */ /* 0x008fc40000000f00 */
[----:B------:R-:W3:Y:S04]  /*bf40*/  LDL.LU R0, [R1+0x2e48] ;  /* 0x002e480001007983 */ /* 0x000ee80000300800 */
[----:B------:R-:W4:Y:S04]  /*bf50*/  LDL.LU R29, [R1+0x2e44] ;  /* 0x002e4400011d7983 */ /* 0x000f280000300800 */
[----:B------:R-:W-:Y:S04]  /*bf60*/  STL.64 [R1+0x2e00], R18 ;  /* 0x002e001201007387 */ /* 0x000fe80000100a00 */
[----:B--2---:R0:W-:Y:S04]  /*bf70*/  STL.64 [R1+0x2df8], R16 ;  /* 0x002df81001007387 */ /* 0x0041e80000100a00 */
[----:B0-----:R-:W2:Y:S04]  /*bf80*/  LDL.LU R16, [R1+0x120] ;  /* 0x0001200001107983 */ /* 0x001ea80000300800 */
[----:B------:R-:W2:Y:S01]  /*bf90*/  LDL.LU R17, [R1+0x124] ;  /* 0x0001240001117983 */ /* 0x000ea20000300800 */
[----:B------:R-:W-:-:S02]  /*bfa0*/  IMAD.MOV.U32 R18, RZ, RZ, R2 ;  /* 0x000000ffff127224 */ /* 0x000fc400078e0002 */
[----:B-----5:R-:W-:Y:S01]  /*bfb0*/  IMAD.MOV.U32 R19, RZ, RZ, R3 ;  /* 0x000000ffff137224 */ /* 0x020fe200078e0003 */
[----:B------:R-:W5:Y:S04]  /*bfc0*/  LDL.LU R2, [R1+0x2e40] ;  /* 0x002e400001027983 */ /* 0x000f680000300800 */
[----:B------:R-:W3:Y:S04]  /*bfd0*/  LDL.LU R3, [R1+0x2e3c] ;  /* 0x002e3c0001037983 */ /* 0x000ee80000300800 */
[----:B------:R-:W-:Y:S01]  /*bfe0*/  STL.64 [R1+0x2e18], R18 ;  /* 0x002e181201007387 */ /* 0x000fe20000100a00 */
[----:B------:R-:W-:Y:S03]  /*bff0*/  HMMA.16816.F32 R8, R20, R6, R8 ;  /* 0x000000061408723c */ /* 0x000fe60000001808 */
[----:B--2---:R4:W-:Y:S02]  /*c000*/  STL.64 [R1+0x2e10], R16 ;  /* 0x002e101001007387 */ /* 0x0049e40000100a00 */
[----:B----4-:R-:W-:-:S02]  /*c010*/  MOV R16, R29 ;  /* 0x0000001d00107202 */ /* 0x010fc40000000f00 */
[----:B------:R-:W2:Y:S01]  /*c020*/  LDL.LU R29, [R1+0x2e38] ;  /* 0x002e3800011d7983 */ /* 0x000ea20000300800 */
[----:B------:R-:W-:Y:S01]  /*c030*/  MOV R14, R4 ;  /* 0x00000004000e7202 */ /* 0x000fe20000000f00 */
[----:B------:R-:W-:Y:S02]  /*c040*/  IMAD.MOV.U32 R15, RZ, RZ, R5 ;  /* 0x000000ffff0f7224 */ /* 0x000fe400078e0005 */
[----:B------:R-:W4:Y:S04]  /*c050*/  LDL.LU R17, [R1+0xd4] ;  /* 0x0000d40001117983 */ /* 0x000f280000300800 */
[----:B------:R-:W4:Y:S04]  /*c060*/  LDL.LU R18, [R1+0xd8] ;  /* 0x0000d80001127983 */ /* 0x000f280000300800 */
[----:B------:R-:W-:Y:S04]  /*c070*/  STL.64 [R1+0x2d30], R14 ;  /* 0x002d300e01007387 */ /* 0x000fe80000100a00 */
[----:B------:R-:W-:Y:S04]  /*c080*/  STL.64 [R1+0x2d28], R12 ;  /* 0x002d280c01007387 */ /* 0x000fe80000100a00 */
[----:B--2---:R-:W-:Y:S04]  /*c090*/  STL [R1+0x2d10], R29 ;  /* 0x002d101d01007387 */ /* 0x004fe80000100800 */
[----:B------:R-:W-:Y:S04]  /*c0a0*/  STL.64 [R1+0x180], R8 ;  /* 0x0001800801007387 */ /* 0x000fe80000100a00 */
[----:B------:R-:W-:Y:S04]  /*c0b0*/  STL.64 [R1+0x188], R10 ;  /* 0x0001880a01007387 */ /* 0x000fe80000100a00 */
[----:B------:R-:W0:Y:S01]  /*c0c0*/  LDSM.16.M88.4 R8, [R28+0x20080] ;  /* 0x020080001c08783b */ /* 0x000e220000000200 */
[----:B---3--:R-:W-:-:S03]  /*c0d0*/  IMAD.MOV.U32 R19, RZ, RZ, R0 ;  /* 0x000000ffff137224 */ /* 0x008fc600078e0000 */
[----:B------:R-:W-:Y:S01]  /*c0e0*/  LDSM.16.MT88.4 R4, [R29+0x8000] ;  /* 0x008000001d04783b */ /* 0x000fe20000004200 */
[----:B0-----:R-:W-:-:S03]  /*c0f0*/  IMAD.MOV.U32 R13, RZ, RZ, R8 ;  /* 0x000000ffff0d7224 */ /* 0x001fc600078e0008 */
[----:B------:R-:W-:Y:S01]  /*c100*/  STL.64 [R1+0x1f8], R10 ;  /* 0x0001f80a01007387 */ /* 0x000fe20000100a00 */
[----:B------:R-:W-:-:S03]  /*c110*/  IMAD.MOV.U32 R12, RZ, RZ, R9 ;  /* 0x000000ffff0c7224 */ /* 0x000fc600078e0009 */
[----:B------:R-:W0:Y:S04]  /*c120*/  LDSM.16.M88.4 R8, [R28+0x21080] ;  /* 0x021080001c08783b */ /* 0x000e280000000200 */
[----:B0-----:R-:W-:Y:S04]  /*c130*/  STL [R1+0x210], R8 ;  /* 0x0002100801007387 */ /* 0x001fe80000100800 */
[----:B------:R0:W-:Y:S04]  /*c140*/  STL.64 [R1+0x218], R10 ;  /* 0x0002180a01007387 */ /* 0x0001e80000100a00 */
[----:B0-----:R-:W2:Y:S01]  /*c150*/  LDL.LU.64 R10, [R1+0x2e30] ;  /* 0x002e3000010a7983 */ /* 0x001ea20000300a00 */
[----:B------:R-:W-:Y:S01]  /*c160*/  MOV R0, R9 ;  /* 0x0000000900007202 */ /* 0x000fe20000000f00 */
[----:B------:R-:W-:Y:S01]  /*c170*/  IMAD.MOV.U32 R14, RZ, RZ, R3 ;  /* 0x000000ffff0e7224 */ /* 0x000fe200078e0003 */
[----:B-----5:R-:W-:Y:S01]  /*c180*/  MOV R15, R2 ;  /* 0x00000002000f7202 */ /* 0x020fe20000000f00 */
[----:B--2---:R-:W-:Y:S01]  /*c190*/  HMMA.16816.F32 R8, R20, R10, R24 ;  /* 0x0000000a1408723c */ /* 0x004fe20000001818 */
[----:B------:R-:W2:Y:S11]  /*c1a0*/  LDL.LU.64 R24, [R1+0x2e28] ;  /* 0x002e280001187983 */ /* 0x000eb60000300a00 */
[----:B------:R-:W-:Y:S11]  /*c1b0*/  @!UPT UIADD3 URZ, URZ, URZ, URZ ;  /* 0x0000003f3f3ff290 */ /* 0x000ff6000fffe03f */
[----:B------:R-:W-:Y:S01]  /*c1c0*/  STL.64 [R1+0x60], R8 ;  /* 0x0000600801007387 */ /* 0x000fe20000100a00 */
[----:B------:R-:W-:-:S03]  /*c1d0*/  IMAD.MOV.U32 R29, RZ, RZ, R11 ;  /* 0x000000ffff1d7224 */ /* 0x000fc600078e000b */
[----:B------:R-:W-:Y:S04]  /*c1e0*/  STL [R1+0x68], R10 ;  /* 0x0000680a01007387 */ /* 0x000fe80000100800 */
[----:B------:R-:W0:Y:S02]  /*c1f0*/  LDSM.16.M88.4 R8, [R28+0x22080] ;  /* 0x022080001c08783b */ /* 0x000e240000000200 */
[----:B0-----:R-:W-:Y:S02]  /*c200*/  IMAD.MOV.U32 R3, RZ, RZ, R10 ;  /* 0x000000ffff037224 */ /* 0x001fe400078e000a */
[----:B------:R-:W-:Y:S02]  /*c210*/  IMAD.MOV.U32 R2, RZ, RZ, R11 ;  /* 0x000000ffff027224 */ /* 0x000fe400078e000b */
[----:B------:R-:W4:Y:S01]  /*c220*/  LDL.LU.64 R10, [R1+0x2e20] ;  /* 0x002e2000010a7983 */ /* 0x000f220000300a00 */
[----:B------:R-:W-:Y:S01]  /*c230*/  IMAD.MOV.U32 R26, RZ, RZ, R8 ;  /* 0x000000ffff1a7224 */ /* 0x000fe200078e0008 */
[----:B------:R-:W-:-:S02]  /*c240*/  MOV R27, R9 ;  /* 0x00000009001b7202 */ /* 0x000fc40000000f00 */
[----:B------:R-:W-:Y:S04]  /*c250*/  STL [R1+0x2bdc], R2 ;  /* 0x002bdc0201007387 */ /* 0x000fe80000100800 */
[----:B------:R-:W-:Y:S01]  /*c260*/  STL [R1+0x2bd8], R3 ;  /* 0x002bd80301007387 */ /* 0x000fe20000100800 */
[C---:B----4-:R-:W-:Y:S03]  /*c270*/  HMMA.16816.F32 R8, R20.reuse, R10, R16 ;  /* 0x0000000a1408723c */ /* 0x050fe60000001810 */
[----:B------:R-:W3:Y:S04]  /*c280*/  LDL.LU.64 R18, [R1+0x2e18] ;  /* 0x002e180001127983 */ /* 0x000ee80000300a00 */
[----:B------:R-:W3:Y:S11]  /*c290*/  LDL.LU.64 R16, [R1+0x2e10] ;  /* 0x002e100001107983 */ /* 0x000ef60000300a00 */
[----:B------:R-:W-:Y:S05]  /*c2a0*/  @!UPT UIADD3 URZ, URZ, URZ, URZ ;  /* 0x0000003f3f3ff290 */ /* 0x000fea000fffe03f */
[----:B------:R-:W-:Y:S04]  /*c2b0*/  STL.64 [R1+0x50], R8 ;  /* 0x0000500801007387 */ /* 0x000fe80000100a00 */
[----:B------:R0:W-:Y:S04]  /*c2c0*/  STL.64 [R1+0x58], R10 ;  /* 0x0000580a01007387 */ /* 0x0001e80000100a00 */
[----:B0-----:R-:W3:Y:S02]  /*c2d0*/  LDL.LU.64 R10, [R1+0x2e08] ;  /* 0x002e0800010a7983 */ /* 0x001ee40000300a00 */
[C---:B---3--:R-:W-:Y:S02]  /*c2e0*/  HMMA.16816.F32 R8, R20.reuse, R10, R16 ;  /* 0x0000000a1408723c */ /* 0x048fe40000001810 */
[----:B------:R-:W3:Y:S04]  /*c2f0*/  LDL.LU.64 R18, [R1+0x2e00] ;  /* 0x002e000001127983 */ /* 0x000ee80000300a00 */
[----:B------:R-:W3:Y:S11]  /*c300*/  LDL.LU.64 R16, [R1+0x2df8] ;  /* 0x002df80001107983 */ /* 0x000ef60000300a00 */
[----:B------:R-:W-:Y:S06]  /*c310*/  @!UPT UIADD3 URZ, URZ, URZ, URZ ;  /* 0x0000003f3f3ff290 */ /* 0x000fec000fffe03f */
        /* <DEDUP_REMOVED lines=46> */
[----:B------:R-:W3:Y:S11]  /*c600*/  LDL.LU.64 R18, [R1+0x2d58] ;  /* 0x002d580001127983 */ /* 0x000ef60000300a00 */
[----:B------:R-:W-:Y:S10]  /*c610*/  @!UPT UIADD3 URZ, URZ, URZ, URZ ;  /* 0x0000003f3f3ff290 */ /* 0x000ff4000fffe03f */
[----:B------:R-:W-:Y:S04]  /*c620*/  STL.64 [R1+0x20], R8 ;  /* 0x0000200801007387 */ /* 0x000fe80000100a00 */
[----:B------:R0:W-:Y:S04]  /*c630*/  STL.64 [R1+0x28], R10 ;  /* 0x0000280a01007387 */ /* 0x0001e80000100a00 */
[----:B0-----:R-:W3:Y:S04]  /*c640*/  LDL.LU.64 R10, [R1+0x2d50] ;  /* 0x002d5000010a7983 */ /* 0x001ee80000300a00 */
[----:B------:R-:W3:Y:S02]  /*c650*/  LDL.LU.64 R8, [R1+0x2d48] ;  /* 0x002d480001087983 */ /* 0x000ee40000300a00 */
[C---:B---3--:R-:W-:Y:S02]  /*c660*/  HMMA.16816.F32 R8, R20.reuse, R18, R8 ;  /* 0x000000121408723c */ /* 0x048fe40000001808 */
[----:B------:R-:W3:Y:S04]  /*c670*/  LDL.LU.64 R18, [R1+0x2d40] ;  /* 0x002d400001127983 */ /* 0x000ee80000300a00 */
[----:B------:R-:W3:Y:S11]  /*c680*/  LDL.LU.64 R16, [R1+0x2d38] ;  /* 0x002d380001107983 */ /* 0x000ef60000300a00 */
[----:B------:R-:W-:Y:S06]  /*c690*/  @!UPT UIADD3 URZ, URZ, URZ, URZ ;  /* 0x0000003f3f3ff290 */ /* 0x000fec000fffe03f */
[----:B------:R0:W-:Y:S04]  /*c6a0*/  STL.64 [R1+0x10], R8 ;  /* 0x0000100801007387 */ /* 0x0001e80000100a00 */
[----:B------:R-:W-:Y:S01]  /*c6b0*/  STL.64 [R1+0x18], R10 ;  /* 0x0000180a01007387 */ /* 0x000fe20000100a00 */
[----:B0-----:R-:W-:Y:S01]  /*c6c0*/  MOV R8, R13 ;  /* 0x0000000d00087202 */ /* 0x001fe20000000f00 */
[----:B------:R-:W-:Y:S01]  /*c6d0*/  IMAD.MOV.U32 R9, RZ, RZ, R12 ;  /* 0x000000ffff097224 */ /* 0x000fe200078e000c */
[----:B---3--:R-:W-:Y:S01]  /*c6e0*/  HMMA.16816.F32 R16, R20, R14, R16 ;  /* 0x0000000e1410723c */ /* 0x008fe20000001810 */
[----:B------:R-:W3:Y:S04]  /*c6f0*/  LDL.LU.64 R14, [R1+0x2d30] ;  /* 0x002d3000010e7983 */ /* 0x000ee80000300a00 */
[----:B------:R-:W4:Y:S02]  /*c700*/  LDL.LU.64 R12, [R1+0x2d28] ;  /* 0x002d2800010c7983 */ /* 0x000f240000300a00 */
[----:B------:R-:W-:Y:S01]  /*c710*/  IMAD.MOV.U32 R20, RZ, RZ, R26 ;  /* 0x000000ffff147224 */ /* 0x000fe200078e001a */
[----:B------:R-:W-:Y:S01]  /*c720*/  MOV R21, R27 ;  /* 0x0000001b00157202 */ /* 0x000fe20000000f00 */
[----:B------:R-:W2:Y:S04]  /*c730*/  LDL.LU R26, [R1+0x2d20] ;  /* 0x002d2000011a7983 */ /* 0x000ea80000300800 */
[----:B------:R-:W2:Y:S10]  /*c740*/  LDL.LU R27, [R1+0x2d1c] ;  /* 0x002d1c00011b7983 */ /* 0x000eb40000300800 */
[----:B------:R-:W-:Y:S04]  /*c750*/  STL.64 [R1+0x2c90], R18 ;  /* 0x002c901201007387 */ /* 0x000fe80000100a00 */
[----:B------:R3:W-:Y:S02]  /*c760*/  STL.64 [R1+0x2c88], R16 ;  /* 0x002c881001007387 */ /* 0x0007e40000100a00 */
[----:B---3--:R-:W-:-:S02]  /*c770*/  IMAD.MOV.U32 R16, RZ, RZ, R14 ;  /* 0x000000ffff107224 */ /* 0x008fc400078e000e */
[----:B------:R-:W4:Y:S01]  /*c780*/  LDL.LU R14, [R1+0x2d18] ;  /* 0x002d1800010e7983 */ /* 0x000f220000300800 */
[----:B------:R-:W-:-:S03]  /*c790*/  IMAD.MOV.U32 R17, RZ, RZ, R15 ;  /* 0x000000ffff117224 */ /* 0x000fc600078e000f */
[----:B------:R-:W4:Y:S04]  /*c7a0*/  LDL.LU R15, [R1+0x2d14] ;  /* 0x002d1400010f7983 */ /* 0x000f280000300800 */
[----:B------:R-:W3:Y:S01]  /*c7b0*/  LDL.LU R18, [R1+0x8] ;  /* 0x0000080001127983 */ /* 0x000ee20000300800 */
[C---:B--2---:R-:W-:Y:S03]  /*c7c0*/  HMMA.16816.F32 R8, R4.reuse, R8, R24 ;  /* 0x000000080408723c */ /* 0x044fe60000001818 */
[----:B------:R-:W3:Y:S04]  /*c7d0*/  LDL.LU R19, [R1+0xc] ;  /* 0x00000c0001137983 */ /* 0x000ee80000300800 */
[----:B------:R-:W4:Y:S01]  /*c7e0*/  LDL.LU R24, [R1+0x210] ;  /* 0x0002100001187983 */ /* 0x000f220000300800 */
[----:B------:R-:W-:Y:S11]  /*c7f0*/  MOV R25, R0 ;  /* 0x0000000000197202 */ /* 0x000ff60000000f00 */
[----:B------:R-:W-:Y:S04]  /*c800*/  @!UPT UIADD3 URZ, URZ, URZ, URZ ;  /* 0x0000003f3f3ff290 */ /* 0x000fe8000fffe03f */
[----:B------:R-:W-:Y:S04]  /*c810*/  STL.64 [R1+0x2c80], R10 ;  /* 0x002c800a01007387 */ /* 0x000fe80000100a00 */
[----:B------:R-:W-:Y:S01]  /*c820*/  STL.64 [R1+0x2c78], R8 ;  /* 0x002c780801007387 */ /* 0x000fe20000100a00 */
[C---:B----4-:R-:W-:Y:S03]  /*c830*/  HMMA.16816.F32 R12, R4.reuse, R24, R12 ;  /* 0x00000018040c723c */ /* 0x050fe6000000180c */
[----:B------:R-:W0:Y:S05]  /*c840*/  LDSM.16.M88.4 R24, [R28+0x23080] ;  /* 0x023080001c18783b */ /* 0x000e2a0000000200 */
[----:B---3--:R-:W-:Y:S01]  /*c850*/  HMMA.16816.F32 R20, R4, R20, R16 ;  /* 0x000000140414723c */ /* 0x008fe20000001810 */
[----:B------:R-:W-:Y:S11]  /*c860*/  LDSM.16.M88.4 R16, [R28+0x27080] ;  /* 0x027080001c10783b */ /* 0x000ff60000000200 */
[----:B------:R-:W-:Y:S03]  /*c870*/  @!UPT UIADD3 URZ, URZ, URZ, URZ ;  /* 0x0000003f3f3ff290 */ /* 0x000fe6000fffe03f */
[----:B------:R-:W-:Y:S04]  /*c880*/  STL.64 [R1+0x2ca0], R14 ;  /* 0x002ca00e01007387 */ /* 0x000fe80000100a00 */
[----:B------:R-:W-:Y:S04]  /*c890*/  STL.64 [R1+0x2c98], R12 ;  /* 0x002c980c01007387 */ /* 0x000fe80000100a00 */
[----:B------:R-:W1:Y:S04]  /*c8a0*/  LDSM.16.M88.4 R12, [R28+0x24080] ;  /* 0x024080001c0c783b */ /* 0x000e680000000200 */
[----:B0-----:R-:W-:Y:S04]  /*c8b0*/  STL.64 [R1+0xe8], R26 ;  /* 0x0000e81a01007387 */ /* 0x001fe80000100a00 */
[----:B------:R-:W-:Y:S04]  /*c8c0*/  STL [R1+0x2d0c], R6 ;  /* 0x002d0c0601007387 */ /* 0x000fe80000100800 */
[----:B------:R-:W-:Y:S04]  /*c8d0*/  STL [R1+0x2d08], R7 ;  /* 0x002d080701007387 */ /* 0x000fe80000100800 */
[----:B------:R-:W-:Y:S04]  /*c8e0*/  STL [R1+0x2bec], R20 ;  /* 0x002bec1401007387 */ /* 0x000fe80000100800 */
[----:B------:R-:W-:Y:S04]  /*c8f0*/  STL [R1+0x2be8], R21 ;  /* 0x002be81501007387 */ /* 0x000fe80000100800 */
[----:B------:R-:W-:Y:S04]  /*c900*/  STL [R1+0x2be4], R22 ;  /* 0x002be41601007387 */ /* 0x000fe80000100800 */
[----:B------:R-:W-:Y:S01]  /*c910*/  STL [R1+0x2be0], R23 ;  /* 0x002be01701007387 */ /* 0x000fe20000100800 */
[----:B-1----:R-:W-:-:S03]  /*c920*/  MOV R11, R12 ;  /* 0x0000000c000b7202 */ /* 0x002fc60000000f00 */
[----:B------:R-:W-:Y:S01]  /*c930*/  STL.64 [R1+0xf8], R14 ;  /* 0x0000f80e01007387 */ /* 0x000fe20000100a00 */
[----:B------:R-:W-:-:S03]  /*c940*/  IMAD.MOV.U32 R10, RZ, RZ, R13 ;  /* 0x000000ffff0a7224 */ /* 0x000fc600078e000d */
[----:B------:R-:W0:Y:S02]  /*c950*/  LDSM.16.M88.4 R12, [R28+0x25080] ;  /* 0x025080001c0c783b */ /* 0x000e240000000200 */
[----:B0-----:R-:W-:Y:S02]  /*c960*/  IMAD.MOV.U32 R6, RZ, RZ, R12 ;  /* 0x000000ffff067224 */ /* 0x001fe400078e000c */
[----:B------:R-:W-:Y:S01]  /*c970*/  STL.64 [R1+0x108], R14 ;  /* 0x0001080e01007387 */ /* 0x000fe20000100a00 */
[----:B------:R-:W-:-:S03]  /*c980*/  MOV R7, R13 ;  /* 0x0000000d00077202 */ /* 0x000fc60000000f00 */
[----:B------:R-:W0:Y:S04]  /*c990*/  LDSM.16.M88.4 R12, [R28+0x26080] ;  /* 0x026080001c0c783b */ /* 0x000e280000000200 */
[----:B0-----:R-:W-:Y:S01]  /*c9a0*/  STL [R1+0x110], R12 ;  /* 0x0001100c01007387 */ /* 0x001fe20000100800 */
[----:B------:R-:W-:-:S03]  /*c9b0*/  IMAD.MOV.U32 R0, RZ, RZ, R13 ;  /* 0x000000ffff007224 */ /* 0x000fc600078e000d */
[----:B------:R-:W-:Y:S04]  /*c9c0*/  STL.64 [R1+0x118], R14 ;  /* 0x0001180e01007387 */ /* 0x000fe80000100a00 */
[----:B------:R-:W0:Y:S04]  /*c9d0*/  LDSM.16.M88.4 R12, [R28+0x28080] ;  /* 0x028080001c0c783b */ /* 0x000e280000000200 */
[----:B------:R-:W-:Y:S04]  /*c9e0*/  STL.64 [R1+0x120], R16 ;  /* 0x0001201001007387 */ /* 0x000fe80000100a00 */
[----:B------:R-:W-:Y:S04]  /*c9f0*/  STL.64 [R1+0x128], R18 ;  /* 0x0001281201007387 */ /* 0x000fe80000100a00 */
[----:B------:R-:W-:Y:S01]  /*ca00*/  LDSM.16.M88.4 R16, [R28+0x2a080] ;  /* 0x02a080001c10783b */ /* 0x000fe20000000200 */
[----:B0-----:R-:W-:-:S03]  /*ca10*/  IMAD.MOV.U32 R3, RZ, RZ, R12 ;  /* 0x000000ffff037224 */ /* 0x001fc600078e000c */
[----:B------:R-:W-:Y:S01]  /*ca20*/  STL.64 [R1+0x138], R14 ;  /* 0x0001380e01007387 */ /* 0x000fe20000100a00 */
[----:B------:R-:W-:-:S03]  /*ca30*/  MOV R2, R13 ;  /* 0x0000000d00027202 */ /* 0x000fc60000000f00 */
[----:B------:R-:W0:Y:S02]  /*ca40*/  LDSM.16.M88.4 R12, [R28+0x29080] ;  /* 0x029080001c0c783b */ /* 0x000e240000000200 */
[----:B0-----:R-:W-:Y:S02]  /*ca50*/  IMAD.MOV.U32 R21, RZ, RZ, R12 ;  /* 0x000000ffff157224 */ /* 0x001fe400078e000c */
[----:B------:R-:W-:Y:S01]  /*ca60*/  IMAD.MOV.U32 R20, RZ, RZ, R13 ;  /* 0x000000ffff147224 */ /* 0x000fe200078e000d */
[----:B------:R-:W-:Y:S04]  /*ca70*/  STL.64 [R1+0x148], R14 ;  /* 0x0001480e01007387 */ /* 0x000fe80000100a00 */
[----:B------:R0:W-:Y:S04]  /*ca80*/  STL.64 [R1+0x2cf0], R20 ;  /* 0x002cf01401007387 */ /* 0x0001e80000100a00 */
[----:B------:R-:W-:Y:S04]  /*ca90*/  STL.64 [R1+0x158], R18 ;  /* 0x0001581201007387 */ /* 0x000fe80000100a00 */
[----:B0-----:R-:W2:Y:S04]  /*caa0*/  LDL.LU R20, [R1+0x60] ;  /* 0x0000600001147983 */ /* 0x001ea80000300800 */
[----:B------:R-:W2:Y:S04]  /*cab0*/  LDL.LU R21, [R1+0x64] ;  /* 0x0000640001157983 */ /* 0x000ea80000300800 */
[----:B------:R-:W3:Y:S01]  /*cac0*/  LDL.LU R22, [R1+0x68] ;  /* 0x0000680001167983 */ /* 0x000ee20000300800 */
[----:B------:R-:W-:-:S03]  /*cad0*/  IMAD.MOV.U32 R23, RZ, RZ, R29 ;  /* 0x000000ffff177224 */ /* 0x000fc600078e001d */
[----:B------:R-:W4:Y:S01]  /*cae0*/  LDL.LU R29, [R1+0x2d10] ;  /* 0x002d1000011d7983 */ /* 0x000f220000300800 */
[----:B------:R-:W-:Y:S01]  /*caf0*/  MOV R13, R16 ;  /* 0x00000010000d7202 */ /* 0x000fe20000000f00 */
[----:B------:R-:W-:Y:S02]  /*cb00*/  IMAD.MOV.U32 R12, RZ, RZ, R17 ;  /* 0x000000ffff0c7224 */ /* 0x000fe400078e0011 */
[----:B------:R-:W0:Y:S01]  /*cb10*/  LDSM.16.M88.4 R16, [R28+0x2b080] ;  /* 0x02b080001c10783b */ /* 0x000e220000000200 */
[----:B------:R-:W-:Y:S02]  /*cb20*/  IMAD.MOV.U32 R9, RZ, RZ, R24 ;  /* 0x000000ffff097224 */ /* 0x000fe400078e0018 */
[----:B------:R-:W-:Y:S02]  /*cb30*/  IMAD.MOV.U32 R8, RZ, RZ, R25 ;  /* 0x000000ffff087224 */ /* 0x000fe400078e0019 */
[----:B------:R-:W-:Y:S01]  /*cb40*/  LDSM.16.M88.4 R24, [R28+0x2d080] ;  /* 0x02d080001c18783b */ /* 0x000fe20000000200 */
[----:B0-----:R-:W-:Y:S01]  /*cb50*/  MOV R15, R16 ;  /* 0x00000010000f7202 */ /* 0x001fe20000000f00 */
[----:B------:R-:W-:-:S02]  /*cb60*/  IMAD.MOV.U32 R14, RZ, RZ, R17 ;  /* 0x000000ffff0e7224 */ /* 0x000fc400078e0011 */
[----:B---3--:R-:W-:Y:S04]  /*cb70*/  STL.64 [R1+0x2d00], R22 ;  /* 0x002d001601007387 */ /* 0x008fe80000100a00 */
[----:B--2---:R0:W-:Y:S04]  /*cb80*/  STL.64 [R1+0x2cf8], R20 ;  /* 0x002cf81401007387 */ /* 0x0041e80000100a00 */
[----:B0-----:R-:W2:Y:S04]  /*cb90*/  LDL.LU R20, [R1+0x180] ;  /* 0x0001800001147983 */ /* 0x001ea80000300800 */
[----:B------:R-:W2:Y:S04]  /*cba0*/  LDL.LU R21, [R1+0x184] ;  /* 0x0001840001157983 */ /* 0x000ea80000300800 */
[----:B------:R-:W2:Y:S04]  /*cbb0*/  LDL.LU R22, [R1+0x188] ;  /* 0x0001880001167983 */ /* 0x000ea80000300800 */
[----:B------:R-:W2:Y:S04]  /*cbc0*/  LDL.LU R23, [R1+0x18c] ;  /* 0x00018c0001177983 */ /* 0x000ea80000300800 */
[----:B------:R-:W-:Y:S04]  /*cbd0*/  STL.64 [R1+0x168], R18 ;  /* 0x0001681201007387 */ /* 0x000fe80000100a00 */
[----:B------:R0:W-:Y:S04]  /*cbe0*/  STL.64 [R1+0x2ce0], R14 ;  /* 0x002ce00e01007387 */ /* 0x0001e80000100a00 */
[----:B------:R1:W-:Y:S04]  /*cbf0*/  STL.64 [R1+0x2cd8], R12 ;  /* 0x002cd80c01007387 */ /* 0x0003e80000100a00 */
[----:B------:R-:W-:Y:S01]  /*cc00*/  LDSM.16.M88.4 R16, [R28+0x2e080] ;  /* 0x02e080001c10783b */ /* 0x000fe20000000200 */
[----:B0-----:R-:W-:Y:S01]  /*cc10*/  IMAD.MOV.U32 R14, RZ, RZ, R11 ;  /* 0x000000ffff0e7224 */ /* 0x001fe200078e000b */
[----:B------:R-:W-:Y:S01]  /*cc20*/  MOV R15, R10 ;  /* 0x0000000a000f7202 */ /* 0x000fe20000000f00 */
[----:B-1----:R-:W-:-:S02]  /*cc30*/  IMAD.MOV.U32 R12, RZ, RZ, R9 ;  /* 0x000000ffff0c7224 */ /* 0x002fc400078e0009 */
[----:B------:R-:W-:Y:S02]  /*cc40*/  IMAD.MOV.U32 R13, RZ, RZ, R8 ;  /* 0x000000ffff0d7224 */ /* 0x000fe400078e0008 */
[----:B------:R-:W0:Y:S04]  /*cc50*/  LDSM.16.M88.4 R8, [R28+0x2c080] ;  /* 0x02c080001c08783b */ /* 0x000e280000000200 */
[----:B0-----:R-:W-:Y:S04]  /*cc60*/  STL.64 [R1+0x170], R8 ;  /* 0x0001700801007387 */ /* 0x001fe80000100a00 */
[----:B------:R-:W-:Y:S04]  /*cc70*/  STL.64 [R1+0x178], R10 ;  /* 0x0001780a01007387 */ /* 0x000fe80000100a00 */
[----:B------:R-:W-:Y:S04]  /*cc80*/  STL.64 [R1+0x190], R24 ;  /* 0x0001901801007387 */ /* 0x000fe80000100a00 */
[----:B------:R-:W-:Y:S04]  /*cc90*/  STL.64 [R1+0x198], R26 ;  /* 0x0001981a01007387 */ /* 0x000fe80000100a00 */
[----:B----4-:R-:W0:Y:S04]  /*cca0*/  LDSM.16.MT88.4 R24, [R29+0xa000] ;  /* 0x00a000001d18783b */ /* 0x010e280000004200 */
[----:B------:R-:W-:Y:S04]  /*ccb0*/  STL [R1+0x2950], R28 ;  /* 0x0029501c01007387 */ /* 0x000fe80000100800 */
[----:B------:R-:W1:Y:S04]  /*ccc0*/  LDSM.16.M88.4 R8, [R28+0x2f080] ;  /* 0x02f080001c08783b */ /* 0x000e680000000200 */
[----:B0-----:R-:W-:Y:S04]  /*ccd0*/  STL.64 [R1+0x2cb0], R26 ;  /* 0x002cb01a01007387 */ /* 0x001fe80000100a00 */
[----:B------:R0:W-:Y:S02]  /*cce0*/  STL.64 [R1+0x2ca8], R24 ;  /* 0x002ca81801007387 */ /* 0x0001e40000100a00 */
[----:B0-----:R-:W-:Y:S01]  /*ccf0*/  MOV R24, R6 ;  /* 0x0000000600187202 */ /* 0x001fe20000000f00 */
[----:B------:R-:W-:Y:S01]  /*cd00*/  IMAD.MOV.U32 R25, RZ, RZ, R7 ;  /* 0x000000ffff197224 */ /* 0x000fe200078e0007 */
[----:B------:R-:W2:Y:S04]  /*cd10*/  LDL.LU R6, [R1+0x2d0c] ;  /* 0x002d0c0001067983 */ /* 0x000ea80000300800 */
[----:B------:R-:W2:Y:S04]  /*cd20*/  LDL.LU R7, [R1+0x2d08] ;  /* 0x002d080001077983 */ /* 0x000ea80000300800 */
[----:B------:R-:W-:Y:S04]  /*cd30*/  STL.64 [R1+0x1a8], R18 ;  /* 0x0001a81201007387 */ /* 0x000fe80000100a00 */
[----:B------:R0:W-:Y:S04]  /*cd40*/  STL.64 [R1+0x2cb8], R16 ;  /* 0x002cb81001007387 */ /* 0x0001e80000100a00 */
[----:B0-----:R-:W3:Y:S04]  /*cd50*/  LDL.LU R16, [R1+0x50] ;  /* 0x0000500001107983 */ /* 0x001ee80000300800 */
[----:B------:R-:W3:Y:S04]  /*cd60*/  LDL.LU R17, [R1+0x54] ;  /* 0x0000540001117983 */ /* 0x000ee80000300800 */
[----:B------:R-:W3:Y:S04]  /*cd70*/  LDL.LU R18, [R1+0x58] ;  /* 0x0000580001127983 */ /* 0x000ee80000300800 */
[----:B------:R-:W3:Y:S04]  /*cd80*/  LDL.LU R19, [R1+0x5c] ;  /* 0x00005c0001137983 */ /* 0x000ee80000300800 */
[----:B------:R-:W-:Y:S04]  /*cd90*/  STL [R1+0x2bd4], R29 ;  /* 0x002bd41d01007387 */ /* 0x000fe80000100800 */
[----:B-1----:R-:W-:Y:S04]  /*cda0*/  STL.64 [R1+0x1b8], R10 ;  /* 0x0001b80a01007387 */ /* 0x002fe80000100a00 */
[----:B------:R0:W-:Y:S02]  /*cdb0*/  STL.64 [R1+0x2cc0], R8 ;  /* 0x002cc00801007387 */ /* 0x0001e40000100a00 */
[----:B0-----:R-:W-:Y:S01]  /*cdc0*/  IMAD.MOV.U32 R8, RZ, RZ, R14 ;  /* 0x000000ffff087224 */ /* 0x001fe200078e000e */
[----:B------:R-:W-:-:S02]  /*cdd0*/  MOV R9, R15 ;  /* 0x0000000f00097202 */ /* 0x000fc40000000f00 */
[C---:B--2---:R-:W-:Y:S01]  /*cde0*/  HMMA.16816.F32 R12, R4.reuse, R12, R20 ;  /* 0x0000000c040c723c */ /* 0x044fe20000001814 */
[----:B------:R-:W2:Y:S04]  /*cdf0*/  LDL.LU.64 R22, [R1+0x2d00] ;  /* 0x002d000001167983 */ /* 0x000ea80000300a00 */
[----:B------:R-:W2:Y:S11]  /*ce00*/  LDL.LU.64 R20, [R1+0x2cf8] ;  /* 0x002cf80001147983 */ /* 0x000eb60000300a00 */
[----:B------:R-:W-:Y:S07]  /*ce10*/  @!UPT UIADD3 URZ, URZ, URZ, URZ ;  /* 0x0000003f3f3ff290 */ /* 0x000fee000fffe03f */
[----:B------:R0:W-:Y:S04]  /*ce20*/  STL.64 [R1], R12 ;  /* 0x0000000c01007387 */ /* 0x0001e80000100a00 */
[----:B------:R-:W-:Y:S04]  /*ce30*/  STL.64 [R1+0x8], R14 ;  /* 0x0000080e01007387 */ /* 0x000fe80000100a00 */
[----:B0-----:R-:W4:Y:S04]  /*ce40*/  LDL.LU R12, [R1+0x120] ;  /* 0x00012000010c7983 */ /* 0x001f280000300800 */
[----:B------:R-:W4:Y:S01]  /*ce50*/  LDL.LU R13, [R1+0x124] ;  /* 0x00012400010d7983 */ /* 0x000f220000300800 */
[C---:B--2---:R-:W-:Y:S03]  /*ce60*/  HMMA.16816.F32 R8, R4.reuse, R8, R20 ;  /* 0x000000080408723c */ /* 0x044fe60000001814 */
[----:B----4-:R0:W-:Y:S04]  /*ce70*/  STL.64 [R1+0x2ce8], R12 ;  /* 0x002ce80c01007387 */ /* 0x0101e80000100a00 */
[----:B0-----:R-:W2:Y:S04]  /*ce80*/  LDL.LU R12, [R1+0x110] ;  /* 0x00011000010c7983 */ /* 0x001ea80000300800 */
[----:B------:R-:W4:Y:S01]  /*ce90*/  LDL.LU.64 R20, [R1+0x2cf0] ;  /* 0x002cf00001147983 */ /* 0x000f220000300a00 */
[----:B---3--:R-:W-:Y:S01]  /*cea0*/  HMMA.16816.F32 R16, R4, R24, R16 ;  /* 0x000000180410723c */ /* 0x008fe20000001810 */
[----:B------:R-:W-:-:S11]  /*ceb0*/  IMAD.MOV.U32 R13, RZ, RZ, R0 ;  /* 0x000000ffff0d7224 */ /* 0x000fd600078e0000 */
[----:B------:R-:W-:Y:S01]  /*cec0*/  MOV R0, R10 ;  /* 0x0000000a00007202 */ /* 0x000fe20000000f00 */
[----:B------:R-:W-:Y:S02]  /*ced0*/  IMAD.MOV.U32 R28, RZ, RZ, R11 ;  /* 0x000000ffff1c7224 */ /* 0x000fe400078e000b */
[----:B------:R-:W-:Y:S01]  /*cee0*/  IMAD.MOV.U32 R29, RZ, RZ, R9 ;  /* 0x000000ffff1d7224 */ /* 0x000fe200078e0009 */
[----:B------:R0:W-:Y:S01]  /*cef0*/  STL [R1+0xd0], R8 ;  /* 0x0000d00801007387 */ /* 0x0001e20000100800 */
[----:B------:R-:W-:-:S03]  /*cf00*/  MOV R9, R2 ;  /* 0x0000000200097202 */ /* 0x000fc60000000f00 */
[----:B------:R-:W-:Y:S04]  /*cf10*/  STL [R1+0x2bf8], R28 ;  /* 0x002bf81c01007387 */ /* 0x000fe80000100800 */
[----:B------:R-:W-:Y:S01]  /*cf20*/  STL [R1+0x2bf4], R0 ;  /* 0x002bf40001007387 */ /* 0x000fe20000100800 */
[----:B0-----:R-:W-:-:S03]  /*cf30*/  IMAD.MOV.U32 R8, RZ, RZ, R3 ;  /* 0x000000ffff087224 */ /* 0x001fc600078e0003 */
[----:B------:R-:W-:Y:S01]  /*cf40*/  STL [R1+0x2bf0], R29 ;  /* 0x002bf01d01007387 */ /* 0x000fe20000100800 */
[----:B------:R-:W-:Y:S01]  /*cf50*/  IMAD.MOV.U32 R22, RZ, RZ, R16 ;  /* 0x000000ffff167224 */ /* 0x000fe200078e0010 */
[----:B------:R-:W-:Y:S01]  /*cf60*/  MOV R2, R18 ;  /* 0x0000001200027202 */ /* 0x000fe20000000f00 */
[----:B------:R-:W-:Y:S01]  /*cf70*/  IMAD.MOV.U32 R3, RZ, RZ, R19 ;  /* 0x000000ffff037224 */ /* 0x000fe200078e0013 */
[----:B------:R-:W3:Y:S01]  /*cf80*/  LDL.LU R16, [R1+0xa0] ;  /* 0x0000a00001107983 */ /* 0x000ee20000300800 */
[----:B------:R-:W-:-:S03]  /*cf90*/  IMAD.MOV.U32 R23, RZ, RZ, R17 ;  /* 0x000000ffff177224 */ /* 0x000fc600078e0011 */
[----:B------:R-:W3:Y:S04]  /*cfa0*/  LDL.LU R17, [R1+0xa4] ;  /* 0x0000a40001117983 */ /* 0x000ee80000300800 */
[----:B------:R-:W3:Y:S04]  /*cfb0*/  LDL.LU R18, [R1+0xa8] ;  /* 0x0000a80001127983 */ /* 0x000ee80000300800 */
[----:B------:R-:W3:Y:S04]  /*cfc0*/  LDL.LU R19, [R1+0xac] ;  /* 0x0000ac0001137983 */ /* 0x000ee80000300800 */
[----:B------:R-:W-:Y:S04]  /*cfd0*/  STL [R1+0x2c08], R3 ;  /* 0x002c080301007387 */ /* 0x000fe80000100800 */
[----:B------:R-:W-:Y:S04]  /*cfe0*/  STL [R1+0x2c04], R2 ;  /* 0x002c040201007387 */ /* 0x000fe80000100800 */
[----:B------:R-:W-:Y:S04]  /*cff0*/  STL [R1+0x2c00], R23 ;  /* 0x002c001701007387 */ /* 0x000fe80000100800 */
[----:B------:R0:W-:Y:S01]  /*d000*/  STL [R1+0x2bfc], R22 ;  /* 0x002bfc1601007387 */ /* 0x0001e20000100800 */
[----:B----4-:R-:W-:Y:S01]  /*d010*/  MOV R25, R20 ;  /* 0x0000001400197202 */ /* 0x010fe20000000f00 */
[----:B------:R-:W-:-:S02]  /*d020*/  IMAD.MOV.U32 R24, RZ, RZ, R21 ;  /* 0x000000ffff187224 */ /* 0x000fc400078e0015 */
[----:B------:R-:W2:Y:S04]  /*d030*/  LDL.LU R20, [R1+0x70] ;  /* 0x0000700001147983 */ /* 0x000ea80000300800 */
[----:B------:R-:W2:Y:S04]  /*d040*/  LDL.LU R21, [R1+0x74] ;  /* 0x0000740001157983 */ /* 0x000ea80000300800 */
[----:B0-----:R-:W2:Y:S04]  /*d050*/  LDL.LU R22, [R1+0x78] ;  /* 0x0000780001167983 */ /* 0x001ea80000300800 */
[----:B------:R-:W2:Y:S02]  /*d060*/  LDL.LU R23, [R1+0x7c] ;  /* 0x00007c0001177983 */ /* 0x000ea40000300800 */
[C---:B--2---:R-:W-:Y:S11]  /*d070*/  HMMA.16816.F32 R12, R4.reuse, R12, R20 ;  /* 0x0000000c040c723c */ /* 0x044ff60000001814 */
[----:B------:R-:W-:Y:S11]  /*d080*/  @!UPT UIADD3 URZ, URZ, URZ, URZ ;  /* 0x0000003f3f3ff290 */ /* 0x000ff6000fffe03f */
[----:B------:R-:W-:Y:S02]  /*d090*/  @!UPT UIADD3 URZ, URZ, URZ, URZ ;  /* 0x0000003f3f3ff290 */ /* 0x000fe4000fffe03f */
[----:B------:R-:W-:Y:S01]  /*d0a0*/  IMAD.MOV.U32 R21, RZ, RZ, R15 ;  /* 0x000000ffff157224 */ /* 0x000fe200078e000f */
[----:B------:R-:W-:Y:S01]  /*d0b0*/  MOV R20, R14 ;  /* 0x0000000e00147202 */ /* 0x000fe20000000f00 */
[----:B------:R-:W-:Y:S02]  /*d0c0*/  IMAD.MOV.U32 R0, RZ, RZ, R12 ;  /* 0x000000ffff007224 */ /* 0x000fe400078e000c */
[----:B------:R-:W-:Y:S02]  /*d0d0*/  IMAD.MOV.U32 R29, RZ, RZ, R13 ;  /* 0x000000ffff1d7224 */ /* 0x000fe400078e000d */
[----:B------:R-:W2:Y:S04]  /*d0e0*/  LDL.LU.64 R12, [R1+0x2ce8] ;  /* 0x002ce800010c7983 */ /* 0x000ea80000300a00 */
[----:B------:R-:W-:Y:S04]  /*d0f0*/  STL [R1+0x2c18], R21 ;  /* 0x002c181501007387 */ /* 0x000fe80000100800 */
[----:B------:R0:W-:Y:S04]  /*d100*/  STL [R1+0x2c14], R20 ;  /* 0x002c141401007387 */ /* 0x0001e80000100800 */
[----:B0-----:R-:W2:Y:S04]  /*d110*/  LDL.LU R20, [R1+0x80] ;  /* 0x0000800001147983 */ /* 0x001ea80000300800 */
[----:B------:R-:W2:Y:S04]  /*d120*/  LDL.LU R21, [R1+0x84] ;  /* 0x0000840001157983 */ /* 0x000ea80000300800 */
[----:B------:R-:W2:Y:S04]  /*d130*/  LDL.LU R22, [R1+0x88] ;  /* 0x0000880001167983 */ /* 0x000ea80000300800 */
[----:B------:R-:W2:Y:S04]  /*d140*/  LDL.LU R23, [R1+0x8c] ;  /* 0x00008c0001177983 */ /* 0x000ea80000300800 */
[----:B------:R-:W-:Y:S04]  /*d150*/  STL [R1+0x2c10], R29 ;  /* 0x002c101d01007387 */ /* 0x000fe80000100800 */
[----:B------:R-:W-:Y:S01]  /*d160*/  STL [R1+0x2c0c], R0 ;  /* 0x002c0c0001007387 */ /* 0x000fe20000100800 */
[C---:B--2---:R-:W-:Y:S11]  /*d170*/  HMMA.16816.F32 R12, R4.reuse, R12, R20 ;  /* 0x0000000c040c723c */ /* 0x044ff60000001814 */
[----:B------:R-:W-:Y:S11]  /*d180*/  @!UPT UIADD3 URZ, URZ, URZ, URZ ;  /* 0x0000003f3f3ff290 */ /* 0x000ff6000fffe03f */
[----:B------:R-:W-:Y:S02]  /*d190*/  @!UPT UIADD3 URZ, URZ, URZ, URZ ;  /* 0x0000003f3f3ff290 */ /* 0x000fe4000fffe03f */
[----:B------:R-:W-:Y:S01]  /*d1a0*/  IMAD.MOV.U32 R28, RZ, RZ, R15 ;  /* 0x000000ffff1c7224 */ /* 0x000fe200078e000f */
[----:B------:R-:W-:Y:S01]  /*d1b0*/  MOV R23, R13 ;  /* 0x0000000d00177202 */ /* 0x000fe20000000f00 */
[----:B------:R-:W-:Y:S02]  /*d1c0*/  IMAD.MOV.U32 R22, RZ, RZ, R14 ;  /* 0x000000ffff167224 */ /* 0x000fe400078e000e */
[----:B------:R-:W-:Y:S01]  /*d1d0*/  IMAD.MOV.U32 R2, RZ, RZ, R12 ;  /* 0x000000ffff027224 */ /* 0x000fe200078e000c */
[----:B------:R-:W2:Y:S04]  /*d1e0*/  LDL.LU.64 R14, [R1+0x2ce0] ;  /* 0x002ce000010e7983 */ /* 0x000ea80000300a00 */
[----:B------:R-:W4:Y:S04]  /*d1f0*/  LDL.LU.64 R12, [R1+0x2cd8] ;  /* 0x002cd800010c7983 */ /* 0x000f280000300a00 */
[----:B------:R-:W-:Y:S04]  /*d200*/  STL [R1+0x2c28], R28 ;  /* 0x002c281c01007387 */ /* 0x000fe80000100800 */
[----:B------:R0:W-:Y:S04]  /*d210*/  STL [R1+0x2c24], R22 ;  /* 0x002c241601007387 */ /* 0x0001e80000100800 */
[----:B------:R1:W-:Y:S04]  /*d220*/  STL [R1+0x2c20], R23 ;  /* 0x002c201701007387 */ /* 0x0003e80000100800 */
[----:B------:R-:W5:Y:S04]  /*d230*/  LDL.LU R20, [R1+0x90] ;  /* 0x0000900001147983 */ /* 0x000f680000300800 */
[----:B------:R-:W5:Y:S04]  /*d240*/  LDL.LU R21, [R1+0x94] ;  /* 0x0000940001157983 */ /* 0x000f680000300800 */
[----:B0-----:R-:W5:Y:S04]  /*d250*/  LDL.LU R22, [R1+0x98] ;  /* 0x0000980001167983 */ /* 0x001f680000300800 */
[----:B-1----:R-:W5:Y:S04]  /*d260*/  LDL.LU R23, [R1+0x9c] ;  /* 0x00009c0001177983 */ /* 0x002f680000300800 */
[----:B------:R0:W-:Y:S01]  /*d270*/  STL [R1+0x2c1c], R2 ;  /* 0x002c1c0201007387 */ /* 0x0001e20000100800 */
[C---:B-----5:R-:W-:Y:S11]  /*d280*/  HMMA.16816.F32 R8, R4.reuse, R8, R20 ;  /* 0x000000080408723c */ /* 0x060ff60000001814 */
[----:B------:R-:W-:Y:S11]  /*d290*/  @!UPT UIADD3 URZ, URZ, URZ, URZ ;  /* 0x0000003f3f3ff290 */ /* 0x000ff6000fffe03f */
[----:B------:R-:W-:Y:S02]  /*d2a0*/  @!UPT UIADD3 URZ, URZ, URZ, URZ ;  /* 0x0000003f3f3ff290 */ /* 0x000fe4000fffe03f */
[----:B------:R-:W-:Y:S01]  /*d2b0*/  MOV R20, R8 ;  /* 0x0000000800147202 */ /* 0x000fe20000000f00 */
[----:B------:R-:W-:Y:S01]  /*d2c0*/  IMAD.MOV.U32 R29, RZ, RZ, R9 ;  /* 0x000000ffff1d7224 */ /* 0x000fe200078e0009 */
[----:B------:R-:W-:Y:S01]  /*d2d0*/  MOV R3, R11 ;  /* 0x0000000b00037202 */ /* 0x000fe20000000f00 */
[----:B------:R-:W-:Y:S02]  /*d2e0*/  IMAD.MOV.U32 R0, RZ, RZ, R10 ;  /* 0x000000ffff007224 */ /* 0x000fe400078e000a */
[----:B---3--:R-:W-:Y:S02]  /*d2f0*/  HMMA.16816.F32 R8, R4, R24, R16 ;  /* 0x000000180408723c */ /* 0x008fe40000001810 */
[----:B------:R-:W-:Y:S04]  /*d300*/  STL [R1+0x2c38], R3 ;  /* 0x002c380301007387 */ /* 0x000fe80000100800 */
[----:B------:R-:W-:Y:S04]  /*d310*/  STL [R1+0x2c34], R0 ;  /* 0x002c340001007387 */ /* 0x000fe80000100800 */
[----:B------:R-:W-:Y:S04]  /*d320*/  STL [R1+0x2c30], R29 ;  /* 0x002c301d01007387 */ /* 0x000fe80000100800 */
[----:B------:R-:W-:Y:S10]  /*d330*/  STL [R1+0x2c2c], R20 ;  /* 0x002c2c1401007387 */ /* 0x000ff40000100800 */
[----:B------:R-:W-:-:S02]  /*d340*/  IMAD.MOV.U32 R22, RZ, RZ, R8 ;  /* 0x000000ffff167224 */ /* 0x000fc400078e0008 */
[----:B------:R-:W-:Y:S01]  /*d350*/  IMAD.MOV.U32 R23, RZ, RZ, R9 ;  /* 0x000000ffff177224 */ /* 0x000fe200078e0009 */
[----:B------:R-:W3:Y:S04]  /*d360*/  LDL.LU R8, [R1+0x170] ;  /* 0x0001700001087983 */ /* 0x000ee80000300800 */
[----:B------:R-:W3:Y:S01]  /*d370*/  LDL.LU R9, [R1+0x174] ;  /* 0x0001740001097983 */ /* 0x000ee20000300800 */
[----:B------:R-:W-:Y:S01]  /*d380*/  IMAD.MOV.U32 R21, RZ, RZ, R11 ;  /* 0x000000ffff157224 */ /* 0x000fe200078e000b */
[----:B0-----:R-:W-:Y:S02]  /*d390*/  MOV R2, R10 ;  /* 0x0000000a00027202 */ /* 0x001fe40000000f00 */
[----:B---3--:R2:W-:Y:S02]  /*d3a0*/  STL.64 [R1+0x2cc8], R8 ;  /* 0x002cc80801007387 */ /* 0x0085e40000100a00 */
[----:B--2---:R-:W-:Y:S01]  /*d3b0*/  IMAD.MOV.U32 R8, RZ, RZ, R15 ;  /* 0x000000ffff087224 */ /* 0x004fe200078e000f */
[----:B------:R-:W-:-:S05]  /*d3c0*/  MOV R9, R14 ;  /* 0x0000000e00097202 */ /* 0x000fca0000000f00 */
[----:B------:R4:W-:Y:S02]  /*d3d0*/  STL.64 [R1+0x2cd0], R8 ;  /* 0x002cd00801007387 */ /* 0x0009e40000100a00 */
[----:B----4-:R-:W-:Y:S02]  /*d3e0*/  IMAD.MOV.U32 R9, RZ, RZ, R12 ;  /* 0x000000ffff097224 */ /* 0x010fe400078e000c */
[----:B------:R-:W-:Y:S01]  /*d3f0*/  IMAD.MOV.U32 R8, RZ, RZ, R13 ;  /* 0x000000ffff087224 */ /* 0x000fe200078e000d */
[----:B------:R-:W2:Y:S04]  /*d400*/  LDL.LU R12, [R1+0x10] ;  /* 0x00001000010c7983 */ /* 0x000ea80000300800 */
        /* <DEDUP_REMOVED lines=9> */
[----:B------:R0:W-:Y:S04]  /*d4a0*/  STL [R1+0x2c48], R21 ;  /* 0x002c481501007387 */ /* 0x0001e80000100800 */
[----:B------:R-:W-:Y:S04]  /*d4b0*/  STL [R1+0x2c44], R2 ;  /* 0x002c440201007387 */ /* 0x000fe80000100800 */
[----:B------:R-:W-:Y:S04]  /*d4c0*/  STL [R1+0x2c40], R23 ;  /* 0x002c401701007387 */ /* 0x000fe80000100800 */
[----:B------:R1:W-:Y:S04]  /*d4d0*/  STL [R1+0x2c3c], R22 ;  /* 0x002c3c1601007387 */ /* 0x0003e80000100800 */
[----:B------:R-:W4:Y:S04]  /*d4e0*/  LDL.LU R20, [R1+0xc0] ;  /* 0x0000c00001147983 */ /* 0x000f280000300800 */
[----:B0-----:R-:W4:Y:S04]  /*d4f0*/  LDL.LU R21, [R1+0xc4] ;  /* 0x0000c40001157983 */ /* 0x001f280000300800 */
[----:B-1----:R-:W4:Y:S04]  /*d500*/  LDL.LU R22, [R1+0xc8] ;  /* 0x0000c80001167983 */ /* 0x002f280000300800 */
[----:B------:R-:W4:Y:S02]  /*d510*/  LDL.LU R23, [R1+0xcc] ;  /* 0x0000cc0001177983 */ /* 0x000f240000300800 */
[C---:B----4-:R-:W-:Y:S11]  /*d520*/  HMMA.16816.F32 R8, R4.reuse, R8, R20 ;  /* 0x000000080408723c */ /* 0x050ff60000001814 */
[----:B------:R-:W-:Y:S11]  /*d530*/  @!UPT UIADD3 URZ, URZ, URZ, URZ ;  /* 0x0000003f3f3ff290 */ /* 0x000ff6000fffe03f */
[----:B------:R-:W-:Y:S02]  /*d540*/  @!UPT UIADD3 URZ, URZ, URZ, URZ ;  /* 0x0000003f3f3ff290 */ /* 0x000fe4000fffe03f */
[----:B------:R-:W-:Y:S01]  /*d550*/  MOV R28, R11 ;  /* 0x0000000b001c7202 */ /* 0x000fe20000000f00 */
[----:B------:R-:W-:Y:S01]  /*d560*/  IMAD.MOV.U32 R20, RZ, RZ, R10 ;  /* 0x000000ffff147224 */ /* 0x000fe200078e000a */
[----:B------:R-:W-:Y:S01]  /*d570*/  MOV R0, R8 ;  /* 0x0000000800007202 */ /* 0x000fe20000000f00 */
[----:B------:R-:W-:Y:S02]  /*d580*/  IMAD.MOV.U32 R29, RZ, RZ, R9 ;  /* 0x000000ffff1d7224 */ /* 0x000fe400078e0009 */
[----:B------:R-:W4:Y:S04]  /*d590*/  LDL.LU.64 R8, [R1+0x2cd0] ;  /* 0x002cd00001087983 */ /* 0x000f280000300a00 */
[----:B------:R-:W-:Y:S04]  /*d5a0*/  STL [R1+0x2c58], R28 ;  /* 0x002c581c01007387 */ /* 0x000fe80000100800 */
[----:B------:R0:W-:Y:S04]  /*d5b0*/  STL [R1+0x2c54], R20 ;  /* 0x002c541401007387 */ /* 0x0001e80000100800 */
[----:B0-----:R-:W4:Y:S04]  /*d5c0*/  LDL.LU R20, [R1+0x40] ;  /* 0x0000400001147983 */ /* 0x001f280000300800 */
[----:B------:R-:W4:Y:S04]  /*d5d0*/  LDL.LU R21, [R1+0x44] ;  /* 0x0000440001157983 */ /* 0x000f280000300800 */
[----:B------:R-:W4:Y:S04]  /*d5e0*/  LDL.LU R22, [R1+0x48] ;  /* 0x0000480001167983 */ /* 0x000f280000300800 */
[----:B------:R-:W4:Y:S04]  /*d5f0*/  LDL.LU R23, [R1+0x4c] ;  /* 0x00004c0001177983 */ /* 0x000f280000300800 */
[----:B------:R-:W-:Y:S04]  /*d600*/  STL [R1+0x2c50], R29 ;  /* 0x002c501d01007387 */ /* 0x000fe80000100800 */
[----:B------:R-:W-:Y:S01]  /*d610*/  STL [R1+0x2c4c], R0 ;  /* 0x002c4c0001007387 */ /* 0x000fe20000100800 */
[C---:B----4-:R-:W-:Y:S11]  /*d620*/  HMMA.16816.F32 R8, R4.reuse, R8, R20 ;  /* 0x000000080408723c */ /* 0x050ff60000001814 */
[----:B------:R-:W-:Y:S11]  /*d630*/  @!UPT UIADD3 URZ, URZ, URZ, URZ ;  /* 0x0000003f3f3ff290 */ /* 0x000ff6000fffe03f */
[----:B------:R-:W-:Y:S02]  /*d640*/  @!UPT UIADD3 URZ, URZ, URZ, URZ ;  /* 0x0000003f3f3ff290 */ /* 0x000fe4000fffe03f */
[----:B------:R-:W-:Y:S01]  /*d650*/  IMAD.MOV.U32 R3, RZ, RZ, R11 ;  /* 0x000000ffff037224 */ /* 0x000fe200078e000b */
[----:B------:R-:W-:Y:S01]  /*d660*/  MOV R22, R10 ;  /* 0x0000000a00167202 */ /* 0x000fe20000000f00 */
[----:B------:R-:W-:Y:S02]  /*d670*/  IMAD.MOV.U32 R23, RZ, RZ, R9 ;  /* 0x000000ffff177224 */ /* 0x000fe400078e0009 */
[----:B------:R-:W-:Y:S02]  /*d680*/  IMAD.MOV.U32 R2, RZ, RZ, R8 ;  /* 0x000000ffff027224 */ /* 0x000fe400078e0008 */
[----:B------:R-:W4:Y:S04]  /*d690*/  LDL.LU.64 R8, [R1+0x2cc8] ;  /* 0x002cc80001087983 */ /* 0x000f280000300a00 */
[----:B------:R-:W-:Y:S04]  /*d6a0*/  STL [R1+0x2c68], R3 ;  /* 0x002c680301007387 */ /* 0x000fe80000100800 */
[----:B------:R0:W-:Y:S04]  /*d6b0*/  STL [R1+0x2c64], R22 ;  /* 0x002c641601007387 */ /* 0x0001e80000100800 */
[----:B------:R1:W-:Y:S04]  /*d6c0*/  STL [R1+0x2c60], R23 ;  /* 0x002c601701007387 */ /* 0x0003e80000100800 */
[----:B------:R-:W4:Y:S04]  /*d6d0*/  LDL.LU R20, [R1+0x30] ;  /* 0x0000300001147983 */ /* 0x000f280000300800 */
[----:B------:R-:W4:Y:S04]  /*d6e0*/  LDL.LU R21, [R1+0x34] ;  /* 0x0000340001157983 */ /* 0x000f280000300800 */
[----:B0-----:R-:W4:Y:S04]  /*d6f0*/  LDL.LU R22, [R1+0x38] ;  /* 0x0000380001167983 */ /* 0x001f280000300800 */
[----:B-1----:R-:W4:Y:S04]  /*d700*/  LDL.LU R23, [R1+0x3c] ;  /* 0x00003c0001177983 */ /* 0x002f280000300800 */
[----:B------:R0:W-:Y:S01]  /*d710*/  STL [R1+0x2c5c], R2 ;  /* 0x002c5c0201007387 */ /* 0x0001e20000100800 */
[C---:B---3--:R-:W-:Y:S08]  /*d720*/  HMMA.16816.F32 R24, R4.reuse, R24, R16 ;  /* 0x000000180418723c */ /* 0x048ff00000001810 */
[C---:B----4-:R-:W-:Y:S11]  /*d730*/  HMMA.16816.F32 R8, R4.reuse, R8, R20 ;  /* 0x000000080408723c */ /* 0x050ff60000001814 */
[----:B------:R-:W-:Y:S11]  /*d740*/  @!UPT UIADD3 URZ, URZ, URZ, URZ ;  /* 0x0000003f3f3ff290 */ /* 0x000ff6000fffe03f */
[----:B------:R-:W-:Y:S02]  /*d750*/  @!UPT UIADD3 URZ, URZ, URZ, URZ ;  /* 0x0000003f3f3ff290 */ /* 0x000fe4000fffe03f */
[----:B------:R-:W-:Y:S01]  /*d760*/  IMAD.MOV.U32 R0, RZ, RZ, R10 ;  /* 0x000000ffff007224 */ /* 0x000fe200078e000a */
[----:B------:R-:W-:Y:S01]  /*d770*/  MOV R29, R9 ;  /* 0x00000009001d7202 */ /* 0x000fe20000000f00 */
[----:B------:R-:W-:Y:S02]  /*d780*/  IMAD.MOV.U32 R20, RZ, RZ, R8 ;  /* 0x000000ffff147224 */ /* 0x000fe400078e0008 */
[----:B------:R-:W3:Y:S04]  /*d790*/  LDL.LU.64 R8, [R1+0x2cc0] ;  /* 0x002cc00001087983 */ /* 0x000ee80000300a00 */
[----:B------:R-:W-:Y:S04]  /*d7a0*/  STL [R1+0x2c74], R0 ;  /* 0x002c740001007387 */ /* 0x000fe80000100800 */
[----:B------:R-:W-:Y:S04]  /*d7b0*/  STL [R1+0x2c70], R29 ;  /* 0x002c701d01007387 */ /* 0x000fe80000100800 */
[----:B------:R1:W-:Y:S04]  /*d7c0*/  STL [R1+0x2c6c], R20 ;  /* 0x002c6c1401007387 */ /* 0x0003e80000100800 */
[----:B------:R-:W2:Y:S01]  /*d7d0*/  LDL.LU.64 R16, [R1+0x2cb8] ;  /* 0x002cb80001107983 */ /* 0x000ea20000300a00 */
[----:B0-----:R-:W-:Y:S01]  /*d7e0*/  IMAD.MOV.U32 R2, RZ, RZ, R26 ;  /* 0x000000ffff027224 */ /* 0x001fe200078e001a */
[----:B------:R-:W-:Y:S01]  /*d7f0*/  MOV R28, R27 ;  /* 0x0000001b001c7202 */ /* 0x000fe20000000f00 */
[----:B------:R-:W-:Y:S01]  /*d800*/  IMAD.MOV.U32 R23, RZ, RZ, R25 ;  /* 0x000000ffff177224 */ /* 0x000fe200078e0019 */
[----:B------:R-:W-:Y:S01]  /*d810*/  MOV R22, R24 ;  /* 0x0000001800167202 */ /* 0x000fe20000000f00 */
[----:B------:R-:W4:Y:S04]  /*d820*/  LDL.LU.64 R26, [R1+0x2cb0] ;  /* 0x002cb000011a7983 */ /* 0x000f280000300a00 */
[----:B------:R-:W4:Y:S01]  /*d830*/  LDL.LU.64 R24, [R1+0x2ca8] ;  /* 0x002ca80001187983 */ /* 0x000f220000300a00 */
[----:B--2---:R-:W-:Y:S03]  /*d840*/  HMMA.16816.F32 R16, R4, R16, R12 ;  /* 0x000000100410723c */ /* 0x004fe6000000180c */
[----:B------:R-:W2:Y:S04]  /*d850*/  LDL.LU.64 R14, [R1+0x2ca0] ;  /* 0x002ca000010e7983 */ /* 0x000ea80000300a00 */
[----:B------:R-:W2:Y:S11]  /*d860*/  LDL.LU.64 R12, [R1+0x2c98] ;  /* 0x002c9800010c7983 */ /* 0x000eb60000300a00 */
[----:B------:R-:W-:Y:S06]  /*d870*/  @!UPT UIADD3 URZ, URZ, URZ, URZ ;  /* 0x0000003f3f3ff290 */ /* 0x000fec000fffe03f */
[----:B-1----:R-:W-:Y:S01]  /*d880*/  MOV R20, R18 ;  /* 0x0000001200147202 */ /* 0x002fe20000000f00 */
[----:B------:R-:W-:Y:S02]  /*d890*/  IMAD.MOV.U32 R3, RZ, RZ, R19 ;  /* 0x000000ffff037224 */ /* 0x000fe400078e0013 */
[----:B------:R-:W-:Y:S01]  /*d8a0*/  IMAD.MOV.U32 R0, RZ, RZ, R16 ;  /* 0x000000ffff007224 */ /* 0x000fe200078e0010 */
[----:B------:R-:W3:Y:S01]  /*d8b0*/  LDL.LU.64 R18, [R1+0x2c90] ;  /* 0x002c900001127983 */ /* 0x000ee20000300a00 */
[----:B------:R-:W-:-:S03]  /*d8c0*/  IMAD.MOV.U32 R29, RZ, RZ, R17 ;  /* 0x000000ffff1d7224 */ /* 0x000fc600078e0011 */
[----:B------:R-:W3:Y:S01]  /*d8d0*/  LDL.LU.64 R16, [R1+0x2c88] ;  /* 0x002c880001107983 */ /* 0x000ee20000300a00 */
[----:B------:R-:W-:-:S03]  /*d8e0*/  IMAD.MOV.U32 R21, RZ, RZ, R11 ;  /* 0x000000ffff157224 */ /* 0x000fc600078e000b */
[----:B------:R-:W4:Y:S01]  /*d8f0*/  LDL.LU.64 R10, [R1+0x2c80] ;  /* 0x002c8000010a7983 */ /* 0x000f220000300a00 */
[----:B---3--:R-:W-:Y:S03]  /*d900*/  HMMA.16816.F32 R4, R4, R8, R16 ;  /* 0x000000080404723c */ /* 0x008fe60000001810 */
[----:B------:R-:W4:Y:S04]  /*d910*/  LDL.LU.64 R8, [R1+0x2c78] ;  /* 0x002c780001087983 */ /* 0x000f280000300a00 */
[----:B------:R-:W2:Y:S04]  /*d920*/  LDL.LU R18, [R1+0x218] ;  /* 0x0002180001127983 */ /* 0x000ea80000300800 */
[----:B------:R-:W2:Y:S11]  /*d930*/  LDL.LU R19, [R1+0x21c] ;  /* 0x00021c0001137983 */ /* 0x000eb60000300800 */
[----:B------:R-:W-:Y:S01]  /*d940*/  @!UPT UIADD3 URZ, URZ, URZ, URZ ;  /* 0x0000003f3f3ff290 */ /* 0x000fe2000fffe03f */
[----:B------:R0:W-:Y:S04]  /*d950*/  STL.64 [R1+0x2ac8], R6 ;  /* 0x002ac80601007387 */ /* 0x0001e80000100a00 */
[----:B------:R-:W-:Y:S04]  /*d960*/  STL.64 [R1+0x2ac0], R4 ;  /* 0x002ac00401007387 */ /* 0x000fe80000100a00 */
[----:B0-----:R-:W4:Y:S04]  /*d970*/  LDL.LU R6, [R1+0x1f8] ;  /* 0x0001f80001067983 */ /* 0x001f280000300800 */
[----:B------:R-:W4:Y:S02]  /*d980*/  LDL.LU R7, [R1+0x1fc] ;  /* 0x0001fc0001077983 */ /* 0x000f240000300800 */
[----:B----4-:R-:W-:Y:S11]  /*d990*/  HMMA.16816.F32 R8, R24, R6, R8 ;  /* 0x000000061808723c */ /* 0x010ff60000001808 */
[----:B------:R-:W-:Y:S11]  /*d9a0*/  @!UPT UIADD3 URZ, URZ, URZ, URZ ;  /* 0x0000003f3f3ff290 */ /* 0x000ff6000fffe03f */
[----:B------:R-:W-:Y:S01]  /*d9b0*/  @!UPT UIADD3 URZ, URZ, URZ, URZ ;  /* 0x0000003f3f3ff290 */ /* 0x000fe2000fffe03f */
[----:B------:R0:W-:Y:S04]  /*d9c0*/  STL.64 [R1+0x2ab8], R10 ;  /* 0x002ab80a01007387 */ /* 0x0001e80000100a00 */
[----:B------:R-:W-:Y:S04]  /*d9d0*/  STL.64 [R1+0x2ab0], R8 ;  /* 0x002ab00801007387 */ /* 0x000fe80000100a00 */
[----:B0-----:R-:W3:Y:S04]  /*d9e0*/  LDL.LU R10, [R1+0x1b8] ;  /* 0x0001b800010a7983 */ /* 0x001ee80000300800 */
[----:B------:R-:W3:Y:S04]  /*d9f0*/  LDL.LU R11, [R1+0x1bc] ;  /* 0x0001bc00010b7983 */ /* 0x000ee80000300800 */
[----:B---3--:R-:W-:Y:S04]  /*da00*/  STL.64 [R1+0x2ad0], R10 ;  /* 0x002ad00a01007387 */ /* 0x008fe80000100a00 */
[----:B------:R-:W3:Y:S04]  /*da10*/  LDL.LU R6, [R1+0x1a8] ;  /* 0x0001a80001067983 */ /* 0x000ee80000300800 */
[----:B------:R-:W3:Y:S04]  /*da20*/  LDL.LU R7, [R1+0x1ac] ;  /* 0x0001ac0001077983 */ /* 0x000ee80000300800 */
[----:B---3--:R0:W-:Y:S04]  /*da30*/  STL.64 [R1+0x2ad8], R6 ;  /* 0x002ad80601007387 */ /* 0x0081e80000100a00 */
[----:B0-----:R-:W3:Y:S04]  /*da40*/  LDL.LU R6, [R1+0x198] ;  /* 0x0001980001067983 */ /* 0x001ee80000300800 */
[----:B------:R-:W3:Y:S01]  /*da50*/  LDL.LU R7, [R1+0x19c] ;  /* 0x00019c0001077983 */ /* 0x000ee20000300800 */
[----:B------:R-:W-:Y:S01]  /*da60*/  IMAD.MOV.U32 R8, RZ, RZ, R0 ;  /* 0x000000ffff087224 */ /* 0x000fe200078e0000 */
[----:B------:R-:W-:Y:S01]  /*da70*/  MOV R9, R29 ;  /* 0x0000001d00097202 */ /* 0x000fe20000000f00 */
[----:B------:R-:W-:-:S02]  /*da80*/  IMAD.MOV.U32 R10, RZ, RZ, R20 ;  /* 0x000000ffff0a7224 */ /* 0x000fc400078e0014 */
[----:B------:R-:W-:Y:S01]  /*da90*/  IMAD.MOV.U32 R11, RZ, RZ, R3 ;  /* 0x000000ffff0b7224 */ /* 0x000fe200078e0003 */
[----:B---3--:R0:W-:Y:S04]  /*daa0*/  STL.64 [R1+0x2af0], R6 ;  /* 0x002af00601007387 */ /* 0x0081e80000100a00 */
[----:B------:R-:W3:Y:S04]  /*dab0*/  LDL.LU R0, [R1+0x2c74] ;  /* 0x002c740001007983 */ /* 0x000ee80000300800 */
[----:B------:R-:W4:Y:S04]  /*dac0*/  LDL.LU R29, [R1+0x2c70] ;  /* 0x002c7000011d7983 */ /* 0x000f280000300800 */
[----:B------:R-:W5:Y:S04]  /*dad0*/  LDL.LU R20, [R1+0x2c6c] ;  /* 0x002c6c0001147983 */ /* 0x000f680000300800 */
[----:B------:R-:W2:Y:S04]  /*dae0*/  LDL.LU R3, [R1+0x2c68] ;  /* 0x002c680001037983 */ /* 0x000ea80000300800 */
[----:B0-----:R-:W2:Y:S04]  /*daf0*/  LDL.LU R6, [R1+0x178] ;  /* 0x0001780001067983 */ /* 0x001ea80000300800 */
[----:B------:R-:W2:Y:S04]  /*db00*/  LDL.LU R7, [R1+0x17c] ;  /* 0x00017c0001077983 */ /* 0x000ea80000300800 */
[----:B--2---:R-:W-:Y:S04]  /*db10*/  STL.64 [R1+0x2b08], R6 ;  /* 0x002b080601007387 */ /* 0x004fe80000100a00 */
[----:B------:R0:W-:Y:S04]  /*db20*/  STL.64 [R1+0x2ae8], R10 ;  /* 0x002ae80a01007387 */ /* 0x0001e80000100a00 */
[----:B------:R1:W-:Y:S01]  /*db30*/  STL.64 [R1+0x2ae0], R8 ;  /* 0x002ae00801007387 */ /* 0x0003e20000100a00 */
[----:B0-----:R-:W-:Y:S01]  /*db40*/  IMAD.MOV.U32 R10, RZ, RZ, R2 ;  /* 0x000000ffff0a7224 */ /* 0x001fe200078e0002 */
[----:B------:R-:W-:-:S02]  /*db50*/  MOV R11, R28 ;  /* 0x0000001c000b7202 */ /* 0x000fc40000000f00 */
[----:B-1----:R-:W-:Y:S01]  /*db60*/  MOV R8, R22 ;  /* 0x0000001600087202 */ /* 0x002fe20000000f00 */
[----:B------:R-:W-:Y:S01]  /*db70*/  IMAD.MOV.U32 R9, RZ, RZ, R23 ;  /* 0x000000ffff097224 */ /* 0x000fe200078e0017 */
[----:B------:R-:W2:Y:S04]  /*db80*/  LDL.LU R22, [R1+0x2c64] ;  /* 0x002c640001167983 */ /* 0x000ea80000300800 */
[----:B------:R-:W2:Y:S04]  /*db90*/  LDL.LU R23, [R1+0x2c60] ;  /* 0x002c600001177983 */ /* 0x000ea80000300800 */
[----:B------:R-:W2:Y:S04]  /*dba0*/  LDL.LU R2, [R1+0x2c5c] ;  /* 0x002c5c0001027983 */ /* 0x000ea80000300800 */
[----:B------:R-:W2:Y:S04]  /*dbb0*/  LDL.LU R28, [R1+0x2c58] ;  /* 0x002c5800011c7983 */ /* 0x000ea80000300800 */
[----:B------:R-:W2:Y:S04]  /*dbc0*/  LDL.LU R6, [R1+0x168] ;  /* 0x0001680001067983 */ /* 0x000ea80000300800 */
[----:B------:R-:W2:Y:S04]  /*dbd0*/  LDL.LU R7, [R1+0x16c] ;  /* 0x00016c0001077983 */ /* 0x000ea80000300800 */
[----:B--2---:R-:W-:Y:S04]  /*dbe0*/  STL.64 [R1+0x2b20], R6 ;  /* 0x002b200601007387 */ /* 0x004fe80000100a00 */
[----:B------:R3:W-:Y:S04]  /*dbf0*/  STL.64 [R1+0x2b00], R10 ;  /* 0x002b000a01007387 */ /* 0x0007e80000100a00 */
[----:B------:R5:W-:Y:S01]  /*dc00*/  STL.64 [R1+0x2af8], R8 ;  /* 0x002af80801007387 */ /* 0x000be20000100a00 */
[----:B---3--:R-:W-:Y:S01]  /*dc10*/  MOV R10, R0 ;  /* 0x00000000000a7202 */ /* 0x008fe20000000f00 */
[----:B------:R-:W-:-:S02]  /*dc20*/  IMAD.MOV.U32 R11, RZ, RZ, R21 ;  /* 0x000000ffff0b7224 */ /* 0x000fc400078e0015 */
[----:B-----5:R-:W-:Y:S02]  /*dc30*/  IMAD.MOV.U32 R8, RZ, RZ, R20 ;  /* 0x000000ffff087224 */ /* 0x020fe400078e0014 */
[----:B------:R-:W2:Y:S01]  /*dc40*/  LDL.LU R20, [R1+0x2c54] ;  /* 0x002c540001147983 */ /* 0x000ea20000300800 */
[----:B----4-:R-:W-:-:S03]  /*dc50*/  IMAD.MOV.U32 R9, RZ, RZ, R29 ;  /* 0x000000ffff097224 */ /* 0x010fc600078e001d */
[----:B------:R-:W3:Y:S04]  /*dc60*/  LDL.LU R29, [R1+0x2c50] ;  /* 0x002c5000011d7983 */ /* 0x000ee80000300800 */
[----:B------:R-:W4:Y:S04]  /*dc70*/  LDL.LU R0, [R1+0x2c4c] ;  /* 0x002c4c0001007983 */ /* 0x000f280000300800 */
[----:B------:R-:W5:Y:S04]  /*dc80*/  LDL.LU R21, [R1+0x2c48] ;  /* 0x002c480001157983 */ /* 0x000f680000300800 */
[----:B------:R-:W2:Y:S04]  /*dc90*/  LDL.LU R6, [R1+0x158] ;  /* 0x0001580001067983 */ /* 0x000ea80000300800 */
[----:B------:R-:W2:Y:S04]  /*dca0*/  LDL.LU R7, [R1+0x15c] ;  /* 0x00015c0001077983 */ /* 0x000ea80000300800 */
[----:B--2---:R-:W-:Y:S04]  /*dcb0*/  STL.64 [R1+0x2b38], R6 ;  /* 0x002b380601007387 */ /* 0x004fe80000100a00 */
[----:B------:R0:W-:Y:S04]  /*dcc0*/  STL.64 [R1+0x2b18], R10 ;  /* 0x002b180a01007387 */ /* 0x0001e80000100a00 */
[----:B------:R1:W-:Y:S01]  /*dcd0*/  STL.64 [R1+0x2b10], R8 ;  /* 0x002b100801007387 */ /* 0x0003e20000100a00 */
[----:B0-----:R-:W-:-:S02]  /*dce0*/  IMAD.MOV.U32 R10, RZ, RZ, R22 ;  /* 0x000000ffff0a7224 */ /* 0x001fc400078e0016 */
[----:B-1----:R-:W-:Y:S01]  /*dcf0*/  IMAD.MOV.U32 R8, RZ, RZ, R2 ;  /* 0x000000ffff087224 */ /* 0x002fe200078e0002 */
[----:B------:R-:W-:Y:S01]  /*dd00*/  MOV R9, R23 ;  /* 0x0000001700097202 */ /* 0x000fe20000000f00 */
[----:B------:R-:W2:Y:S01]  /*dd10*/  LDL.LU R2, [R1+0x2c44] ;  /* 0x002c440001027983 */ /* 0x000ea20000300800 */
[----:B------:R-:W-:-:S03]  /*dd20*/  IMAD.MOV.U32 R11, RZ, RZ, R3 ;  /* 0x000000ffff0b7224 */ /* 0x000fc600078e0003 */
        /* <DEDUP_REMOVED lines=8> */
[----:B0-----:R-:W-:Y:S01]  /*ddb0*/  IMAD.MOV.U32 R10, RZ, RZ, R20 ;  /* 0x000000ffff0a7224 */ /* 0x001fe200078e0014 */
[----:B------:R-:W-:-:S02]  /*ddc0*/  MOV R11, R28 ;  /* 0x0000001c000b7202 */ /* 0x000fc40000000f00 */
[----:B----4-:R-:W-:Y:S01]  /*ddd0*/  MOV R8, R0 ;  /* 0x0000000000087202 */ /* 0x010fe20000000f00 */
[----:B---3--:R-:W-:Y:S01]  /*dde0*/  IMAD.MOV.U32 R9, RZ, RZ, R29 ;  /* 0x000000ffff097224 */ /* 0x008fe200078e001d */
[----:B------:R-:W2:Y:S04]  /*ddf0*/  LDL.LU R0, [R1+0x2c34] ;  /* 0x002c340001007983 */ /* 0x000ea80000300800 */
[----:B------:R-:W3:Y:S04]  /*de00*/  LDL.LU R29, [R1+0x2c30] ;  /* 0x002c3000011d7983 */ /* 0x000ee80000300800 */
[----:B------:R-:W4:Y:S04]  /*de10*/  LDL.LU R20, [R1+0x2c2c] ;  /* 0x002c2c0001147983 */ /* 0x000f280000300800 */
        /* <DEDUP_REMOVED lines=9> */
[----:B0-----:R-:W-:Y:S01]  /*deb0*/  MOV R10, R2 ;  /* 0x00000002000a7202 */ /* 0x001fe20000000f00 */
[----:B-----5:R-:W-:-:S02]  /*dec0*/  IMAD.MOV.U32 R11, RZ, RZ, R21 ;  /* 0x000000ffff0b7224 */ /* 0x020fc400078e0015 */
[----:B-1----:R-:W-:Y:S02]  /*ded0*/  IMAD.MOV.U32 R8, RZ, RZ, R22 ;  /* 0x000000ffff087224 */ /* 0x002fe400078e0016 */
[----:B------:R-:W2:Y:S01]  /*dee0*/  LDL.LU R22, [R1+0x2c24] ;  /* 0x002c240001167983 */ /* 0x000ea20000300800 */
[----:B------:R-:W-:-:S03]  /*def0*/  IMAD.MOV.U32 R9, RZ, RZ, R23 ;  /* 0x000000ffff097224 */ /* 0x000fc600078e0017 */
[----:B------:R-:W5:Y:S04]  /*df00*/  LDL.LU R23, [R1+0x2c20] ;  /* 0x002c200001177983 */ /* 0x000f680000300800 */
[----:B------:R-:W2:Y:S04]  /*df10*/  LDL.LU R2, [R1+0x2c1c] ;  /* 0x002c1c0001027983 */ /* 0x000ea80000300800 */
[----:B------:R-:W2:Y:S04]  /*df20*/  LDL.LU R21, [R1+0x2c18] ;  /* 0x002c180001157983 */ /* 0x000ea80000300800 */
[----:B------:R-:W2:Y:S04]  /*df30*/  LDL.LU R6, [R1+0x118] ;  /* 0x0001180001067983 */ /* 0x000ea80000300800 */
[----:B------:R-:W2:Y:S04]  /*df40*/  LDL.LU R7, [R1+0x11c] ;  /* 0x00011c0001077983 */ /* 0x000ea80000300800 */
[----:B--2---:R-:W-:Y:S04]  /*df50*/  STL.64 [R1+0x2b98], R6 ;  /* 0x002b980601007387 */ /* 0x004fe80000100a00 */
[----:B------:R0:W-:Y:S04]  /*df60*/  STL.64 [R1+0x2b60], R10 ;  /* 0x002b600a01007387 */ /* 0x0001e80000100a00 */
[----:B------:R4:W-:Y:S01]  /*df70*/  STL.64 [R1+0x2b58], R8 ;  /* 0x002b580801007387 */ /* 0x0009e20000100a00 */
[----:B0-----:R-:W-:-:S02]  /*df80*/  IMAD.MOV.U32 R10, RZ, RZ, R0 ;  /* 0x000000ffff0a7224 */ /* 0x001fc400078e0000 */
[----:B----4-:R-:W-:Y:S01]  /*df90*/  IMAD.MOV.U32 R8, RZ, RZ, R20 ;  /* 0x000000ffff087224 */ /* 0x010fe200078e0014 */
[----:B---3--:R-:W-:Y:S01]  /*dfa0*/  MOV R9, R29 ;  /* 0x0000001d00097202 */ /* 0x008fe20000000f00 */
[----:B------:R-:W2:Y:S01]  /*dfb0*/  LDL.LU R20, [R1+0x2c14] ;  /* 0x002c140001147983 */ /* 0x000ea20000300800 */
[----:B------:R-:W-:-:S03]  /*dfc0*/  IMAD.MOV.U32 R11, RZ, RZ, R3 ;  /* 0x000000ffff0b7224 */ /* 0x000fc600078e0003 */
[----:B------:R-:W3:Y:S04]  /*dfd0*/  LDL.LU R29, [R1+0x2c10] ;  /* 0x002c1000011d7983 */ /* 0x000ee80000300800 */
[----:B------:R-:W4:Y:S04]  /*dfe0*/  LDL.LU R0, [R1+0x2c0c] ;  /* 0x002c0c0001007983 */ /* 0x000f280000300800 */
[----:B------:R-:W2:Y:S04]  /*dff0*/  LDL.LU R3, [R1+0x2c08] ;  /* 0x002c080001037983 */ /* 0x000ea80000300800 */
[----:B------:R-:W2:Y:S04]  /*e000*/  LDL.LU R6, [R1+0x108] ;  /* 0x0001080001067983 */ /* 0x000ea80000300800 */
[----:B------:R-:W2:Y:S01]  /*e010*/  LDL.LU R7, [R1+0x10c] ;  /* 0x00010c0001077983 */ /* 0x000ea20000300800 */
[----:B------:R-:W-:Y:S03]  /*e020*/  HMMA.16816.F32 R12, R24, R18, R12 ;  /* 0x00000012180c723c */ /* 0x000fe6000000180c */
[----:B------:R-:W3:Y:S04]  /*e030*/  LDL.LU R18, [R1+0xe8] ;  /* 0x0000e80001127983 */ /* 0x000ee80000300800 */
[----:B------:R-:W3:Y:S04]  /*e040*/  LDL.LU R19, [R1+0xec] ;  /* 0x0000ec0001137983 */ /* 0x000ee80000300800 */
[----:B--2---:R0:W-:Y:S04]  /*e050*/  STL.64 [R1+0x2bb0], R6 ;  /* 0x002bb00601007387 */ /* 0x0041e80000100a00 */
[----:B0-----:R-:W2:Y:S04]  /*e060*/  LDL.LU R6, [R1+0xf8] ;  /* 0x0000f80001067983 */ /* 0x001ea80000300800 */
[----:B------:R-:W2:Y:S04]  /*e070*/  LDL.LU R7, [R1+0xfc] ;  /* 0x0000fc0001077983 */ /* 0x000ea80000300800 */
[----:B--2---:R0:W-:Y:S04]  /*e080*/  STL.64 [R1+0x2bc8], R6 ;  /* 0x002bc80601007387 */ /* 0x0041e80000100a00 */
[----:B------:R-:W2:Y:S04]  /*e090*/  LDL.LU R4, [R1] ;  /* 0x0000000001047983 */ /* 0x000ea80000300800 */
[----:B------:R-:W2:Y:S04]  /*e0a0*/  LDL.LU R5, [R1+0x4] ;  /* 0x0000040001057983 */ /* 0x000ea80000300800 */
[----:B0-----:R-:W2:Y:S04]  /*e0b0*/  LDL.LU R6, [R1+0x8] ;  /* 0x0000080001067983 */ /* 0x001ea80000300800 */
[----:B------:R-:W2:Y:S04]  /*e0c0*/  LDL.LU R7, [R1+0xc] ;  /* 0x00000c0001077983 */ /* 0x000ea80000300800 */
[----:B------:R0:W-:Y:S04]  /*e0d0*/  STL.64 [R1+0x2b78], R10 ;  /* 0x002b780a01007387 */ /* 0x0001e80000100a00 */
[----:B------:R1:W-:Y:S01]  /*e0e0*/  STL.64 [R1+0x2b70], R8 ;  /* 0x002b700801007387 */ /* 0x0003e20000100a00 */
[----:B0-----:R-:W-:Y:S01]  /*e0f0*/  IMAD.MOV.U32 R10, RZ, RZ, R22 ;  /* 0x000000ffff0a7224 */ /* 0x001fe200078e0016 */
[----:B-1----:R-:W-:Y:S01]  /*e100*/  MOV R8, R2 ;  /* 0x0000000200087202 */ /* 0x002fe20000000f00 */
[----:B-----5:R-:W-:Y:S01]  /*e110*/  IMAD.MOV.U32 R9, RZ, RZ, R23 ;  /* 0x000000ffff097224 */ /* 0x020fe200078e0017 */
[----:B------:R-:W5:Y:S04]  /*e120*/  LDL.LU R2, [R1+0x2c04] ;  /* 0x002c040001027983 */ /* 0x000f680000300800 */
[----:B------:R-:W2:Y:S04]  /*e130*/  LDL.LU R23, [R1+0x2c00] ;  /* 0x002c000001177983 */ /* 0x000ea80000300800 */
[----:B------:R-:W2:Y:S01]  /*e140*/  LDL.LU R22, [R1+0x2bfc] ;  /* 0x002bfc0001167983 */ /* 0x000ea20000300800 */
[----:B------:R-:W-:-:S03]  /*e150*/  MOV R11, R28 ;  /* 0x0000001c000b7202 */ /* 0x000fc60000000f00 */
[----:B------:R-:W2:Y:S04]  /*e160*/  LDL.LU R28, [R1+0x2bf8] ;  /* 0x002bf800011c7983 */ /* 0x000ea80000300800 */
[----:B------:R-:W-:Y:S04]  /*e170*/  STL.64 [R1+0x2b90], R10 ;  /* 0x002b900a01007387 */ /* 0x000fe80000100a00 */
[----:B------:R4:W-:Y:S02]  /*e180*/  STL.64 [R1+0x2b88], R8 ;  /* 0x002b880801007387 */ /* 0x0009e40000100a00 */
[----:B----4-:R-:W-:-:S02]  /*e190*/  IMAD.MOV.U32 R8, RZ, RZ, R0 ;  /* 0x000000ffff087224 */ /* 0x010fc400078e0000 */
[----:B------:R-:W4:Y:S01]  /*e1a0*/  LDL.LU R0, [R1+0x2bf4] ;  /* 0x002bf40001007983 */ /* 0x000f220000300800 */
[----:B---3--:R-:W-:-:S03]  /*e1b0*/  IMAD.MOV.U32 R9, RZ, RZ, R29 ;  /* 0x000000ffff097224 */ /* 0x008fc600078e001d */
[----:B------:R-:W3:Y:S01]  /*e1c0*/  LDL.LU R29, [R1+0x2bf0] ;  /* 0x002bf000011d7983 */ /* 0x000ee20000300800 */
[----:B------:R-:W-:Y:S01]  /*e1d0*/  MOV R10, R20 ;  /* 0x00000014000a7202 */ /* 0x000fe20000000f00 */
[----:B------:R-:W-:Y:S02]  /*e1e0*/  IMAD.MOV.U32 R11, RZ, RZ, R21 ;  /* 0x000000ffff0b7224 */ /* 0x000fe400078e0015 */
[----:B------:R-:W3:Y:S04]  /*e1f0*/  LDL.LU R20, [R1+0x2bec] ;  /* 0x002bec0001147983 */ /* 0x000ee80000300800 */
[----:B------:R-:W3:Y:S04]  /*e200*/  LDL.LU R21, [R1+0x2be8] ;  /* 0x002be80001157983 */ /* 0x000ee80000300800 */
[----:B------:R0:W-:Y:S04]  /*e210*/  STL.64 [R1+0x2ba8], R10 ;  /* 0x002ba80a01007387 */ /* 0x0001e80000100a00 */
[----:B------:R2:W-:Y:S01]  /*e220*/  STL.64 [R1+0x2ba0], R8 ;  /* 0x002ba00801007387 */ /* 0x0005e20000100a00 */
[----:B0-----:R-:W-:-:S02]  /*e230*/  IMAD.MOV.U32 R11, RZ, RZ, R3 ;  /* 0x000000ffff0b7224 */ /* 0x001fc400078e0003 */
[----:B-----5:R-:W-:Y:S01]  /*e240*/  IMAD.MOV.U32 R10, RZ, RZ, R2 ;  /* 0x000000ffff0a7224 */ /* 0x020fe200078e0002 */
[----:B--2---:R-:W-:Y:S01]  /*e250*/  MOV R9, R23 ;  /* 0x0000001700097202 */ /* 0x004fe20000000f00 */
[----:B------:R-:W-:Y:S02]  /*e260*/  IMAD.MOV.U32 R8, RZ, RZ, R22 ;  /* 0x000000ffff087224 */ /* 0x000fe400078e0016 */
[----:B------:R-:W2:Y:S04]  /*e270*/  LDL.LU R22, [R1+0x2be4] ;  /* 0x002be40001167983 */ /* 0x000ea80000300800 */
[----:B------:R-:W2:Y:S04]  /*e280*/  LDL.LU R23, [R1+0x2be0] ;  /* 0x002be00001177983 */ /* 0x000ea80000300800 */
[----:B------:R-:W5:Y:S04]  /*e290*/  LDL.LU R2, [R1+0x2bdc] ;  /* 0x002bdc0001027983 */ /* 0x000f680000300800 */
[----:B------:R-:W2:Y:S04]  /*e2a0*/  LDL.LU R3, [R1+0x2bd8] ;  /* 0x002bd80001037983 */ /* 0x000ea80000300800 */
[----:B------:R4:W-:Y:S04]  /*e2b0*/  STL.64 [R1+0x2bc0], R10 ;  /* 0x002bc00a01007387 */ /* 0x0009e80000100a00 */
[----:B------:R0:W-:Y:S01]  /*e2c0*/  STL.64 [R1+0x2bb8], R8 ;  /* 0x002bb80801007387 */ /* 0x0001e20000100a00 */
[----:B----4-:R-:W-:-:S03]  /*e2d0*/  IMAD.MOV.U32 R10, RZ, RZ, R0 ;  /* 0x000000ffff0a7224 */ /* 0x010fc600078e0000 */
[----:B0-----:R-:W4:Y:S01]  /*e2e0*/  LDL.LU R8, [R1+0xd0] ;  /* 0x0000d00001087983 */ /* 0x001f220000300800 */
[----:B---3--:R-:W-:-:S03]  /*e2f0*/  MOV R9, R29 ;  /* 0x0000001d00097202 */ /* 0x008fc60000000f00 */
[----:B------:R-:W3:Y:S04]  /*e300*/  LDL.LU R29, [R1+0x2bd4] ;  /* 0x002bd400011d7983 */ /* 0x000ee80000300800 */
[----:B------:R-:W4:Y:S04]  /*e310*/  LDL.LU R0, [R1+0x2bd0] ;  /* 0x002bd00001007983 */ /* 0x000f280000300800 */
[----:B------:R5:W-:Y:S01]  /*e320*/  STL.64 [R1+0x2aa0], R14 ;  /* 0x002aa00e01007387 */ /* 0x000be20000100a00 */
[----:B------:R-:W-:Y:S03]  /*e330*/  HMMA.16816.F32 R4, R24, R18, R4 ;  /* 0x000000121804723c */ /* 0x000fe60000001804 */
[----:B------:R-:W-:Y:S01]  /*e340*/  STL.64 [R1+0x2a98], R12 ;  /* 0x002a980c01007387 */ /* 0x000fe20000100a00 */
[----:B-----5:R-:W-:Y:S01]  /*e350*/  IMAD.MOV.U32 R15, RZ, RZ, R2 ;  /* 0x000000ffff0f7224 */ /* 0x020fe200078e0002 */
[----:B--2---:R-:W-:-:S07]  /*e360*/  MOV R14, R3 ;  /* 0x00000003000e7202 */ /* 0x004fce0000000f00 */
[----:B------:R-:W-:Y:S01]  /*e370*/  HMMA.16816.F32 R20, R24, R14, R20 ;  /* 0x0000000e1814723c */ /* 0x000fe20000001814 */
[----:B------:R-:W-:Y:S01]  /*e380*/  IMAD.MOV.U32 R11, RZ, RZ, R28 ;  /* 0x000000ffff0b7224 */ /* 0x000fe200078e001c */
[----:B---3--:R-:W-:Y:S04]  /*e390*/  LDSM.16.MT88.4 R16, [R29+0xc000] ;  /* 0x00c000001d10783b */ /* 0x008fe80000004200 */
[----:B----4-:R-:W-:Y:S11]  /*e3a0*/  LDSM.16.M88.4 R12, [R0+0x20080] ;  /* 0x02008000000c783b */ /* 0x010ff60000000200 */
[----:B------:R-:W-:Y:S06]  /*e3b0*/  @!UPT UIADD3 URZ, URZ, URZ, URZ ;  /* 0x0000003f3f3ff290 */ /* 0x000fec000fffe03f */
[----:B------:R-:W-:Y:S04]  /*e3c0*/  STL [R1+0x2aa8], R23 ;  /* 0x002aa81701007387 */ /* 0x000fe80000100800 */
[----:B------:R-:W-:Y:S04]  /*e3d0*/  STL [R1+0x2a90], R29 ;  /* 0x002a901d01007387 */ /* 0x000fe80000100800 */
[----:B------:R-:W-:Y:S04]  /*e3e0*/  STL.64 [R1], R4 ;  /* 0x0000000401007387 */ /* 0x000fe80000100a00 */
[----:B------:R-:W-:Y:S04]  /*e3f0*/  STL.64 [R1+0x8], R6 ;  /* 0x0000080601007387 */ /* 0x000fe80000100a00 */
[----:B------:R-:W0:Y:S04]  /*e400*/  LDSM.16.M88.4 R4, [R0+0x21080] ;  /* 0x021080000004783b */ /* 0x000e280000000200 */
[----:B0-----:R0:W-:Y:S04]  /*e410*/  STL.64 [R1+0x1e8], R6 ;  /* 0x0001e80601007387 */ /* 0x0011e80000100a00 */
[----:B0-----:R-:W2:Y:S01]  /*e420*/  LDL.LU.64 R6, [R1+0x2bc8] ;  /* 0x002bc80001067983 */ /* 0x001ea20000300a00 */
[----:B------:R-:W-:Y:S01]  /*e430*/  IMAD.MOV.U32 R23, RZ, RZ, R4 ;  /* 0x000000ffff177224 */ /* 0x000fe200078e0004 */
[----:B------:R-:W-:-:S02]  /*e440*/  MOV R28, R5 ;  /* 0x00000005001c7202 */ /* 0x000fc40000000f00 */
[----:B--2---:R-:W-:Y:S01]  /*e450*/  HMMA.16816.F32 R4, R24, R6, R8 ;  /* 0x000000061804723c */ /* 0x004fe20000001808 */
[----:B------:R-:W2:Y:S04]  /*e460*/  LDL.LU.64 R10, [R1+0x2bc0] ;  /* 0x002bc000010a7983 */ /* 0x000ea80000300a00 */
[----:B------:R-:W2:Y:S11]  /*e470*/  LDL.LU.64 R8, [R1+0x2bb8] ;  /* 0x002bb80001087983 */ /* 0x000eb60000300a00 */
[----:B------:R-:W-:Y:S07]  /*e480*/  @!UPT UIADD3 URZ, URZ, URZ, URZ ;  /* 0x0000003f3f3ff290 */ /* 0x000fee000fffe03f */
[----:B------:R-:W-:Y:S01]  /*e490*/  STL.64 [R1+0xd0], R4 ;  /* 0x0000d00401007387 */ /* 0x000fe20000100a00 */
[----:B------:R-:W-:-:S03]  /*e4a0*/  IMAD.MOV.U32 R29, RZ, RZ, R7 ;  /* 0x000000ffff1d7224 */ /* 0x000fc600078e0007 */
[----:B------:R-:W-:Y:S04]  /*e4b0*/  STL [R1+0xd8], R6 ;  /* 0x0000d80601007387 */ /* 0x000fe80000100800 */
[----:B------:R-:W0:Y:S04]  /*e4c0*/  LDSM.16.M88.4 R4, [R0+0x22080] ;  /* 0x022080000004783b */ /* 0x000e280000000200 */
[----:B------:R1:W-:Y:S01]  /*e4d0*/  STL.64 [R1+0x1d8], R14 ;  /* 0x0001d80e01007387 */ /* 0x0003e20000100a00 */
[----:B0-----:R-:W-:Y:S02]  /*e4e0*/  IMAD.MOV.U32 R3, RZ, RZ, R6 ;  /* 0x000000ffff037224 */ /* 0x001fe400078e0006 */
[----:B------:R-:W-:-:S02]  /*e4f0*/  IMAD.MOV.U32 R2, RZ, RZ, R7 ;  /* 0x000000ffff027224 */ /* 0x000fc400078e0007 */
[----:B------:R-:W2:Y:S01]  /*e500*/  LDL.LU.64 R6, [R1+0x2bb0] ;  /* 0x002bb00001067983 */ /* 0x000ea20000300a00 */
[----:B-1----:R-:W-:Y:S01]  /*e510*/  IMAD.MOV.U32 R15, RZ, RZ, R4 ;  /* 0x000000ffff0f7224 */ /* 0x002fe200078e0004 */
[----:B------:R-:W-:Y:S02]  /*e520*/  MOV R14, R5 ;  /* 0x00000005000e7202 */ /* 0x000fe40000000f00 */
[----:B------:R-:W-:Y:S04]  /*e530*/  STL [R1+0x295c], R2 ;  /* 0x00295c0201007387 */ /* 0x000fe80000100800 */
[----:B------:R-:W-:Y:S01]  /*e540*/  STL [R1+0x2958], R3 ;  /* 0x0029580301007387 */ /* 0x000fe20000100800 */
[C---:B--2---:R-:W-:Y:S03]  /*e550*/  HMMA.16816.F32 R4, R24.reuse, R6, R8 ;  /* 0x000000061804723c */ /* 0x044fe60000001808 */
[----:B------:R-:W2:Y:S04]  /*e560*/  LDL.LU.64 R10, [R1+0x2ba8] ;  /* 0x002ba800010a7983 */ /* 0x000ea80000300a00 */
[----:B------:R-:W2:Y:S11]  /*e570*/  LDL.LU.64 R8, [R1+0x2ba0] ;  /* 0x002ba00001087983 */ /* 0x000eb60000300a00 */
[----:B------:R-:W-:Y:S05]  /*e580*/  @!UPT UIADD3 URZ, URZ, URZ, URZ ;  /* 0x0000003f3f3ff290 */ /* 0x000fea000fffe03f */
[----:B------:R-:W-:Y:S04]  /*e590*/  STL.64 [R1+0x10], R4 ;  /* 0x0000100401007387 */ /* 0x000fe80000100a00 */
[----:B------:R0:W-:Y:S04]  /*e5a0*/  STL.64 [R1+0x18], R6 ;  /* 0x0000180601007387 */ /* 0x0001e80000100a00 */
[----:B0-----:R-:W2:Y:S02]  /*e5b0*/  LDL.LU.64 R6, [R1+0x2b98] ;  /* 0x002b980001067983 */ /* 0x001ea40000300a00 */
[C---:B--2---:R-:W-:Y:S02]  /*e5c0*/  HMMA.16816.F32 R4, R24.reuse, R6, R8 ;  /* 0x000000061804723c */ /* 0x044fe40000001808 */
[----:B------:R-:W2:Y:S04]  /*e5d0*/  LDL.LU.64 R10, [R1+0x2b90] ;  /* 0x002b9000010a7983 */ /* 0x000ea80000300a00 */
[----:B------:R-:W2:Y:S11]  /*e5e0*/  LDL.LU.64 R8, [R1+0x2b88] ;  /* 0x002b880001087983 */ /* 0x000eb60000300a00 */
[----:B------:R-:W-:Y:S06]  /*e5f0*/  @!UPT UIADD3 URZ, URZ, URZ, URZ ;  /* 0x0000003f3f3ff290 */ /* 0x000fec000fffe03f */
        /* <DEDUP_REMOVED lines=53> */
[----:B------:R-:W2:Y:S11]  /*e950*/  LDL.LU.64 R10, [R1+0x2ad0] ;  /* 0x002ad000010a7983 */ /* 0x000eb60000300a00 */
[----:B------:R-:W-:Y:S10]  /*e960*/  @!UPT UIADD3 URZ, URZ, URZ, URZ ;  /* 0x0000003f3f3ff290 */ /* 0x000ff4000fffe03f */
[----:B------:R-:W-:Y:S04]  /*e970*/  STL.64 [R1+0x30], R4 ;  /* 0x0000300401007387 */ /* 0x000fe80000100a00 */
[----:B------:R0:W-:Y:S04]  /*e980*/  STL.64 [R1+0x38], R6 ;  /* 0x0000380601007387 */ /* 0x0001e80000100a00 */
[----:B0-----:R-:W2:Y:S04]  /*e990*/  LDL.LU.64 R6, [R1+0x2ac8] ;  /* 0x002ac80001067983 */ /* 0x001ea80000300a00 */
[----:B------:R-:W2:Y:S02]  /*e9a0*/  LDL.LU.64 R4, [R1+0x2ac0] ;  /* 0x002ac00001047983 */ /* 0x000ea40000300a00 */
[----:B--2---:R-:W-:Y:S02]  /*e9b0*/  HMMA.16816.F32 R24, R24, R10, R4 ;  /* 0x0000000a1818723c */ /* 0x004fe40000001804 */
[----:B------:R-:W2:Y:S04]  /*e9c0*/  LDL.LU.64 R10, [R1+0x2ab8] ;  /* 0x002ab800010a7983 */ /* 0x000ea80000300a00 */
[----:B------:R-:W2:Y:S01]  /*e9d0*/  LDL.LU.64 R8, [R1+0x2ab0] ;  /* 0x002ab00001087983 */ /* 0x000ea20000300a00 */
[----:B------:R-:W-:-:S03]  /*e9e0*/  MOV R4, R23 ;  /* 0x0000001700047202 */ /* 0x000fc60000000f00 */
[----:B------:R-:W3:Y:S11]  /*e9f0*/  LDL.LU R23, [R1+0x2aa8] ;  /* 0x002aa80001177983 */ /* 0x000ef60000300800 */
[----:B------:R-:W-:Y:S02]  /*ea00*/  @!UPT UIADD3 URZ, URZ, URZ, URZ ;  /* 0x0000003f3f3ff290 */ /* 0x000fe4000fffe03f */
[----:B------:R-:W-:Y:S04]  /*ea10*/  STL.64 [R1+0x2a10], R26 ;  /* 0x002a101a01007387 */ /* 0x000fe80000100a00 */
[----:B------:R0:W-:Y:S02]  /*ea20*/  STL.64 [R1+0x2a08], R24 ;  /* 0x002a081801007387 */ /* 0x0001e40000100a00 */
[----:B0-----:R-:W-:Y:S01]  /*ea30*/  IMAD.MOV.U32 R24, RZ, RZ, R15 ;  /* 0x000000ffff187224 */ /* 0x001fe200078e000f */
[----:B------:R-:W-:Y:S02]  /*ea40*/  MOV R25, R14 ;  /* 0x0000000e00197202 */ /* 0x000fe40000000f00 */
[----:B------:R-:W4:Y:S01]  /*ea50*/  LDL.LU.64 R14, [R1+0x2aa0] ;  /* 0x002aa000010e7983 */ /* 0x000f220000300a00 */
[C---:B--2---:R-:W-:Y:S03]  /*ea60*/  HMMA.16816.F32 R8, R16.reuse, R12, R8 ;  /* 0x0000000c1008723c */ /* 0x044fe60000001808 */
[----:B------:R-:W4:Y:S01]  /*ea70*/  LDL.LU.64 R12, [R1+0x2a98] ;  /* 0x002a9800010c7983 */ /* 0x000f220000300a00 */
[----:B------:R-:W-:Y:S11]  /*ea80*/  IMAD.MOV.U32 R5, RZ, RZ, R28 ;  /* 0x000000ffff057224 */ /* 0x000ff600078e001c */
[----:B------:R-:W-:Y:S08]  /*ea90*/  @!UPT UIADD3 URZ, URZ, URZ, URZ ;  /* 0x0000003f3f3ff290 */ /* 0x000ff0000fffe03f */
[----:B------:R-:W-:Y:S04]  /*eaa0*/  STL.64 [R1+0x2a00], R10 ;  /* 0x002a000a01007387 */ /* 0x000fe80000100a00 */
[----:B------:R-:W-:Y:S04]  /*eab0*/  STL.64 [R1+0x29f8], R8 ;  /* 0x0029f80801007387 */ /* 0x000fe80000100a00 */
[----:B------:R-:W0:Y:S01]  /*eac0*/  LDSM.16.M88.4 R8, [R0+0x23080] ;  /* 0x023080000008783b */ /* 0x000e220000000200 */
[C---:B---3--:R-:W-:Y:S03]  /*ead0*/  HMMA.16816.F32 R20, R16.reuse, R24, R20 ;  /* 0x000000181014723c */ /* 0x048fe60000001814 */
[----:B------:R-:W-:Y:S05]  /*eae0*/  LDSM.16.M88.4 R24, [R0+0x2e080] ;  /* 0x02e080000018783b */ /* 0x000fea0000000200 */
[----:B----4-:R-:W-:Y:S07]  /*eaf0*/  HMMA.16816.F32 R12, R16, R4, R12 ;  /* 0x00000004100c723c */ /* 0x010fee000000180c */
[----:B0-----:R-:W-:-:S02]  /*eb00*/  IMAD.MOV.U32 R5, RZ, RZ, R8 ;  /* 0x000000ffff057224 */ /* 0x001fc400078e0008 */
[----:B------:R-:W-:Y:S11]  /*eb10*/  IMAD.MOV.U32 R4, RZ, RZ, R9 ;  /* 0x000000ffff047224 */ /* 0x000ff600078e0009 */
[----:B------:R-:W-:Y:S03]  /*eb20*/  @!UPT UIADD3 URZ, URZ, URZ, URZ ;  /* 0x0000003f3f3ff290 */ /* 0x000fe6000fffe03f */
[----:B------:R-:W-:Y:S04]  /*eb30*/  STL.64 [R1+0x2a20], R14 ;  /* 0x002a200e01007387 */ /* 0x000fe80000100a00 */
[----:B------:R-:W-:Y:S04]  /*eb40*/  STL.64 [R1+0x2a18], R12 ;  /* 0x002a180c01007387 */ /* 0x000fe80000100a00 */
[----:B------:R-:W-:Y:S04]  /*eb50*/  STL.64 [R1+0xe8], R10 ;  /* 0x0000e80a01007387 */ /* 0x000fe80000100a00 */
[----:B------:R-:W0:Y:S04]  /*eb60*/  LDSM.16.M88.4 R8, [R0+0x24080] ;  /* 0x024080000008783b */ /* 0x000e280000000200 */
[----:B------:R-:W-:Y:S04]  /*eb70*/  STL [R1+0x2a8c], R18 ;  /* 0x002a8c1201007387 */ /* 0x000fe80000100800 */
[----:B------:R-:W-:Y:S04]  /*eb80*/  STL [R1+0x2a88], R19 ;  /* 0x002a881301007387 */ /* 0x000fe80000100800 */
[----:B------:R-:W-:Y:S04]  /*eb90*/  STL [R1+0x296c], R20 ;  /* 0x00296c1401007387 */ /* 0x000fe80000100800 */
[----:B------:R-:W-:Y:S04]  /*eba0*/  STL [R1+0x2968], R21 ;  /* 0x0029681501007387 */ /* 0x000fe80000100800 */
[----:B------:R-:W-:Y:S04]  /*ebb0*/  STL [R1+0x2964], R22 ;  /* 0x0029641601007387 */ /* 0x000fe80000100800 */
[----:B------:R-:W-:Y:S04]  /*ebc0*/  STL [R1+0x2960], R23 ;  /* 0x0029601701007387 */ /* 0x000fe80000100800 */
[----:B------:R-:W-:Y:S01]  /*ebd0*/  LDSM.16.M88.4 R12, [R0+0x27080] ;  /* 0x02708000000c783b */ /* 0x000fe20000000200 */
[----:B0-----:R-:W-:-:S03]  /*ebe0*/  MOV R7, R8 ;  /* 0x0000000800077202 */ /* 0x001fc60000000f00 */
        /* <DEDUP_REMOVED lines=12> */
[----:B------:R-:W-:Y:S01]  /*ecb0*/  STL.64 [R1+0x128], R14 ;  /* 0x0001280e01007387 */ /* 0x000fe20000100a00 */
[----:B0-----:R-:W-:-:S03]  /*ecc0*/  IMAD.MOV.U32 R3, RZ, RZ, R8 ;  /* 0x000000ffff037224 */ /* 0x001fc600078e0008 */
[----:B------:R-:W-:Y:S01]  /*ecd0*/  STL.64 [R1+0x138], R10 ;  /* 0x0001380a01007387 */ /* 0x000fe20000100a00 */
[----:B------:R-:W-:-:S03]  /*ece0*/  MOV R2, R9 ;  /* 0x0000000900027202 */ /* 0x000fc60000000f00 */
[----:B------:R-:W0:Y:S02]  /*ecf0*/  LDSM.16.M88.4 R8, [R0+0x29080] ;  /* 0x029080000008783b */ /* 0x000e240000000200 */
[----:B0-----:R-:W-:Y:S02]  /*ed00*/  IMAD.MOV.U32 R21, RZ, RZ, R8 ;  /* 0x000000ffff157224 */ /* 0x001fe400078e0008 */
[----:B------:R-:W-:Y:S01]  /*ed10*/  STL.64 [R1+0x148], R10 ;  /* 0x0001480a01007387 */ /* 0x000fe20000100a00 */
[----:B------:R-:W-:-:S03]  /*ed20*/  IMAD.MOV.U32 R20, RZ, RZ, R9 ;  /* 0x000000ffff147224 */ /* 0x000fc600078e0009 */
[----:B------:R-:W0:Y:S04]  /*ed30*/  LDSM.16.M88.4 R8, [R0+0x2a080] ;  /* 0x02a080000008783b */ /* 0x000e280000000200 */
[----:B------:R1:W-:Y:S04]  /*ed40*/  STL.64 [R1+0x2a70], R20 ;  /* 0x002a701401007387 */ /* 0x0003e80000100a00 */
[----:B0-----:R-:W-:Y:S04]  /*ed50*/  STL.64 [R1+0x158], R10 ;  /* 0x0001580a01007387 */ /* 0x001fe80000100a00 */
[----:B-1----:R-:W2:Y:S04]  /*ed60*/  LDL.LU R20, [R1+0xd0] ;  /* 0x0000d00001147983 */ /* 0x002ea80000300800 */
[----:B------:R-:W2:Y:S04]  /*ed70*/  LDL.LU R21, [R1+0xd4] ;  /* 0x0000d40001157983 */ /* 0x000ea80000300800 */
[----:B------:R-:W3:Y:S01]  /*ed80*/  LDL.LU R22, [R1+0xd8] ;  /* 0x0000d80001167983 */ /* 0x000ee20000300800 */
[----:B------:R-:W-:-:S03]  /*ed90*/  IMAD.MOV.U32 R23, RZ, RZ, R29 ;  /* 0x000000ffff177224 */ /* 0x000fc600078e001d */
[----:B------:R-:W4:Y:S01]  /*eda0*/  LDL.LU R29, [R1+0x2a90] ;  /* 0x002a9000011d7983 */ /* 0x000f220000300800 */
[----:B------:R-:W-:Y:S01]  /*edb0*/  MOV R13, R8 ;  /* 0x00000008000d7202 */ /* 0x000fe20000000f00 */
[----:B------:R-:W-:Y:S02]  /*edc0*/  IMAD.MOV.U32 R12, RZ, RZ, R9 ;  /* 0x000000ffff0c7224 */ /* 0x000fe400078e0009 */
[----:B------:R-:W0:Y:S02]  /*edd0*/  LDSM.16.M88.4 R8, [R0+0x2b080] ;  /* 0x02b080000008783b */ /* 0x000e240000000200 */
[----:B0-----:R-:W-:Y:S01]  /*ede0*/  MOV R15, R8 ;  /* 0x00000008000f7202 */ /* 0x001fe20000000f00 */
[----:B------:R-:W-:Y:S01]  /*edf0*/  IMAD.MOV.U32 R14, RZ, RZ, R9 ;  /* 0x000000ffff0e7224 */ /* 0x000fe200078e0009 */
[----:B---3--:R-:W-:Y:S04]  /*ee00*/  STL.64 [R1+0x2a80], R22 ;  /* 0x002a801601007387 */ /* 0x008fe80000100a00 */
[----:B--2---:R0:W-:Y:S04]  /*ee10*/  STL.64 [R1+0x2a78], R20 ;  /* 0x002a781401007387 */ /* 0x0041e80000100a00 */
[----:B0-----:R-:W2:Y:S04]  /*ee20*/  LDL.LU R20, [R1] ;  /* 0x0000000001147983 */ /* 0x001ea80000300800 */
[----:B------:R-:W2:Y:S04]  /*ee30*/  LDL.LU R21, [R1+0x4] ;  /* 0x0000040001157983 */ /* 0x000ea80000300800 */
[----:B------:R-:W2:Y:S04]  /*ee40*/  LDL.LU R22, [R1+0x8] ;  /* 0x0000080001167983 */ /* 0x000ea80000300800 */
[----:B------:R-:W2:Y:S04]  /*ee50*/  LDL.LU R23, [R1+0xc] ;  /* 0x00000c0001177983 */ /* 0x000ea80000300800 */
[----:B------:R-:W-:Y:S04]  /*ee60*/  STL.64 [R1+0x168], R10 ;  /* 0x0001680a01007387 */ /* 0x000fe80000100a00 */
[----:B------:R0:W-:Y:S04]  /*ee70*/  STL.64 [R1+0x2a60], R14 ;  /* 0x002a600e01007387 */ /* 0x0001e80000100a00 */
[----:B------:R1:W-:Y:S04]  /*ee80*/  STL.64 [R1+0x2a58], R12 ;  /* 0x002a580c01007387 */ /* 0x0003e80000100a00 */
[----:B------:R-:W3:Y:S01]  /*ee90*/  LDSM.16.M88.4 R8, [R0+0x2c080] ;  /* 0x02c080000008783b */ /* 0x000ee20000000200 */
[----:B0-----:R-:W-:Y:S01]  /*eea0*/  IMAD.MOV.U32 R14, RZ, RZ, R7 ;  /* 0x000000ffff0e7224 */ /* 0x001fe200078e0007 */
[----:B------:R-:W-:Y:S01]  /*eeb0*/  MOV R15, R6 ;  /* 0x00000006000f7202 */ /* 0x000fe20000000f00 */
[----:B-1----:R-:W-:-:S02]  /*eec0*/  IMAD.MOV.U32 R12, RZ, RZ, R5 ;  /* 0x000000ffff0c7224 */ /* 0x002fc400078e0005 */
[----:B------:R-:W-:Y:S02]  /*eed0*/  IMAD.MOV.U32 R13, RZ, RZ, R4 ;  /* 0x000000ffff0d7224 */ /* 0x000fe400078e0004 */
[----:B------:R-:W0:Y:S04]  /*eee0*/  LDSM.16.M88.4 R4, [R0+0x2d080] ;  /* 0x02d080000004783b */ /* 0x000e280000000200 */
[----:B---3--:R-:W-:Y:S04]  /*eef0*/  STL.64 [R1+0x170], R8 ;  /* 0x0001700801007387 */ /* 0x008fe80000100a00 */
[----:B------:R-:W-:Y:S04]  /*ef00*/  STL.64 [R1+0x178], R10 ;  /* 0x0001780a01007387 */ /* 0x000fe80000100a00 */
[----:B------:R-:W-:Y:S04]  /*ef10*/  LDSM.16.M88.4 R8, [R0+0x2f080] ;  /* 0x02f080000008783b */ /* 0x000fe80000000200 */
[----:B0-----:R-:W-:Y:S04]  /*ef20*/  STL.64 [R1+0x180], R4 ;  /* 0x0001800401007387 */ /* 0x001fe80000100a00 */
[----:B------:R-:W-:Y:S04]  /*ef30*/  STL.64 [R1+0x188], R6 ;  /* 0x0001880601007387 */ /* 0x000fe80000100a00 */
[----:B----4-:R-:W0:Y:S04]  /*ef40*/  LDSM.16.MT88.4 R4, [R29+0xe000] ;  /* 0x00e000001d04783b */ /* 0x010e280000004200 */
[----:B------:R-:W-:Y:S04]  /*ef50*/  STL [R1+0x2690], R0 ;  /* 0x0026900001007387 */ /* 0x000fe80000100800 */
        /* <DEDUP_REMOVED lines=13> */
[----:B------:R-:W-:Y:S04]  /*f030*/  STL.64 [R1+0x1a8], R10 ;  /* 0x0001a80a01007387 */ /* 0x000fe80000100a00 */
        /* <DEDUP_REMOVED lines=21> */
[----:B------:R-:W-:-:S03]  /*f190*/  IMAD.MOV.U32 R8, RZ, RZ, R3 ;  /* 0x000000ffff087224 */ /* 0x000fc600078e0003 */
[----:B------:R-:W-:Y:S04]  /*f1a0*/  STL [R1+0x2978], R0 ;  /* 0x0029780001007387 */ /* 0x000fe80000100800 */
[----:B------:R-:W-:Y:S01]  /*f1b0*/  STL [R1+0x2974], R28 ;  /* 0x0029741c01007387 */ /* 0x000fe20000100800 */
[----:B0-----:R-:W-:-:S03]  /*f1c0*/  MOV R9, R2 ;  /* 0x0000000200097202 */ /* 0x001fc60000000f00 */
[----:B------:R-:W-:Y:S04]  /*f1d0*/  STL [R1+0x2970], R29 ;  /* 0x0029701d01007387 */ /* 0x000fe80000100800 */
[----:B------:R-:W3:Y:S01]  /*f1e0*/  LDL.LU R24, [R1+0xb0] ;  /* 0x0000b00001187983 */ /* 0x000ee20000300800 */
[----:B------:R-:W-:Y:S01]  /*f1f0*/  IMAD.MOV.U32 R3, RZ, RZ, R7 ;  /* 0x000000ffff037224 */ /* 0x000fe200078e0007 */
[----:B------:R-:W-:Y:S01]  /*f200*/  MOV R2, R6 ;  /* 0x0000000600027202 */ /* 0x000fe20000000f00 */
[----:B------:R-:W-:Y:S01]  /*f210*/  IMAD.MOV.U32 R23, RZ, RZ, R5 ;  /* 0x000000ffff177224 */ /* 0x000fe200078e0005 */
[----:B------:R-:W3:Y:S01]  /*f220*/  LDL.LU R25, [R1+0xb4] ;  /* 0x0000b40001197983 */ /* 0x000ee20000300800 */
[----:B------:R-:W-:-:S03]  /*f230*/  IMAD.MOV.U32 R22, RZ, RZ, R4 ;  /* 0x000000ffff167224 */ /* 0x000fc600078e0004 */
        /* <DEDUP_REMOVED lines=52> */
[----:B------:R-:W-:Y:S04]  /*f580*/  STL [R1+0x29b8], R3 ;  /* 0x0029b80301007387 */ /* 0x000fe80000100800 */
[----:B------:R-:W-:Y:S04]  /*f590*/  STL [R1+0x29b4], R28 ;  /* 0x0029b41c01007387 */ /* 0x000fe80000100800 */
[----:B------:R-:W-:Y:S04]  /*f5a0*/  STL [R1+0x29b0], R29 ;  /* 0x0029b01d01007387 */ /* 0x000fe80000100800 */
[----:B------:R-:W-:Y:S04]  /*f5b0*/  STL [R1+0x29ac], R20 ;  /* 0x0029ac1401007387 */ /* 0x000fe80000100800 */
[----:B------:R-:W5:Y:S04]  /*f5c0*/  LDL.LU R8, [R1+0x170] ;  /* 0x0001700001087983 */ /* 0x000f680000300800 */
[----:B------:R-:W5:Y:S01]  /*f5d0*/  LDL.LU R9, [R1+0x174] ;  /* 0x0001740001097983 */ /* 0x000f620000300800 */
[----:B---3--:R-:W-:Y:S11]  /*f5e0*/  HMMA.16816.F32 R4, R16, R4, R24 ;  /* 0x000000041004723c */ /* 0x008ff60000001818 */
[----:B------:R-:W-:Y:S11]  /*f5f0*/  @!UPT UIADD3 URZ, URZ, URZ, URZ ;  /* 0x0000003f3f3ff290 */ /* 0x000ff6000fffe03f */
[----:B------:R-:W-:Y:S02]  /*f600*/  @!UPT UIADD3 URZ, URZ, URZ, URZ ;  /* 0x0000003f3f3ff290 */ /* 0x000fe4000fffe03f */
[----:B------:R-:W-:Y:S02]  /*f610*/  IMAD.MOV.U32 R22, RZ, RZ, R4 ;  /* 0x000000ffff167224 */ /* 0x000fe400078e0004 */
[----:B------:R-:W-:Y:S01]  /*f620*/  IMAD.MOV.U32 R23, RZ, RZ, R5 ;  /* 0x000000ffff177224 */ /* 0x000fe200078e0005 */
[----:B0-----:R-:W-:Y:S01]  /*f630*/  MOV R2, R6 ;  /* 0x0000000600027202 */ /* 0x001fe20000000f00 */
[----:B------:R-:W-:Y:S01]  /*f640*/  IMAD.MOV.U32 R21, RZ, RZ, R7 ;  /* 0x000000ffff157224 */ /* 0x000fe200078e0007 */
[----:B-----5:R2:W-:Y:S02]  /*f650*/  STL.64 [R1+0x2a48], R8 ;  /* 0x002a480801007387 */ /* 0x0205e40000100a00 */
        /* <DEDUP_REMOVED lines=99> */
[----:B------:R-:W3:Y:S04]  /*fc90*/  LDL.LU R18, [R1+0x198] ;  /* 0x0001980001127983 */ /* 0x000ee80000300800 */
[----:B------:R-:W3:Y:S04]  /*fca0*/  LDL.LU R19, [R1+0x19c] ;  /* 0x00019c0001137983 */ /* 0x000ee80000300800 */
[----:B---3--:R1:W-:Y:S04]  /*fcb0*/  STL.64 [R1+0x2858], R18 ;  /* 0x0028581201007387 */ /* 0x0083e80000100a00 */
[----:B0-----:R-:W3:Y:S04]  /*fcc0*/  LDL.LU R10, [R1+0x1a8] ;  /* 0x0001a800010a7983 */ /* 0x001ee80000300800 */
[----:B------:R-:W3:Y:S04]  /*fcd0*/  LDL.LU R11, [R1+0x1ac] ;  /* 0x0001ac00010b7983 */ /* 0x000ee80000300800 */
[----:B-1----:R-:W4:Y:S04]  /*fce0*/  LDL.LU R18, [R1+0x188] ;  /* 0x0001880001127983 */ /* 0x002f280000300800 */
[----:B------:R-:W4:Y:S01]  /*fcf0*/  LDL.LU R19, [R1+0x18c] ;  /* 0x00018c0001137983 */ /* 0x000f220000300800 */
[----:B------:R-:W-:Y:S01]  /*fd00*/  IMAD.MOV.U32 R8, RZ, RZ, R28 ;  /* 0x000000ffff087224 */ /* 0x000fe200078e001c */
[----:B------:R-:W-:-:S02]  /*fd10*/  MOV R9, R29 ;  /* 0x0000001d00097202 */ /* 0x000fc40000000f00 */
[----:B----4-:R-:W-:Y:S04]  /*fd20*/  STL.64 [R1+0x2870], R18 ;  /* 0x0028701201007387 */ /* 0x010fe80000100a00 */
[----:B---3--:R0:W-:Y:S04]  /*fd30*/  STL.64 [R1+0x2850], R10 ;  /* 0x0028500a01007387 */ /* 0x0081e80000100a00 */
[----:B------:R-:W3:Y:S04]  /*fd40*/  LDL.LU R28, [R1+0x29f4] ;  /* 0x0029f400011c7983 */ /* 0x000ee80000300800 */
[----:B------:R-:W4:Y:S01]  /*fd50*/  LDL.LU R29, [R1+0x29f0] ;  /* 0x0029f000011d7983 */ /* 0x000f220000300800 */
[----:B0-----:R-:W-:-:S03]  /*fd60*/  IMAD.MOV.U32 R10, RZ, RZ, R20 ;  /* 0x000000ffff0a7224 */ /* 0x001fc600078e0014 */
[----:B------:R-:W5:Y:S01]  /*fd70*/  LDL.LU R20, [R1+0x29ec] ;  /* 0x0029ec0001147983 */ /* 0x000f620000300800 */
[----:B------:R-:W-:-:S03]  /*fd80*/  IMAD.MOV.U32 R11, RZ, RZ, R3 ;  /* 0x000000ffff0b7224 */ /* 0x000fc600078e0003 */
        /* <DEDUP_REMOVED lines=71> */
[----:B--2---:R0:W-:Y:S04]  /*10200*/  STL.64 [R1+0x2918], R18 ;  /* 0x0029181201007387 */ /* 0x0041e80000100a00 */
[----:B0-----:R-:W2:Y:S04]  /*10210*/  LDL.LU R18, [R1+0x108] ;  /* 0x0001080001127983 */ /* 0x001ea80000300800 */
[----:B------:R-:W2:Y:S01]  /*10220*/  LDL.LU R19, [R1+0x10c] ;  /* 0x00010c0001137983 */ /* 0x000ea20000300800 */
[----:B------:R-:W-:Y:S03]  /*10230*/  HMMA.16816.F32 R12, R4, R26, R12 ;  /* 0x0000001a040c723c */ /* 0x000fe6000000180c */
[----:B--2---:R0:W-:Y:S04]  /*10240*/  STL.64 [R1+0x2930], R18 ;  /* 0x0029301201007387 */ /* 0x0041e80000100a00 */
[----:B0-----:R-:W2:Y:S04]  /*10250*/  LDL.LU R18, [R1+0xf8] ;  /* 0x0000f80001127983 */ /* 0x001ea80000300800 */
[----:B------:R-:W2:Y:S04]  /*10260*/  LDL.LU R19, [R1+0xfc] ;  /* 0x0000fc0001137983 */ /* 0x000ea80000300800 */
[----:B------:R-:W3:Y:S04]  /*10270*/  LDL.LU R26, [R1+0xe8] ;  /* 0x0000e800011a7983 */ /* 0x000ee80000300800 */
[----:B------:R-:W3:Y:S04]  /*10280*/  LDL.LU R27, [R1+0xec] ;  /* 0x0000ec00011b7983 */ /* 0x000ee80000300800 */
[----:B--2---:R0:W-:Y:S04]  /*10290*/  STL.64 [R1+0x2948], R18 ;  /* 0x0029481201007387 */ /* 0x0041e80000100a00 */
[----:B------:R-:W2:Y:S04]  /*102a0*/  LDL.LU R16, [R1] ;  /* 0x0000000001107983 */ /* 0x000ea80000300800 */
[----:B------:R-:W2:Y:S04]  /*102b0*/  LDL.LU R17, [R1+0x4] ;  /* 0x0000040001117983 */ /* 0x000ea80000300800 */
[----:B0-----:R-:W2:Y:S04]  /*102c0*/  LDL.LU R18, [R1+0x8] ;  /* 0x0000080001127983 */ /* 0x001ea80000300800 */
[----:B------:R-:W2:Y:S04]  /*102d0*/  LDL.LU R19, [R1+0xc] ;  /* 0x00000c0001137983 */ /* 0x000ea80000300800 */
[----:B------:R0:W-:Y:S04]  /*102e0*/  STL.64 [R1+0x28e0], R10 ;  /* 0x0028e00a01007387 */ /* 0x0001e80000100a00 */
[----:B------:R4:W-:Y:S01]  /*102f0*/  STL.64 [R1+0x28d8], R8 ;  /* 0x0028d80801007387 */ /* 0x0009e20000100a00 */
[----:B0-----:R-:W-:-:S02]  /*10300*/  IMAD.MOV.U32 R10, RZ, RZ, R28 ;  /* 0x000000ffff0a7224 */ /* 0x001fc400078e001c */
[----:B----4-:R-:W-:Y:S01]  /*10310*/  IMAD.MOV.U32 R8, RZ, RZ, R20 ;  /* 0x000000ffff087224 */ /* 0x010fe200078e0014 */
[----:B---3--:R-:W-:Y:S01]  /*10320*/  MOV R9, R29 ;  /* 0x0000001d00097202 */ /* 0x008fe20000000f00 */
[----:B------:R-:W3:Y:S04]  /*10330*/  LDL.LU R20, [R1+0x2994] ;  /* 0x0029940001147983 */ /* 0x000ee80000300800 */
[----:B------:R-:W4:Y:S04]  /*10340*/  LDL.LU R29, [R1+0x2990] ;  /* 0x00299000011d7983 */ /* 0x000f280000300800 */
[----:B------:R-:W2:Y:S01]  /*10350*/  LDL.LU R28, [R1+0x298c] ;  /* 0x00298c00011c7983 */ /* 0x000ea20000300800 */
[----:B------:R-:W-:-:S03]  /*10360*/  IMAD.MOV.U32 R11, RZ, RZ, R3 ;  /* 0x000000ffff0b7224 */ /* 0x000fc600078e0003 */
[----:B------:R-:W3:Y:S04]  /*10370*/  LDL.LU R3, [R1+0x2988] ;  /* 0x0029880001037983 */ /* 0x000ee80000300800 */
[----:B------:R0:W-:Y:S04]  /*10380*/  STL.64 [R1+0x28f8], R10 ;  /* 0x0028f80a01007387 */ /* 0x0001e80000100a00 */
[----:B------:R1:W-:Y:S01]  /*10390*/  STL.64 [R1+0x28f0], R8 ;  /* 0x0028f00801007387 */ /* 0x0003e20000100a00 */
[----:B0-----:R-:W-:Y:S01]  /*103a0*/  IMAD.MOV.U32 R10, RZ, RZ, R22 ;  /* 0x000000ffff0a7224 */ /* 0x001fe200078e0016 */
[----:B-1----:R-:W-:Y:S01]  /*103b0*/  MOV R8, R2 ;  /* 0x0000000200087202 */ /* 0x002fe20000000f00 */
[----:B-----5:R-:W-:Y:S01]  /*103c0*/  IMAD.MOV.U32 R9, RZ, RZ, R23 ;  /* 0x000000ffff097224 */ /* 0x020fe200078e0017 */
[----:B------:R-:W5:Y:S01]  /*103d0*/  LDL.LU R2, [R1+0x2984] ;  /* 0x0029840001027983 */ /* 0x000f620000300800 */
[----:B------:R-:W-:-:S03]  /*103e0*/  MOV R11, R0 ;  /* 0x00000000000b7202 */ /* 0x000fc60000000f00 */
[----:B------:R-:W5:Y:S04]  /*103f0*/  LDL.LU R23, [R1+0x2980] ;  /* 0x0029800001177983 */ /* 0x000f680000300800 */
[----:B------:R-:W5:Y:S04]  /*10400*/  LDL.LU R22, [R1+0x297c] ;  /* 0x00297c0001167983 */ /* 0x000f680000300800 */
[----:B------:R-:W5:Y:S04]  /*10410*/  LDL.LU R0, [R1+0x2978] ;  /* 0x0029780001007983 */ /* 0x000f680000300800 */
[----:B------:R-:W-:Y:S04]  /*10420*/  STL.64 [R1+0x2910], R10 ;  /* 0x0029100a01007387 */ /* 0x000fe80000100a00 */
[----:B------:R4:W-:Y:S02]  /*10430*/  STL.64 [R1+0x2908], R8 ;  /* 0x0029080801007387 */ /* 0x0009e40000100a00 */
[----:B----4-:R-:W-:-:S02]  /*10440*/  IMAD.MOV.U32 R9, RZ, RZ, R29 ;  /* 0x000000ffff097224 */ /* 0x010fc400078e001d */
[----:B--2---:R-:W-:Y:S02]  /*10450*/  IMAD.MOV.U32 R8, RZ, RZ, R28 ;  /* 0x000000ffff087224 */ /* 0x004fe400078e001c */
[----:B------:R-:W2:Y:S04]  /*10460*/  LDL.LU R28, [R1+0x2974] ;  /* 0x00297400011c7983 */ /* 0x000ea80000300800 */
[----:B------:R-:W4:Y:S01]  /*10470*/  LDL.LU R29, [R1+0x2970] ;  /* 0x00297000011d7983 */ /* 0x000f220000300800 */
[----:B---3--:R-:W-:Y:S01]  /*10480*/  MOV R10, R20 ;  /* 0x00000014000a7202 */ /* 0x008fe20000000f00 */
[----:B------:R-:W-:Y:S02]  /*10490*/  IMAD.MOV.U32 R11, RZ, RZ, R21 ;  /* 0x000000ffff0b7224 */ /* 0x000fe400078e0015 */
[----:B------:R-:W3:Y:S04]  /*104a0*/  LDL.LU R20, [R1+0x296c] ;  /* 0x00296c0001147983 */ /* 0x000ee80000300800 */
[----:B------:R-:W3:Y:S04]  /*104b0*/  LDL.LU R21, [R1+0x2968] ;  /* 0x0029680001157983 */ /* 0x000ee80000300800 */
[----:B------:R5:W-:Y:S04]  /*104c0*/  STL.64 [R1+0x2928], R10 ;  /* 0x0029280a01007387 */ /* 0x000be80000100a00 */
[----:B------:R0:W-:Y:S01]  /*104d0*/  STL.64 [R1+0x2920], R8 ;  /* 0x0029200801007387 */ /* 0x0001e20000100a00 */
[----:B-----5:R-:W-:-:S02]  /*104e0*/  IMAD.MOV.U32 R10, RZ, RZ, R2 ;  /* 0x000000ffff0a7224 */ /* 0x020fc400078e0002 */
[----:B0-----:R-:W-:Y:S01]  /*104f0*/  IMAD.MOV.U32 R8, RZ, RZ, R22 ;  /* 0x000000ffff087224 */ /* 0x001fe200078e0016 */
[----:B------:R-:W-:Y:S01]  /*10500*/  MOV R9, R23 ;  /* 0x0000001700097202 */ /* 0x000fe20000000f00 */
[----:B------:R-:W3:Y:S01]  /*10510*/  LDL.LU R22, [R1+0x2964] ;  /* 0x0029640001167983 */ /* 0x000ee20000300800 */
[----:B------:R-:W-:-:S03]  /*10520*/  IMAD.MOV.U32 R11, RZ, RZ, R3 ;  /* 0x000000ffff0b7224 */ /* 0x000fc600078e0003 */
[----:B------:R-:W3:Y:S04]  /*10530*/  LDL.LU R23, [R1+0x2960] ;  /* 0x0029600001177983 */ /* 0x000ee80000300800 */
[----:B------:R-:W5:Y:S04]  /*10540*/  LDL.LU R2, [R1+0x295c] ;  /* 0x00295c0001027983 */ /* 0x000f680000300800 */
[----:B------:R-:W3:Y:S04]  /*10550*/  LDL.LU R3, [R1+0x2958] ;  /* 0x0029580001037983 */ /* 0x000ee80000300800 */
[----:B------:R2:W-:Y:S04]  /*10560*/  STL.64 [R1+0x2940], R10 ;  /* 0x0029400a01007387 */ /* 0x0005e80000100a00 */
[----:B------:R4:W-:Y:S01]  /*10570*/  STL.64 [R1+0x2938], R8 ;  /* 0x0029380801007387 */ /* 0x0009e20000100a00 */
[----:B--2---:R-:W-:Y:S01]  /*10580*/  IMAD.MOV.U32 R10, RZ, RZ, R28 ;  /* 0x000000ffff0a7224 */ /* 0x004fe200078e001c */
[----:B----4-:R-:W-:-:S02]  /*10590*/  MOV R8, R29 ;  /* 0x0000001d00087202 */ /* 0x010fc40000000f00 */
[----:B------:R-:W2:Y:S04]  /*105a0*/  LDL.LU R29, [R1+0x2954] ;  /* 0x00295400011d7983 */ /* 0x000ea80000300800 */
[----:B------:R-:W4:Y:S04]  /*105b0*/  LDL.LU R9, [R1+0xd4] ;  /* 0x0000d40001097983 */ /* 0x000f280000300800 */
[----:B------:R-:W4:Y:S04]  /*105c0*/  LDL.LU R28, [R1+0x2950] ;  /* 0x00295000011c7983 */ /* 0x000f280000300800 */
[----:B------:R5:W-:Y:S04]  /*105d0*/  STL.64 [R1+0x2828], R14 ;  /* 0x0028280e01007387 */ /* 0x000be80000100a00 */
[----:B------:R0:W-:Y:S01]  /*105e0*/  STL.64 [R1+0x2820], R12 ;  /* 0x0028200c01007387 */ /* 0x0001e20000100a00 */
[----:B-----5:R-:W-:Y:S01]  /*105f0*/  IMAD.MOV.U32 R15, RZ, RZ, R2 ;  /* 0x000000ffff0f7224 */ /* 0x020fe200078e0002 */
[----:B---3--:R-:W-:-:S07]  /*10600*/  MOV R14, R3 ;  /* 0x00000003000e7202 */ /* 0x008fce0000000f00 */
[C---:B------:R-:W-:Y:S08]  /*10610*/  HMMA.16816.F32 R20, R4.reuse, R14, R20 ;  /* 0x0000000e0414723c */ /* 0x040ff00000001814 */
[----:B0-----:R-:W-:Y:S01]  /*10620*/  HMMA.16816.F32 R12, R4, R26, R16 ;  /* 0x0000001a040c723c */ /* 0x001fe20000001810 */
[----:B--2---:R-:W-:Y:S01]  /*10630*/  STL [R1+0x2808], R29 ;  /* 0x0028081d01007387 */ /* 0x004fe20000100800 */
[----:B------:R-:W-:-:S03]  /*10640*/  IMAD.MOV.U32 R11, RZ, RZ, R0 ;  /* 0x000000ffff0b7224 */ /* 0x000fc600078e0000 */
[----:B------:R-:W-:Y:S04]  /*10650*/  LDSM.16.MT88.4 R24, [R29+0x10000] ;  /* 0x010000001d18783b */ /* 0x000fe80000004200 */
[----:B----4-:R-:W0:Y:S11]  /*10660*/  LDSM.16.M88.4 R16, [R28+0x21100] ;  /* 0x021100001c10783b */ /* 0x010e360000000200 */
[----:B------:R-:W-:Y:S03]  /*10670*/  @!UPT UIADD3 URZ, URZ, URZ, URZ ;  /* 0x0000003f3f3ff290 */ /* 0x000fe6000fffe03f */
[----:B------:R-:W-:Y:S04]  /*10680*/  STL.64 [R1], R12 ;  /* 0x0000000c01007387 */ /* 0x000fe80000100a00 */
[----:B------:R-:W-:Y:S04]  /*10690*/  STL.64 [R1+0x8], R14 ;  /* 0x0000080e01007387 */ /* 0x000fe80000100a00 */
[----:B------:R-:W1:Y:S04]  /*106a0*/  LDSM.16.M88.4 R12, [R28+0x20100] ;  /* 0x020100001c0c783b */ /* 0x000e680000000200 */
        /* <DEDUP_REMOVED lines=12> */
[----:B-1----:R-:W-:Y:S04]  /*10770*/  STL.64 [R1+0x1d8], R14 ;  /* 0x0001d80e01007387 */ /* 0x002fe80000100a00 */
[----:B------:R-:W-:Y:S04]  /*10780*/  STL [R1+0x280c], R29 ;  /* 0x00280c1d01007387 */ /* 0x000fe80000100800 */
        /* <DEDUP_REMOVED lines=10> */
[----:B------:R0:W-:Y:S04]  /*10830*/  STL [R1+0x1c], R19 ;  /* 0x00001c1301007387 */ /* 0x0001e80000100800 */
        /* <DEDUP_REMOVED lines=12> */
[----:B------:R2:W-:Y:S01]  /*10900*/  STL.64 [R1+0x40], R16 ;  /* 0x0000401001007387 */ /* 0x0005e20000100a00 */
[----:B------:R-:W-:Y:S01]  /*10910*/  IMAD.MOV.U32 R28, RZ, RZ, R18 ;  /* 0x000000ffff1c7224 */ /* 0x000fe200078e0012 */
[----:B------:R-:W-:Y:S02]  /*10920*/  MOV R0, R19 ;  /* 0x0000001300007202 */ /* 0x000fe40000000f00 */
[----:B------:R-:W2:Y:S02]  /*10930*/  LDL.LU.64 R18, [R1+0x28e8] ;  /* 0x0028e80001127983 */ /* 0x000ea40000300a00 */
        /* <DEDUP_REMOVED lines=51> */
[----:B------:R-:W2:Y:S11]  /*10c70*/  LDL.LU.64 R8, [R1+0x2830] ;  /* 0x0028300001087983 */ /* 0x000eb60000300a00 */
[----:B------:R-:W-:Y:S06]  /*10c80*/  @!UPT UIADD3 URZ, URZ, URZ, URZ ;  /* 0x0000003f3f3ff290 */ /* 0x000fec000fffe03f */
[----:B------:R-:W-:Y:S04]  /*10c90*/  STL.64 [R1+0x2710], R6 ;  /* 0x0027100601007387 */ /* 0x000fe80000100a00 */
[----:B------:R0:W-:Y:S02]  /*10ca0*/  STL.64 [R1+0x2708], R4 ;  /* 0x0027080401007387 */ /* 0x0001e40000100a00 */
[----:B0-----:R-:W-:Y:S01]  /*10cb0*/  MOV R4, R15 ;  /* 0x0000000f00047202 */ /* 0x001fe20000000f00 */
[----:B------:R-:W-:Y:S02]  /*10cc0*/  IMAD.MOV.U32 R5, RZ, RZ, R14 ;  /* 0x000000ffff057224 */ /* 0x000fe400078e000e */
[----:B------:R-:W3:Y:S01]  /*10cd0*/  LDL.LU.64 R14, [R1+0x2828] ;  /* 0x00282800010e7983 */ /* 0x000ee20000300a00 */
[----:B--2---:R-:W-:Y:S03]  /*10ce0*/  HMMA.16816.F32 R8, R24, R12, R8 ;  /* 0x0000000c1808723c */ /* 0x004fe60000001808 */
[----:B------:R-:W3:Y:S01]  /*10cf0*/  LDL.LU.64 R12, [R1+0x2820] ;  /* 0x00282000010c7983 */ /* 0x000ee20000300a00 */
[----:B------:R-:W-:-:S03]  /*10d00*/  IMAD.MOV.U32 R16, RZ, RZ, R3 ;  /* 0x000000ffff107224 */ /* 0x000fc600078e0003 */
[----:B------:R-:W0:Y:S01]  /*10d10*/  S2R R3, SR_TID.X ;  /* 0x0000000000037919 */ /* 0x000e220000002100 */
[----:B------:R-:W-:-:S03]  /*10d20*/  IMAD.MOV.U32 R17, RZ, RZ, R2 ;  /* 0x000000ffff117224 */ /* 0x000fc600078e0002 */
[----:B------:R-:W1:Y:S01]  /*10d30*/  S2R R2, SR_TID.X ;  /* 0x0000000000027919 */ /* 0x000e620000002100 */
[----:B0-----:R-:W-:Y:S01]  /*10d40*/  LOP3.LUT R3, R3, 0x7, RZ, 0xc0, !PT ;  /* 0x0000000703037812 */ /* 0x001fe200078ec0ff */
[----:B-1----:R-:W-:-:S04]  /*10d50*/  IMAD.SHL.U32 R2, R2, 0x2, RZ ;  /* 0x0000000202027824 */ /* 0x002fc800078e00ff */
[----:B------:R-:W-:-:S06]  /*10d60*/  IMAD R3, R3, 0x210, RZ ;  /* 0x0000021003037824 */ /* 0x000fcc00078e02ff */
[----:B------:R0:W-:Y:S04]  /*10d70*/  STL.64 [R1+0x2700], R10 ;  /* 0x0027000a01007387 */ /* 0x0001e80000100a00 */
[----:B------:R-:W-:Y:S01]  /*10d80*/  STL.64 [R1+0x26f8], R8 ;  /* 0x0026f80801007387 */ /* 0x000fe20000100a00 */
[----:B0-----:R-:W-:Y:S01]  /*10d90*/  LOP3.LUT R11, R3, 0x30, R2, 0x78, !PT ;  /* 0x00000030030b7812 */ /* 0x001fe200078e7802 */
[----:B------:R-:W-:Y:S04]  /*10da0*/  HMMA.16816.F32 R20, R24, R4, R20 ;  /* 0x000000041814723c */ /* 0x000fe80000001814 */
[----:B------:R-:W0:Y:S02]  /*10db0*/  LDSM.16.M88.4 R4, [R11+0x24100] ;  /* 0x024100000b04783b */ /* 0x000e240000000200 */
[----:B0-----:R-:W-:-:S02]  /*10dc0*/  IMAD.MOV.U32 R2, RZ, RZ, R7 ;  /* 0x000000ffff027224 */ /* 0x001fc400078e0007 */
[----:B------:R-:W-:Y:S01]  /*10dd0*/  IMAD.MOV.U32 R3, RZ, RZ, R6 ;  /* 0x000000ffff037224 */ /* 0x000fe200078e0006 */
[----:B------:R-:W-:Y:S01]  /*10de0*/  MOV R18, R5 ;  /* 0x0000000500127202 */ /* 0x000fe20000000f00 */
[----:B------:R-:W-:Y:S01]  /*10df0*/  IMAD.MOV.U32 R19, RZ, RZ, R4 ;  /* 0x000000ffff137224 */ /* 0x000fe200078e0004 */
[----:B---3--:R-:W-:Y:S11]  /*10e00*/  HMMA.16816.F32 R12, R24, R16, R12 ;  /* 0x00000010180c723c */ /* 0x008ff6000000180c */
[----:B------:R-:W-:Y:S11]  /*10e10*/  @!UPT UIADD3 URZ, URZ, URZ, URZ ;  /* 0x0000003f3f3ff290 */ /* 0x000ff6000fffe03f */
[----:B------:R-:W-:Y:S01]  /*10e20*/  @!UPT UIADD3 URZ, URZ, URZ, URZ ;  /* 0x0000003f3f3ff290 */ /* 0x000fe2000fffe03f */
[----:B------:R-:W-:Y:S04]  /*10e30*/  STL.64 [R1+0x2720], R14 ;  /* 0x0027200e01007387 */ /* 0x000fe80000100a00 */
[----:B------:R-:W-:Y:S04]  /*10e40*/  STL.64 [R1+0x2718], R12 ;  /* 0x0027180c01007387 */ /* 0x000fe80000100a00 */
[----:B------:R-:W0:Y:S02]  /*10e50*/  LDSM.16.M88.4 R12, [R11+0x23100] ;  /* 0x023100000b0c783b */ /* 0x000e240000000200 */
[----:B0-----:R-:W-:-:S02]  /*10e60*/  MOV R17, R12 ;  /* 0x0000000c00117202 */ /* 0x001fc40000000f00 */
[----:B------:R-:W-:Y:S01]  /*10e70*/  STL.64 [R1+0xf8], R14 ;  /* 0x0000f80e01007387 */ /* 0x000fe20000100a00 */
[----:B------:R-:W-:-:S03]  /*10e80*/  IMAD.MOV.U32 R16, RZ, RZ, R13 ;  /* 0x000000ffff107224 */ /* 0x000fc600078e000d */
[----:B------:R-:W0:Y:S04]  /*10e90*/  LDSM.16.M88.4 R12, [R11+0x25100] ;  /* 0x025100000b0c783b */ /* 0x000e280000000200 */
[----:B------:R-:W-:Y:S04]  /*10ea0*/  STL.64 [R1+0x2818], R26 ;  /* 0x0028181a01007387 */ /* 0x000fe80000100a00 */
[----:B------:R-:W-:Y:S04]  /*10eb0*/  STL.64 [R1+0x2810], R24 ;  /* 0x0028101801007387 */ /* 0x000fe80000100a00 */
        /* <DEDUP_REMOVED lines=11> */
[----:B------:R-:W0:Y:S02]  /*10f70*/  LDSM.16.M88.4 R12, [R11+0x27100] ;  /* 0x027100000b0c783b */ /* 0x000e240000000200 */
[----:B0-----:R-:W-:Y:S02]  /*10f80*/  IMAD.MOV.U32 R3, RZ, RZ, R12 ;  /* 0x000000ffff037224 */ /* 0x001fe400078e000c */
[----:B------:R-:W-:Y:S01]  /*10f90*/  STL.64 [R1+0x138], R14 ;  /* 0x0001380e01007387 */ /* 0x000fe20000100a00 */
[----:B------:R-:W-:-:S03]  /*10fa0*/  IMAD.MOV.U32 R2, RZ, RZ, R13 ;  /* 0x000000ffff027224 */ /* 0x000fc600078e000d */
[----:B------:R-:W0:Y:S04]  /*10fb0*/  LDSM.16.M88.4 R12, [R11+0x28100] ;  /* 0x028100000b0c783b */ /* 0x000e280000000200 */
[----:B0-----:R0:W-:Y:S04]  /*10fc0*/  STL.64 [R1+0x148], R14 ;  /* 0x0001480e01007387 */ /* 0x0011e80000100a00 */
[----:B------:R-:W-:Y:S01]  /*10fd0*/  STL.64 [R1+0x158], R26 ;  /* 0x0001581a01007387 */ /* 0x000fe20000100a00 */
[----:B0-----:R-:W-:Y:S01]  /*10fe0*/  IMAD.MOV.U32 R15, RZ, RZ, R24 ;  /* 0x000000ffff0f7224 */ /* 0x001fe200078e0018 */
[----:B------:R-:W-:-:S02]  /*10ff0*/  MOV R14, R25 ;  /* 0x00000019000e7202 */ /* 0x000fc40000000f00 */
[----:B------:R-:W0:Y:S01]  /*11000*/  LDSM.16.M88.4 R24, [R11+0x2a100] ;  /* 0x02a100000b18783b */ /* 0x000e220000000200 */
[----:B------:R-:W-:Y:S01]  /*11010*/  MOV R9, R12 ;  /* 0x0000000c00097202 */ /* 0x000fe20000000f00 */
[----:B------:R-:W-:Y:S02]  /*11020*/  IMAD.MOV.U32 R8, RZ, RZ, R13 ;  /* 0x000000ffff087224 */ /* 0x000fe400078e000d */
[----:B------:R-:W-:Y:S04]  /*11030*/  STL [R1+0x27a4], R14 ;  /* 0x0027a40e01007387 */ /* 0x000fe80000100800 */
[----:B------:R-:W-:Y:S04]  /*11040*/  STL [R1+0x27a0], R15 ;  /* 0x0027a00f01007387 */ /* 0x000fe80000100800 */
[----:B------:R-:W1:Y:S04]  /*11050*/  LDSM.16.M88.4 R12, [R11+0x2b100] ;  /* 0x02b100000b0c783b */ /* 0x000e680000000200 */
[----:B0-----:R-:W-:Y:S04]  /*11060*/  STL.64 [R1+0x160], R24 ;  /* 0x0001601801007387 */ /* 0x001fe80000100a00 */
[----:B------:R-:W-:Y:S04]  /*11070*/  STL.64 [R1+0x168], R26 ;  /* 0x0001681a01007387 */ /* 0x000fe80000100a00 */
[----:B------:R-:W0:Y:S04]  /*11080*/  LDSM.16.M88.4 R24, [R11+0x2c100] ;  /* 0x02c100000b18783b */ /* 0x000e280000000200 */
[----:B-1----:R-:W-:Y:S04]  /*11090*/  STL.64 [R1+0x170], R12 ;  /* 0x0001700c01007387 */ /* 0x002fe80000100a00 */
[----:B------:R0:W-:Y:S02]  /*110a0*/  STL.64 [R1+0x178], R14 ;  /* 0x0001780e01007387 */ /* 0x0001e40000100a00 */
[----:B0-----:R-:W-:-:S02]  /*110b0*/  IMAD.MOV.U32 R14, RZ, RZ, R24 ;  /* 0x000000ffff0e7224 */ /* 0x001fc400078e0018 */
[----:B------:R-:W-:Y:S01]  /*110c0*/  STL.64 [R1+0x188], R26 ;  /* 0x0001881a01007387 */ /* 0x000fe20000100a00 */
[----:B------:R-:W-:-:S03]  /*110d0*/  IMAD.MOV.U32 R15, RZ, RZ, R25 ;  /* 0x000000ffff0f7224 */ /* 0x000fc600078e0019 */
[----:B------:R-:W0:Y:S02]  /*110e0*/  LDSM.16.M88.4 R24, [R11+0x2d100] ;  /* 0x02d100000b18783b */ /* 0x000e240000000200 */
[----:B0-----:R-:W-:Y:S01]  /*110f0*/  MOV R13, R24 ;  /* 0x00000018000d7202 */ /* 0x001fe20000000f00 */
[----:B------:R-:W-:Y:S01]  /*11100*/  IMAD.MOV.U32 R12, RZ, RZ, R25 ;  /* 0x000000ffff0c7224 */ /* 0x000fe200078e0019 */
[----:B------:R0:W-:Y:S04]  /*11110*/  STL.64 [R1+0x198], R26 ;  /* 0x0001981a01007387 */ /* 0x0001e80000100a00 */
[----:B0-----:R-:W2:Y:S04]  /*11120*/  LDL.LU.64 R26, [R1+0x2818] ;  /* 0x00281800011a7983 */ /* 0x001ea80000300a00 */
[----:B------:R-:W2:Y:S04]  /*11130*/  LDL.LU.64 R24, [R1+0x2810] ;  /* 0x0028100001187983 */ /* 0x000ea80000300a00 */
[----:B------:R-:W-:Y:S04]  /*11140*/  STL.64 [R1+0x27b0], R14 ;  /* 0x0027b00e01007387 */ /* 0x000fe80000100a00 */
[----:B------:R0:W-:Y:S02]  /*11150*/  STL.64 [R1+0x27a8], R12 ;  /* 0x0027a80c01007387 */ /* 0x0001e40000100a00 */
[----:B0-----:R-:W-:-:S02]  /*11160*/  IMAD.MOV.U32 R12, RZ, RZ, R7 ;  /* 0x000000ffff0c7224 */ /* 0x001fc400078e0007 */
[----:B------:R-:W-:Y:S01]  /*11170*/  IMAD.MOV.U32 R13, RZ, RZ, R6 ;  /* 0x000000ffff0d7224 */ /* 0x000fe200078e0006 */
[----:B------:R-:W-:Y:S01]  /*11180*/  MOV R15, R8 ;  /* 0x00000008000f7202 */ /* 0x000fe20000000f00 */
[----:B------:R-:W-:-:S03]  /*11190*/  IMAD.MOV.U32 R14, RZ, RZ, R9 ;  /* 0x000000ffff0e7224 */ /* 0x000fc600078e0009 */
[----:B------:R0:W-:Y:S02]  /*111a0*/  STL.64 [R1+0x27c0], R12 ;  /* 0x0027c00c01007387 */ /* 0x0001e40000100a00 */
[----:B0-----:R-:W-:Y:S01]  /*111b0*/  MOV R12, R5 ;  /* 0x00000005000c7202 */ /* 0x001fe20000000f00 */
[----:B------:R-:W-:Y:S02]  /*111c0*/  IMAD.MOV.U32 R13, RZ, RZ, R4 ;  /* 0x000000ffff0d7224 */ /* 0x000fe400078e0004 */
[----:B------:R-:W-:Y:S04]  /*111d0*/  LDSM.16.M88.4 R4, [R11+0x2e100] ;  /* 0x02e100000b04783b */ /* 0x000fe80000000200 */
[----:B------:R-:W0:Y:S04]  /*111e0*/  LDSM.16.M88.4 R8, [R11+0x2f100] ;  /* 0x02f100000b08783b */ /* 0x000e280000000200 */
[----:B------:R1:W-:Y:S02]  /*111f0*/  STL.64 [R1+0x27d8], R12 ;  /* 0x0027d80c01007387 */ /* 0x0003e40000100a00 */
[----:B-1----:R-:W-:Y:S01]  /*11200*/  IMAD.MOV.U32 R12, RZ, RZ, R19 ;  /* 0x000000ffff0c7224 */ /* 0x002fe200078e0013 */
[----:B------:R-:W-:Y:S01]  /*11210*/  MOV R13, R18 ;  /* 0x00000012000d7202 */ /* 0x000fe20000000f00 */
[----:B0-----:R-:W-:-:S05]  /*11220*/  IMAD.MOV.U32 R23, RZ, RZ, R10 ;  /* 0x000000ffff177224 */ /* 0x001fca00078e000a */
[----:B------:R-:W-:Y:S04]  /*11230*/  STL.64 [R1+0x2730], R22 ;  /* 0x0027301601007387 */ /* 0x000fe80000100a00 */
[----:B------:R0:W-:Y:S04]  /*11240*/  STL.64 [R1+0x2728], R20 ;  /* 0x0027281401007387 */ /* 0x0001e80000100a00 */
[----:B------:R-:W-:Y:S01]  /*11250*/  STL.64 [R1+0x27f0], R12 ;  /* 0x0027f00c01007387 */ /* 0x000fe20000100a00 */
[----:B0-----:R-:W-:Y:S01]  /*11260*/  MOV R20, R14 ;  /* 0x0000000e00147202 */ /* 0x001fe20000000f00 */
[----:B------:R-:W-:-:S05]  /*11270*/  IMAD.MOV.U32 R21, RZ, RZ, R15 ;  /* 0x000000ffff157224 */ /* 0x000fca00078e000f */
[----:B------:R0:W-:Y:S04]  /*11280*/  STL.64 [R1+0x27b8], R20 ;  /* 0x0027b81401007387 */ /* 0x0001e80000100a00 */
[----:B0-----:R-:W3:Y:S04]  /*11290*/  LDL.LU R20, [R1+0x30] ;  /* 0x0000300001147983 */ /* 0x001ee80000300800 */
[----:B------:R-:W3:Y:S04]  /*112a0*/  LDL.LU R21, [R1+0x34] ;  /* 0x0000340001157983 */ /* 0x000ee80000300800 */
[----:B------:R-:W4:Y:S04]  /*112b0*/  LDL.LU R22, [R1+0x38] ;  /* 0x0000380001167983 */ /* 0x000f280000300800 */
[----:B------:R-:W4:Y:S04]  /*112c0*/  LDL.LU R23, [R1+0x3c] ;  /* 0x00003c0001177983 */ /* 0x000f280000300800 */
[----:B----4-:R0:W-:Y:S04]  /*112d0*/  STL.64 [R1+0x27d0], R22 ;  /* 0x0027d01601007387 */ /* 0x0101e80000100a00 */
[----:B---3--:R1:W-:Y:S01]  /*112e0*/  STL.64 [R1+0x27c8], R20 ;  /* 0x0027c81401007387 */ /* 0x0083e20000100a00 */
[----:B0-----:R-:W-:-:S03]  /*112f0*/  MOV R22, R29 ;  /* 0x0000001d00167202 */ /* 0x001fc60000000f00 */
[----:B-1----:R-:W3:Y:S04]  /*11300*/  LDL.LU R20, [R1+0x10] ;  /* 0x0000100001147983 */ /* 0x002ee80000300800 */
[----:B------:R-:W3:Y:S04]  /*11310*/  LDL.LU R21, [R1+0x14] ;  /* 0x0000140001157983 */ /* 0x000ee80000300800 */
[----:B------:R-:W4:Y:S04]  /*11320*/  LDL.LU R29, [R1+0x280c] ;  /* 0x00280c00011d7983 */ /* 0x000f280000300800 */
[----:B------:R-:W5:Y:S04]  /*11330*/  LDL.LU R23, [R1+0x1c] ;  /* 0x00001c0001177983 */ /* 0x000f680000300800 */
[----:B-----5:R-:W-:Y:S04]  /*11340*/  STL.64 [R1+0x27e8], R22 ;  /* 0x0027e81601007387 */ /* 0x020fe80000100a00 */
[----:B---3--:R0:W-:Y:S04]  /*11350*/  STL.64 [R1+0x27e0], R20 ;  /* 0x0027e01401007387 */ /* 0x0081e80000100a00 */
[----:B0-----:R-:W3:Y:S04]  /*11360*/  LDL.LU R20, [R1+0xe0] ;  /* 0x0000e00001147983 */ /* 0x001ee80000300800 */
[----:B------:R-:W3:Y:S04]  /*11370*/  LDL.LU R21, [R1+0xe4] ;  /* 0x0000e40001157983 */ /* 0x000ee80000300800 */
[----:B------:R-:W5:Y:S01]  /*11380*/  LDL.LU R22, [R1+0xe8] ;  /* 0x0000e80001167983 */ /* 0x000f620000300800 */
[----:B----4-:R-:W-:-:S03]  /*11390*/  IMAD.MOV.U32 R23, RZ, RZ, R29 ;  /* 0x000000ffff177224 */ /* 0x010fc600078e001d */
[----:B------:R-:W4:Y:S01]  /*113a0*/  LDL.LU R29, [R1+0x2808] ;  /* 0x00280800011d7983 */ /* 0x000f220000300800 */
[----:B------:R-:W-:Y:S02]  /*113b0*/  IMAD.MOV.U32 R12, RZ, RZ, R17 ;  /* 0x000000ffff0c7224 */ /* 0x000fe400078e0011 */
[----:B------:R-:W-:Y:S01]  /*113c0*/  IMAD.MOV.U32 R13, RZ, RZ, R16 ;  /* 0x000000ffff0d7224 */ /* 0x000fe200078e0010 */
[----:B-----5:R-:W-:Y:S04]  /*113d0*/  STL.64 [R1+0x2800], R22 ;  /* 0x0028001601007387 */ /* 0x020fe80000100a00 */
[----:B---3--:R0:W-:Y:S04]  /*113e0*/  STL.64 [R1+0x27f8], R20 ;  /* 0x0027f81401007387 */ /* 0x0081e80000100a00 */
[----:B----4-:R-:W1:Y:S04]  /*113f0*/  LDSM.16.MT88.4 R16, [R29+0x12000] ;  /* 0x012000001d10783b */ /* 0x010e680000004200 */
[----:B0-----:R-:W2:Y:S04]  /*11400*/  LDL.LU R20, [R1] ;  /* 0x0000000001147983 */ /* 0x001ea80000300800 */
[----:B------:R-:W2:Y:S04]  /*11410*/  LDL.LU R21, [R1+0x4] ;  /* 0x0000040001157983 */ /* 0x000ea80000300800 */
[----:B------:R-:W2:Y:S04]  /*11420*/  LDL.LU R22, [R1+0x8] ;  /* 0x0000080001167983 */ /* 0x000ea80000300800 */
[----:B------:R-:W2:Y:S04]  /*11430*/  LDL.LU R23, [R1+0xc] ;  /* 0x00000c0001177983 */ /* 0x000ea80000300800 */
[----:B-1----:R-:W-:Y:S04]  /*11440*/  STL.64 [R1+0x2740], R18 ;  /* 0x0027401201007387 */ /* 0x002fe80000100a00 */
[----:B------:R0:W-:Y:S04]  /*11450*/  STL.64 [R1+0x2738], R16 ;  /* 0x0027381001007387 */ /* 0x0001e80000100a00 */
[----:B0-----:R-:W3:Y:S04]  /*11460*/  LDL.LU R16, [R1+0xa0] ;  /* 0x0000a00001107983 */ /* 0x001ee80000300800 */
[----:B------:R-:W3:Y:S04]  /*11470*/  LDL.LU R17, [R1+0xa4] ;  /* 0x0000a40001117983 */ /* 0x000ee80000300800 */
[----:B------:R-:W3:Y:S04]  /*11480*/  LDL.LU R18, [R1+0xa8] ;  /* 0x0000a80001127983 */ /* 0x000ee80000300800 */
[----:B------:R-:W3:Y:S04]  /*11490*/  LDL.LU R19, [R1+0xac] ;  /* 0x0000ac0001137983 */ /* 0x000ee80000300800 */
[----:B------:R-:W-:Y:S04]  /*114a0*/  STL.64 [R1+0x1a8], R6 ;  /* 0x0001a80601007387 */ /* 0x000fe80000100a00 */
[----:B------:R-:W-:Y:S04]  /*114b0*/  STL.64 [R1+0x2748], R4 ;  /* 0x0027480401007387 */ /* 0x000fe80000100a00 */
[----:B------:R-:W-:Y:S04]  /*114c0*/  STL [R1+0x269c], R29 ;  /* 0x00269c1d01007387 */ /* 0x000fe80000100800 */
[----:B------:R-:W-:Y:S04]  /*114d0*/  STL [R1+0x1bc], R11 ;  /* 0x0001bc0b01007387 */ /* 0x000fe80000100800 */
[----:B------:R0:W-:Y:S04]  /*114e0*/  STL.64 [R1+0x2750], R8 ;  /* 0x0027500801007387 */ /* 0x0001e80000100a00 */
[----:B0-----:R-:W4:Y:S04]  /*114f0*/  LDL.LU R8, [R1+0x40] ;  /* 0x0000400001087983 */ /* 0x001f280000300800 */
[----:B------:R-:W4:Y:S01]  /*11500*/  LDL.LU R9, [R1+0x44] ;  /* 0x0000440001097983 */ /* 0x000f220000300800 */
[C---:B--2---:R-:W-:Y:S03]  /*11510*/  HMMA.16816.F32 R12, R24.reuse, R12, R20 ;  /* 0x0000000c180c723c */ /* 0x044fe60000001814 */
[----:B------:R-:W2:Y:S04]  /*11520*/  LDL.LU.64 R22, [R1+0x2800] ;  /* 0x0028000001167983 */ /* 0x000ea80000300a00 */
[----:B------:R-:W2:Y:S11]  /*11530*/  LDL.LU.64 R20, [R1+0x27f8] ;  /* 0x0027f80001147983 */ /* 0x000eb60000300a00 */
[----:B------:R-:W-:Y:S05]  /*11540*/  @!UPT UIADD3 URZ, URZ, URZ, URZ ;  /* 0x0000003f3f3ff290 */ /* 0x000fea000fffe03f */
[----:B------:R0:W-:Y:S04]  /*11550*/  STL.64 [R1], R12 ;  /* 0x0000000c01007387 */ /* 0x0001e80000100a00 */
[----:B------:R2:W-:Y:S04]  /*11560*/  STL.64 [R1+0x8], R14 ;  /* 0x0000080e01007387 */ /* 0x0005e80000100a00 */
[----:B0-----:R-:W2:Y:S02]  /*11570*/  LDL.LU.64 R12, [R1+0x27f0] ;  /* 0x0027f000010c7983 */ /* 0x001ea40000300a00 */
[C---:B--2---:R-:W-:Y:S02]  /*11580*/  HMMA.16816.F32 R12, R24.reuse, R12, R20 ;  /* 0x0000000c180c723c */ /* 0x044fe40000001814 */
[----:B------:R-:W2:Y:S04]  /*11590*/  LDL.LU.64 R22, [R1+0x27e8] ;  /* 0x0027e80001167983 */ /* 0x000ea80000300a00 */
[----:B------:R-:W2:Y:S11]  /*115a0*/  LDL.LU.64 R20, [R1+0x27e0] ;  /* 0x0027e00001147983 */ /* 0x000eb60000300a00 */
[----:B------:R-:W-:Y:S06]  /*115b0*/  @!UPT UIADD3 URZ, URZ, URZ, URZ ;  /* 0x0000003f3f3ff290 */ /* 0x000fec000fffe03f */
[----:B------:R0:W-:Y:S04]  /*115c0*/  STL.64 [R1+0xe0], R12 ;  /* 0x0000e00c01007387 */ /* 0x0001e80000100a00 */
[----:B------:R2:W-:Y:S04]  /*115d0*/  STL.64 [R1+0xe8], R14 ;  /* 0x0000e80e01007387 */ /* 0x0005e80000100a00 */
[----:B0-----:R-:W2:Y:S01]  /*115e0*/  LDL.LU.64 R12, [R1+0x27d8] ;  /* 0x0027d800010c7983 */ /* 0x001ea20000300a00 */
[----:B------:R-:W-:Y:S01]  /*115f0*/  IMAD.MOV.U32 R11, RZ, RZ, R0 ;  /* 0x000000ffff0b7224 */ /* 0x000fe200078e0000 */
[----:B--2---:R-:W-:Y:S02]  /*11600*/  HMMA.16816.F32 R12, R24, R12, R20 ;  /* 0x0000000c180c723c */ /* 0x004fe40000001814 */
[----:B------:R-:W2:Y:S04]  /*11610*/  LDL.LU.64 R22, [R1+0x27d0] ;  /* 0x0027d00001167983 */ /* 0x000ea80000300a00 */
[----:B------:R-:W2:Y:S11]  /*11620*/  LDL.LU.64 R20, [R1+0x27c8] ;  /* 0x0027c80001147983 */ /* 0x000eb60000300a00 */
[----:B------:R-:W-:Y:S06]  /*11630*/  @!UPT UIADD3 URZ, URZ, URZ, URZ ;  /* 0x0000003f3f3ff290 */ /* 0x000fec000fffe03f */
[----:B------:R0:W-:Y:S01]  /*11640*/  STL [R1+0x24], R13 ;  /* 0x0000240d01007387 */ /* 0x0001e20000100800 */
[----:B------:R-:W-:-:S03]  /*11650*/  MOV R0, R12 ;  /* 0x0000000c00007202 */ /* 0x000fc60000000f00 */
[----:B------:R2:W-:Y:S04]  /*11660*/  STL [R1+0x28], R14 ;  /* 0x0000280e01007387 */ /* 0x0005e80000100800 */
[----:B0-----:R-:W2:Y:S01]  /*11670*/  LDL.LU.64 R12, [R1+0x27c0] ;  /* 0x0027c000010c7983 */ /* 0x001ea20000300a00 */
[----:B------:R-:W-:Y:S02]  /*11680*/  IMAD.MOV.U32 R10, RZ, RZ, R28 ;  /* 0x000000ffff0a7224 */ /* 0x000fe400078e001c */
[----:B------:R-:W-:-:S05]  /*11690*/  IMAD.MOV.U32 R28, RZ, RZ, R15 ;  /* 0x000000ffff1c7224 */ /* 0x000fca00078e000f */
[----:B------:R-:W-:Y:S04]  /*116a0*/  STL [R1+0x26a4], R28 ;  /* 0x0026a41c01007387 */ /* 0x000fe80000100800 */
[----:B------:R0:W-:Y:S01]  /*116b0*/  STL [R1+0x26a0], R0 ;  /* 0x0026a00001007387 */ /* 0x0001e20000100800 */
[----:B------:R-:W-:Y:S01]  /*116c0*/  IMAD.MOV.U32 R4, RZ, RZ, R3 ;  /* 0x000000ffff047224 */ /* 0x000fe200078e0003 */
[----:B------:R-:W-:-:S07]  /*116d0*/  MOV R5, R2 ;  /* 0x0000000200057202 */ /* 0x000fce0000000f00 */
[C---:B----4-:R-:W-:Y:S08]  /*116e0*/  HMMA.16816.F32 R4, R24.reuse, R4, R8 ;  /* 0x000000041804723c */ /* 0x050ff00000001808 */
[----:B--2---:R-:W-:Y:S01]  /*116f0*/  HMMA.16816.F32 R12, R24, R12, R20 ;  /* 0x0000000c180c723c */ /* 0x004fe20000001814 */
[----:B------:R-:W3:Y:S11]  /*11700*/  LDL.LU.64 R20, [R1+0x27b8] ;  /* 0x0027b80001147983 */ /* 0x000ef60000300a00 */
[----:B------:R-:W-:Y:S11]  /*11710*/  @!UPT UIADD3 URZ, URZ, URZ, URZ ;  /* 0x0000003f3f3ff290 */ /* 0x000ff6000fffe03f */
[----:B------:R1:W-:Y:S01]  /*11720*/  STL [R1+0x30], R12 ;  /* 0x0000300c01007387 */ /* 0x0003e20000100800 */
[----:B------:R-:W-:Y:S01]  /*11730*/  MOV R2, R14 ;  /* 0x0000000e00027202 */ /* 0x000fe20000000f00 */
[----:B------:R-:W-:Y:S02]  /*11740*/  IMAD.MOV.U32 R3, RZ, RZ, R15 ;  /* 0x000000ffff037224 */ /* 0x000fe400078e000f */
[----:B------:R-:W2:Y:S01]  /*11750*/  LDL.LU.64 R14, [R1+0x27b0] ;  /* 0x0027b000010e7983 */ /* 0x000ea20000300a00 */
[----:B------:R-:W-:Y:S01]  /*11760*/  IMAD.MOV.U32 R29, RZ, RZ, R13 ;  /* 0x000000ffff1d7224 */ /* 0x000fe200078e000d */
[----:B0-----:R-:W-:Y:S02]  /*11770*/  MOV R0, R7 ;  /* 0x0000000700007202 */ /* 0x001fe40000000f00 */
[----:B-1----:R-:W4:Y:S01]  /*11780*/  LDL.LU.64 R12, [R1+0x27a8] ;  /* 0x0027a800010c7983 */ /* 0x002f220000300a00 */
[----:B------:R-:W-:-:S03]  /*11790*/  IMAD.MOV.U32 R28, RZ, RZ, R6 ;  /* 0x000000ffff1c7224 */ /* 0x000fc600078e0006 */
[----:B------:R-:W-:Y:S04]  /*117a0*/  STL [R1+0x26b0], R3 ;  /* 0x0026b00301007387 */ /* 0x000fe80000100800 */
[----:B------:R-:W-:Y:S04]  /*117b0*/  STL [R1+0x26ac], R2 ;  /* 0x0026ac0201007387 */ /* 0x000fe80000100800 */
[----:B------:R-:W-:Y:S04]  /*117c0*/  STL [R1+0x26a8], R29 ;  /* 0x0026a81d01007387 */ /* 0x000fe80000100800 */
[----:B------:R3:W-:Y:S04]  /*117d0*/  STL.64 [R1+0x40], R4 ;  /* 0x0000400401007387 */ /* 0x0007e80000100a00 */
[----:B------:R-:W-:Y:S04]  /*117e0*/  STL [R1+0x26b8], R0 ;  /* 0x0026b80001007387 */ /* 0x000fe80000100800 */
[----:B------:R-:W-:Y:S01]  /*117f0*/  STL [R1+0x26b4], R28 ;  /* 0x0026b41c01007387 */ /* 0x000fe20000100800 */
[----:B---3--:R-:W-:Y:S11]  /*11800*/  HMMA.16816.F32 R4, R24, R20, R16 ;  /* 0x000000141804723c */ /* 0x008ff60000001810 */
[----:B------:R-:W-:Y:S11]  /*11810*/  @!UPT UIADD3 URZ, URZ, URZ, URZ ;  /* 0x0000003f3f3ff290 */ /* 0x000ff6000fffe03f */
[----:B------:R-:W-:Y:S01]  /*11820*/  @!UPT UIADD3 URZ, URZ, URZ, URZ ;  /* 0x0000003f3f3ff290 */ /* 0x000fe2000fffe03f */
[----:B------:R0:W-:Y:S01]  /*11830*/  STL [R1+0x50], R4 ;  /* 0x0000500401007387 */ /* 0x0001e20000100800 */
[----:B------:R-:W-:Y:S02]  /*11840*/  IMAD.MOV.U32 R3, RZ, RZ, R5 ;  /* 0x000000ffff037224 */ /* 0x000fe400078e0005 */
[----:B--2---:R-:W-:Y:S02]  /*11850*/  IMAD.MOV.U32 R5, RZ, RZ, R15 ;  /* 0x000000ffff057224 */ /* 0x004fe400078e000f */
[----:B0-----:R-:W-:Y:S02]  /*11860*/  IMAD.MOV.U32 R4, RZ, RZ, R14 ;  /* 0x000000ffff047224 */ /* 0x001fe400078e000e */
[----:B------:R-:W2:Y:S04]  /*11870*/  LDL.LU R14, [R1+0x27a4] ;  /* 0x0027a400010e7983 */ /* 0x000ea80000300800 */
[----:B------:R-:W3:Y:S04]  /*11880*/  LDL.LU R15, [R1+0x27a0] ;  /* 0x0027a000010f7983 */ /* 0x000ee80000300800 */
[----:B------:R0:W-:Y:S04]  /*11890*/  STL.64 [R1+0x2758], R4 ;  /* 0x0027580401007387 */ /* 0x0001e80000100a00 */
[----:B0-----:R-:W5:Y:S04]  /*118a0*/  LDL.LU R4, [R1+0x170] ;  /* 0x0001700001047983 */ /* 0x001f680000300800 */
[----:B------:R-:W5:Y:S04]  /*118b0*/  LDL.LU R5, [R1+0x174] ;  /* 0x0001740001057983 */ /* 0x000f680000300800 */
[----:B-----5:R0:W-:Y:S04]  /*118c0*/  STL.64 [R1+0x2770], R4 ;  /* 0x0027700401007387 */ /* 0x0201e80000100a00 */
[----:B0-----:R-:W5:Y:S04]  /*118d0*/  LDL.LU R4, [R1+0x160] ;  /* 0x0001600001047983 */ /* 0x001f680000300800 */
[----:B------:R-:W5:Y:S04]  /*118e0*/  LDL.LU R5, [R1+0x164] ;  /* 0x0001640001057983 */ /* 0x000f680000300800 */
[----:B-----5:R-:W-:Y:S04]  /*118f0*/  STL.64 [R1+0x2788], R4 ;  /* 0x0027880401007387 */ /* 0x020fe80000100a00 */
[----:B------:R-:W5:Y:S04]  /*11900*/  LDL.LU R8, [R1+0x80] ;  /* 0x0000800001087983 */ /* 0x000f680000300800 */
[----:B------:R-:W5:Y:S04]  /*11910*/  LDL.LU R9, [R1+0x84] ;  /* 0x0000840001097983 */ /* 0x000f680000300800 */
[----:B------:R-:W2:Y:S04]  /*11920*/  LDL.LU R10, [R1+0x88] ;  /* 0x00008800010a7983 */ /* 0x000ea80000300800 */
[----:B------:R-:W2:Y:S04]  /*11930*/  LDL.LU R11, [R1+0x8c] ;  /* 0x00008c00010b7983 */ /* 0x000ea80000300800 */
[----:B--2---:R-:W-:Y:S04]  /*11940*/  STL.64 [R1+0x2768], R10 ;  /* 0x0027680a01007387 */ /* 0x004fe80000100a00 */
[----:B-----5:R0:W-:Y:S04]  /*11950*/  STL.64 [R1+0x2760], R8 ;  /* 0x0027600801007387 */ /* 0x0201e80000100a00 */
[----:B0-----:R-:W2:Y:S04]  /*11960*/  LDL.LU R8, [R1+0x90] ;  /* 0x0000900001087983 */ /* 0x001ea80000300800 */
[----:B------:R-:W2:Y:S04]  /*11970*/  LDL.LU R9, [R1+0x94] ;  /* 0x0000940001097983 */ /* 0x000ea80000300800 */
[----:B------:R-:W5:Y:S04]  /*11980*/  LDL.LU R10, [R1+0x98] ;  /* 0x00009800010a7983 */ /* 0x000f680000300800 */
[----:B------:R-:W5:Y:S04]  /*11990*/  LDL.LU R11, [R1+0x9c] ;  /* 0x00009c00010b7983 */ /* 0x000f680000300800 */
[----:B-----5:R-:W-:Y:S04]  /*119a0*/  STL.64 [R1+0x2780], R10 ;  /* 0x0027800a01007387 */ /* 0x020fe80000100a00 */
[----:B--2---:R0:W-:Y:S04]  /*119b0*/  STL.64 [R1+0x2778], R8 ;  /* 0x0027780801007387 */ /* 0x0041e80000100a00 */
[----:B0-----:R-:W2:Y:S04]  /*119c0*/  LDL.LU R8, [R1+0xd0] ;  /* 0x0000d00001087983 */ /* 0x001ea80000300800 */
[----:B------:R-:W2:Y:S04]  /*119d0*/  LDL.LU R9, [R1+0xd4] ;  /* 0x0000d40001097983 */ /* 0x000ea80000300800 */
[----:B------:R-:W5:Y:S04]  /*119e0*/  LDL.LU R10, [R1+0xd8] ;  /* 0x0000d800010a7983 */ /* 0x000f680000300800 */
[----:B------:R-:W5:Y:S01]  /*119f0*/  LDL.LU R11, [R1+0xdc] ;  /* 0x0000dc00010b7983 */ /* 0x000f620000300800 */
[----:B---3--:R-:W-:Y:S01]  /*11a00*/  MOV R4, R15 ;  /* 0x0000000f00047202 */ /* 0x008fe20000000f00 */
[----:B------:R-:W-:-:S02]  /*11a10*/  IMAD.MOV.U32 R5, RZ, RZ, R14 ;  /* 0x000000ffff057224 */ /* 0x000fc400078e000e */
[----:B-----5:R-:W-:Y:S04]  /*11a20*/  STL.64 [R1+0x2798], R10 ;  /* 0x0027980a01007387 */ /* 0x020fe80000100a00 */
[----:B--2---:R0:W-:Y:S04]  /*11a30*/  STL.64 [R1+0x2790], R8 ;  /* 0x0027900801007387 */ /* 0x0041e80000100a00 */
[----:B0-----:R-:W2:Y:S04]  /*11a40*/  LDL.LU R8, [R1+0xb0] ;  /* 0x0000b00001087983 */ /* 0x001ea80000300800 */
[----:B------:R-:W2:Y:S04]  /*11a50*/  LDL.LU R9, [R1+0xb4] ;  /* 0x0000b40001097983 */ /* 0x000ea80000300800 */
[----:B------:R-:W2:Y:S04]  /*11a60*/  LDL.LU R10, [R1+0xb8] ;  /* 0x0000b800010a7983 */ /* 0x000ea80000300800 */
[----:B------:R-:W2:Y:S01]  /*11a70*/  LDL.LU R11, [R1+0xbc] ;  /* 0x0000bc00010b7983 */ /* 0x000ea20000300800 */
[----:B------:R-:W-:Y:S01]  /*11a80*/  IMAD.MOV.U32 R2, RZ, RZ, R6 ;  /* 0x000000ffff027224 */ /* 0x000fe200078e0006 */
[----:B------:R-:W-:-:S02]  /*11a90*/  MOV R29, R7 ;  /* 0x00000007001d7202 */ /* 0x000fc40000000f00 */
[----:B------:R-:W3:Y:S01]  /*11aa0*/  LDL.LU R16, [R1+0x70] ;  /* 0x0000700001107983 */ /* 0x000ee20000300800 */
[----:B----4-:R-:W-:-:S03]  /*11ab0*/  MOV R21, R12 ;  /* 0x0000000c00157202 */ /* 0x010fc60000000f00 */
[----:B------:R-:W3:Y:S01]  /*11ac0*/  LDL.LU R17, [R1+0x74] ;  /* 0x0000740001117983 */ /* 0x000ee20000300800 */
[----:B------:R-:W-:-:S03]  /*11ad0*/  IMAD.MOV.U32 R20, RZ, RZ, R13 ;  /* 0x000000ffff147224 */ /* 0x000fc600078e000d */
[----:B------:R-:W3:Y:S04]  /*11ae0*/  LDL.LU R18, [R1+0x78] ;  /* 0x0000780001127983 */ /* 0x000ee80000300800 */
[----:B------:R-:W3:Y:S04]  /*11af0*/  LDL.LU R19, [R1+0x7c] ;  /* 0x00007c0001137983 */ /* 0x000ee80000300800 */
[----:B------:R-:W4:Y:S04]  /*11b00*/  LDL.LU R12, [R1+0x60] ;  /* 0x00006000010c7983 */ /* 0x000f280000300800 */
[----:B------:R-:W4:Y:S04]  /*11b10*/  LDL.LU R13, [R1+0x64] ;  /* 0x00006400010d7983 */ /* 0x000f280000300800 */
[----:B------:R-:W4:Y:S04]  /*11b20*/  LDL.LU R14, [R1+0x68] ;  /* 0x00006800010e7983 */ /* 0x000f280000300800 */
[----:B------:R-:W4:Y:S04]  /*11b30*/  LDL.LU R15, [R1+0x6c] ;  /* 0x00006c00010f7983 */ /* 0x000f280000300800 */
[----:B------:R-:W-:Y:S04]  /*11b40*/  STL [R1+0x26c4], R29 ;  /* 0x0026c41d01007387 */ /* 0x000fe80000100800 */
        /* <DEDUP_REMOVED lines=16> */
[----:B------:R0:W-:Y:S01]  /*11c50*/  STL [R1+0xd0], R4 ;  /* 0x0000d00401007387 */ /* 0x0001e20000100800 */
[----:B------:R-:W-:-:S03]  /*11c60*/  MOV R29, R5 ;  /* 0x00000005001d7202 */ /* 0x000fc60000000f00 */
[----:B0-----:R-:W2:Y:S01]  /*11c70*/  LDL.LU.64 R4, [R1+0x2770] ;  /* 0x0027700001047983 */ /* 0x001ea20000300a00 */
[----:B------:R-:W-:Y:S02]  /*11c80*/  IMAD.MOV.U32 R2, RZ, RZ, R6 ;  /* 0x000000ffff027224 */ /* 0x000fe400078e0006 */
[----:B------:R-:W-:-:S05]  /*11c90*/  IMAD.MOV.U32 R3, RZ, RZ, R7 ;  /* 0x000000ffff037224 */ /* 0x000fca00078e0007 */
        /* <DEDUP_REMOVED lines=13> */
[----:B--2---:R-:W-:Y:S03]  /*11d70*/  HMMA.16816.F32 R4, R24, R4, R8 ;  /* 0x000000041804723c */ /* 0x004fe60000001808 */
[----:B------:R-:W2:Y:S11]  /*11d80*/  LDL.LU.64 R8, [R1+0x2750] ;  /* 0x0027500001087983 */ /* 0x000eb60000300a00 */
[----:B------:R-:W-:Y:S09]  /*11d90*/  @!UPT UIADD3 URZ, URZ, URZ, URZ ;  /* 0x0000003f3f3ff290 */ /* 0x000ff2000fffe03f */
[----:B------:R0:W-:Y:S01]  /*11da0*/  STL [R1+0xa0], R4 ;  /* 0x0000a00401007387 */ /* 0x0001e20000100800 */
[----:B------:R-:W-:-:S03]  /*11db0*/  IMAD.MOV.U32 R3, RZ, RZ, R5 ;  /* 0x000000ffff037224 */ /* 0x000fc600078e0005 */
[----:B0-----:R-:W4:Y:S01]  /*11dc0*/  LDL.LU.64 R4, [R1+0x2748] ;  /* 0x0027480001047983 */ /* 0x001f220000300a00 */
[----:B---3--:R-:W-:Y:S01]  /*11dd0*/  HMMA.16816.F32 R20, R24, R20, R16 ;  /* 0x000000141814723c */ /* 0x008fe20000001810 */
[----:B------:R-:W-:Y:S01]  /*11de0*/  MOV R2, R6 ;  /* 0x0000000600027202 */ /* 0x000fe20000000f00 */
[----:B------:R-:W-:-:S05]  /*11df0*/  IMAD.MOV.U32 R29, RZ, RZ, R7 ;  /* 0x000000ffff1d7224 */ /* 0x000fca00078e0007 */
[----:B------:R-:W-:Y:S04]  /*11e00*/  STL [R1+0x26ec], R29 ;  /* 0x0026ec1d01007387 */ /* 0x000fe80000100800 */
[----:B------:R-:W-:Y:S04]  /*11e10*/  STL [R1+0x26e8], R2 ;  /* 0x0026e80201007387 */ /* 0x000fe80000100800 */
[----:B------:R-:W-:Y:S04]  /*11e20*/  STL [R1+0x26e4], R3 ;  /* 0x0026e40301007387 */ /* 0x000fe80000100800 */
[----:B------:R-:W3:Y:S04]  /*11e30*/  LDL.LU.64 R18, [R1+0x2740] ;  /* 0x0027400001127983 */ /* 0x000ee80000300a00 */
[----:B------:R-:W3:Y:S01]  /*11e40*/  LDL.LU.64 R16, [R1+0x2738] ;  /* 0x0027380001107983 */ /* 0x000ee20000300a00 */
[----:B------:R-:W-:Y:S01]  /*11e50*/  IMAD.MOV.U32 R0, RZ, RZ, R22 ;  /* 0x000000ffff007224 */ /* 0x000fe200078e0016 */
[----:B------:R-:W-:-:S02]  /*11e60*/  MOV R28, R23 ;  /* 0x00000017001c7202 */ /* 0x000fc40000000f00 */
[----:B------:R0:W-:Y:S04]  /*11e70*/  STL.64 [R1+0x90], R20 ;  /* 0x0000901401007387 */ /* 0x0001e80000100a00 */
[----:B------:R-:W5:Y:S04]  /*11e80*/  LDL.LU.64 R22, [R1+0x2730] ;  /* 0x0027300001167983 */ /* 0x000f680000300a00 */
[----:B0-----:R-:W2:Y:S01]  /*11e90*/  LDL.LU.64 R20, [R1+0x2728] ;  /* 0x0027280001147983 */ /* 0x001ea20000300a00 */
[C---:B----4-:R-:W-:Y:S03]  /*11ea0*/  HMMA.16816.F32 R4, R24.reuse, R4, R12 ;  /* 0x000000041804723c */ /* 0x050fe6000000180c */
[----:B------:R-:W4:Y:S04]  /*11eb0*/  LDL.LU.64 R14, [R1+0x2720] ;  /* 0x00272000010e7983 */ /* 0x000f280000300a00 */
[----:B------:R-:W4:Y:S11]  /*11ec0*/  LDL.LU.64 R12, [R1+0x2718] ;  /* 0x00271800010c7983 */ /* 0x000f360000300a00 */
[----:B------:R-:W-:Y:S05]  /*11ed0*/  @!UPT UIADD3 URZ, URZ, URZ, URZ ;  /* 0x0000003f3f3ff290 */ /* 0x000fea000fffe03f */
[----:B------:R0:W-:Y:S01]  /*11ee0*/  STL [R1+0x80], R4 ;  /* 0x0000800401007387 */ /* 0x0001e20000100800 */
[----:B------:R-:W-:Y:S01]  /*11ef0*/  IMAD.MOV.U32 R2, RZ, RZ, R6 ;  /* 0x000000ffff027224 */ /* 0x000fe200078e0006 */
[----:B------:R-:W-:Y:S01]  /*11f00*/  MOV R3, R7 ;  /* 0x0000000700037202 */ /* 0x000fe20000000f00 */
[----:B------:R-:W-:Y:S01]  /*11f10*/  IMAD.MOV.U32 R29, RZ, RZ, R5 ;  /* 0x000000ffff1d7224 */ /* 0x000fe200078e0005 */
[----:B------:R-:W2:Y:S04]  /*11f20*/  LDL.LU.64 R6, [R1+0x2710] ;  /* 0x0027100001067983 */ /* 0x000ea80000300a00 */
[----:B0-----:R-:W2:Y:S04]  /*11f30*/  LDL.LU.64 R4, [R1+0x2708] ;  /* 0x0027080001047983 */ /* 0x001ea80000300a00 */
[----:B------:R-:W3:Y:S01]  /*11f40*/  LDL.LU.64 R10, [R1+0x2700] ;  /* 0x00270000010a7983 */ /* 0x000ee20000300a00 */
[----:B--2---:R-:W-:Y:S03]  /*11f50*/  HMMA.16816.F32 R4, R24, R8, R4 ;  /* 0x000000081804723c */ /* 0x004fe60000001804 */
[----:B------:R-:W3:Y:S11]  /*11f60*/  LDL.LU.64 R8, [R1+0x26f8] ;  /* 0x0026f80001087983 */ /* 0x000ef60000300a00 */
[----:B------:R-:W-:Y:S10]  /*11f70*/  @!UPT UIADD3 URZ, URZ, URZ, URZ ;  /* 0x0000003f3f3ff290 */ /* 0x000ff4000fffe03f */
[----:B------:R-:W-:Y:S01]  /*11f80*/  MOV R25, R6 ;  /* 0x0000000600197202 */ /* 0x000fe20000000f00 */
[----:B------:R-:W-:Y:S01]  /*11f90*/  IMAD.MOV.U32 R24, RZ, RZ, R7 ;  /* 0x000000ffff187224 */ /* 0x000fe200078e0007 */
[----:B------:R-:W3:Y:S04]  /*11fa0*/  LDL.LU R6, [R1+0x1d8] ;  /* 0x0001d80001067983 */ /* 0x000ee80000300800 */
[----:B------:R-:W3:Y:S01]  /*11fb0*/  LDL.LU R7, [R1+0x1dc] ;  /* 0x0001dc0001077983 */ /* 0x000ee20000300800 */
[----:B------:R-:W-:Y:S02]  /*11fc0*/  IMAD.MOV.U32 R27, RZ, RZ, R4 ;  /* 0x000000ffff1b7224 */ /* 0x000fe400078e0004 */
[----:B------:R-:W-:Y:S02]  /*11fd0*/  IMAD.MOV.U32 R26, RZ, RZ, R5 ;  /* 0x000000ffff1a7224 */ /* 0x000fe400078e0005 */
[----:B---3--:R-:W-:Y:S01]  /*11fe0*/  HMMA.16816.F32 R4, R16, R6, R8 ;  /* 0x000000061004723c */ /* 0x008fe20000001808 */
[----:B------:R-:W2:Y:S04]  /*11ff0*/  LDL.LU R10, [R1+0x1c8] ;  /* 0x0001c800010a7983 */ /* 0x000ea80000300800 */
[----:B------:R-:W2:Y:S11]  /*12000*/  LDL.LU R11, [R1+0x1cc] ;  /* 0x0001cc00010b7983 */ /* 0x000eb60000300800 */
[----:B------:R-:W-:Y:S07]  /*12010*/  @!UPT UIADD3 URZ, URZ, URZ, URZ ;  /* 0x0000003f3f3ff290 */ /* 0x000fee000fffe03f */
[----:B------:R5:W-:Y:S04]  /*12020*/  STL.64 [R1+0x2570], R6 ;  /* 0x0025700601007387 */ /* 0x000be80000100a00 */
[----:B------:R-:W-:Y:S01]  /*12030*/  STL.64 [R1+0x2568], R4 ;  /* 0x0025680401007387 */ /* 0x000fe20000100a00 */
[----:B-----5:R-:W-:-:S03]  /*12040*/  IMAD.MOV.U32 R6, RZ, RZ, R23 ;  /* 0x000000ffff067224 */ /* 0x020fc600078e0017 */
[----:B------:R-:W2:Y:S04]  /*12050*/  LDL.LU R23, [R1+0x26f0] ;  /* 0x0026f00001177983 */ /* 0x000ea80000300800 */
[----:B------:R-:W3:Y:S04]  /*12060*/  LDL.LU R7, [R1+0x1bc] ;  /* 0x0001bc0001077983 */ /* 0x000ee80000300800 */
[----:B---3--:R0:W-:Y:S04]  /*12070*/  STL.64 [R1+0x2588], R6 ;  /* 0x0025880601007387 */ /* 0x0081e80000100a00 */
[----:B0-----:R-:W4:Y:S04]  /*12080*/  LDL.LU R6, [R1+0x1e8] ;  /* 0x0001e80001067983 */ /* 0x001f280000300800 */
[----:B------:R-:W4:Y:S02]  /*12090*/  LDL.LU R7, [R1+0x1ec] ;  /* 0x0001ec0001077983 */ /* 0x000f240000300800 */
[C---:B----4-:R-:W-:Y:S11]  /*120a0*/  HMMA.16816.F32 R12, R16.reuse, R6, R12 ;  /* 0x00000006100c723c */ /* 0x050ff6000000180c */
[----:B------:R-:W-:Y:S11]  /*120b0*/  @!UPT UIADD3 URZ, URZ, URZ, URZ ;  /* 0x0000003f3f3ff290 */ /* 0x000ff6000fffe03f */
[----:B------:R-:W-:Y:S01]  /*120c0*/  @!UPT UIADD3 URZ, URZ, URZ, URZ ;  /* 0x0000003f3f3ff290 */ /* 0x000fe2000fffe03f */
[----:B------:R-:W-:Y:S04]  /*120d0*/  STL.64 [R1+0x2560], R14 ;  /* 0x0025600e01007387 */ /* 0x000fe80000100a00 */
[----:B------:R-:W-:Y:S04]  /*120e0*/  STL.64 [R1+0x2558], R12 ;  /* 0x0025580c01007387 */ /* 0x000fe80000100a00 */
[----:B------:R-:W3:Y:S04]  /*120f0*/  LDL.LU R6, [R1+0x1a8] ;  /* 0x0001a80001067983 */ /* 0x000ee80000300800 */
[----:B------:R-:W3:Y:S01]  /*12100*/  LDL.LU R7, [R1+0x1ac] ;  /* 0x0001ac0001077983 */ /* 0x000ee20000300800 */
[----:B--2---:R-:W-:Y:S03]  /*12110*/  HMMA.16816.F32 R20, R16, R10, R20 ;  /* 0x0000000a1014723c */ /* 0x004fe60000001814 */
[----:B---3--:R0:W-:Y:S11]  /*12120*/  STL.64 [R1+0x25a0], R6 ;  /* 0x0025a00601007387 */ /* 0x0081f60000100a00 */
[----:B------:R-:W-:Y:S09]  /*12130*/  @!UPT UIADD3 URZ, URZ, URZ, URZ ;  /* 0x0000003f3f3ff290 */ /* 0x000ff2000fffe03f */
[----:B------:R1:W-:Y:S04]  /*12140*/  STL.64 [R1+0x2580], R22 ;  /* 0x0025801601007387 */ /* 0x0003e80000100a00 */
[----:B------:R-:W-:Y:S04]  /*12150*/  STL.64 [R1+0x2578], R20 ;  /* 0x0025781401007387 */ /* 0x000fe80000100a00 */
[----:B0-----:R-:W2:Y:S04]  /*12160*/  LDL.LU R6, [R1+0x198] ;  /* 0x0001980001067983 */ /* 0x001ea80000300800 */
[----:B------:R-:W2:Y:S01]  /*12170*/  LDL.LU R7, [R1+0x19c] ;  /* 0x00019c0001077983 */ /* 0x000ea20000300800 */
[----:B-1----:R-:W-:Y:S01]  /*12180*/  IMAD.MOV.U32 R22, RZ, RZ, R25 ;  /* 0x000000ffff167224 */ /* 0x002fe200078e0019 */
[----:B------:R-:W-:-:S02]  /*12190*/  MOV R23, R24 ;  /* 0x0000001800177202 */ /* 0x000fc40000000f00 */
[----:B--2---:R0:W-:Y:S04]  /*121a0*/  STL.64 [R1+0x25b8], R6 ;  /* 0x0025b80601007387 */ /* 0x0041e80000100a00 */
[----:B0-----:R-:W2:Y:S04]  /*121b0*/  LDL.LU R6, [R1+0x188] ;  /* 0x0001880001067983 */ /* 0x001ea80000300800 */
[----:B------:R-:W2:Y:S01]  /*121c0*/  LDL.LU R7, [R1+0x18c] ;  /* 0x00018c0001077983 */ /* 0x000ea20000300800 */
[----:B------:R-:W-:Y:S01]  /*121d0*/  MOV R20, R27 ;  /* 0x0000001b00147202 */ /* 0x000fe20000000f00 */
[----:B------:R-:W-:-:S02]  /*121e0*/  IMAD.MOV.U32 R21, RZ, RZ, R26 ;  /* 0x000000ffff157224 */ /* 0x000fc400078e001a */
[----:B--2---:R-:W-:Y:S04]  /*121f0*/  STL.64 [R1+0x25d0], R6 ;  /* 0x0025d00601007387 */ /* 0x004fe80000100a00 */
[----:B------:R0:W-:Y:S04]  /*12200*/  STL.64 [R1+0x2598], R22 ;  /* 0x0025981601007387 */ /* 0x0001e80000100a00 */
[----:B------:R1:W-:Y:S01]  /*12210*/  STL.64 [R1+0x2590], R20 ;  /* 0x0025901401007387 */ /* 0x0003e20000100a00 */
[----:B0-----:R-:W-:Y:S01]  /*12220*/  IMAD.MOV.U32 R22, RZ, RZ, R2 ;  /* 0x000000ffff167224 */ /* 0x001fe200078e0002 */
[----:B------:R-:W-:-:S02]  /*12230*/  MOV R23, R3 ;  /* 0x0000000300177202 */ /* 0x000fc40000000f00 */
[----:B-1----:R-:W2:Y:S01]  /*12240*/  LDL.LU R20, [R1+0x80] ;  /* 0x0000800001147983 */ /* 0x002ea20000300800 */
[----:B------:R-:W-:-:S03]  /*12250*/  IMAD.MOV.U32 R21, RZ, RZ, R29 ;  /* 0x000000ffff157224 */ /* 0x000fc600078e001d */
        /* <DEDUP_REMOVED lines=9> */
[----:B------:R-:W-:Y:S01]  /*122f0*/  IMAD.MOV.U32 R23, RZ, RZ, R28 ;  /* 0x000000ffff177224 */ /* 0x000fe200078e001c */
[----:B-1----:R-:W2:Y:S04]  /*12300*/  LDL.LU R20, [R1+0x90] ;  /* 0x0000900001147983 */ /* 0x002ea80000300800 */
        /* <DEDUP_REMOVED lines=13> */
[----:B0-----:R-:W2:Y:S01]  /*123e0*/  LDL.LU R20, [R1+0xa0] ;  /* 0x0000a00001147983 */ /* 0x001ea20000300800 */
[----:B-----5:R-:W-:-:S03]  /*123f0*/  MOV R21, R3 ;  /* 0x0000000300157202 */ /* 0x020fc60000000f00 */
        /* <DEDUP_REMOVED lines=8> */
[----:B0-----:R-:W-:Y:S01]  /*12480*/  MOV R22, R28 ;  /* 0x0000001c00167202 */ /* 0x001fe20000000f00 */
[----:B------:R-:W-:-:S02]  /*12490*/  IMAD.MOV.U32 R23, RZ, RZ, R0 ;  /* 0x000000ffff177224 */ /* 0x000fc400078e0000 */
[----:B-1----:R-:W2:Y:S04]  /*124a0*/  LDL.LU R20, [R1+0xb0] ;  /* 0x0000b00001147983 */ /* 0x002ea80000300800 */
        /* <DEDUP_REMOVED lines=10> */
[----:B0-----:R-:W2:Y:S01]  /*12550*/  LDL.LU R20, [R1+0xd0] ;  /* 0x0000d00001147983 */ /* 0x001ea20000300800 */
[----:B-----5:R-:W-:-:S03]  /*12560*/  IMAD.MOV.U32 R21, RZ, RZ, R29 ;  /* 0x000000ffff157224 */ /* 0x020fc600078e001d */
[----:B------:R-:W3:Y:S04]  /*12570*/  LDL.LU R29, [R1+0x26c4] ;  /* 0x0026c400011d7983 */ /* 0x000ee80000300800 */
[----:B------:R-:W4:Y:S04]  /*12580*/  LDL.LU R2, [R1+0x26c0] ;  /* 0x0026c00001027983 */ /* 0x000f280000300800 */
[----:B------:R-:W5:Y:S04]  /*12590*/  LDL.LU R3, [R1+0x26bc] ;  /* 0x0026bc0001037983 */ /* 0x000f680000300800 */
        /* <DEDUP_REMOVED lines=10> */
[----:B-1----:R-:W2:Y:S04]  /*12640*/  LDL.LU R20, [R1+0xc0] ;  /* 0x0000c00001147983 */ /* 0x002ea80000300800 */
[----:B------:R-:W2:Y:S04]  /*12650*/  LDL.LU R21, [R1+0xc4] ;  /* 0x0000c40001157983 */ /* 0x000ea80000300800 */
[----:B------:R-:W2:Y:S04]  /*12660*/  LDL.LU R0, [R1+0x26b8] ;  /* 0x0026b80001007983 */ /* 0x000ea80000300800 */
[----:B------:R-:W2:Y:S04]  /*12670*/  LDL.LU R28, [R1+0x26b4] ;  /* 0x0026b400011c7983 */ /* 0x000ea80000300800 */
[----:B------:R-:W2:Y:S04]  /*12680*/  LDL.LU R26, [R1+0xf8] ;  /* 0x0000f800011a7983 */ /* 0x000ea80000300800 */
[----:B------:R-:W2:Y:S04]  /*12690*/  LDL.LU R27, [R1+0xfc] ;  /* 0x0000fc00011b7983 */ /* 0x000ea80000300800 */
[----:B------:R-:W2:Y:S04]  /*126a0*/  LDL.LU R8, [R1] ;  /* 0x0000000001087983 */ /* 0x000ea80000300800 */
[----:B------:R-:W2:Y:S04]  /*126b0*/  LDL.LU R9, [R1+0x4] ;  /* 0x0000040001097983 */ /* 0x000ea80000300800 */
[----:B------:R-:W2:Y:S04]  /*126c0*/  LDL.LU R10, [R1+0x8] ;  /* 0x00000800010a7983 */ /* 0x000ea80000300800 */
[----:B------:R-:W2:Y:S04]  /*126d0*/  LDL.LU R11, [R1+0xc] ;  /* 0x00000c00010b7983 */ /* 0x000ea80000300800 */
[----:B------:R-:W2:Y:S04]  /*126e0*/  LDL.LU R4, [R1+0xe0] ;  /* 0x0000e00001047983 */ /* 0x000ea80000300800 */
[----:B------:R-:W2:Y:S04]  /*126f0*/  LDL.LU R5, [R1+0xe4] ;  /* 0x0000e40001057983 */ /* 0x000ea80000300800 */
[----:B------:R-:W2:Y:S04]  /*12700*/  LDL.LU R6, [R1+0xe8] ;  /* 0x0000e80001067983 */ /* 0x000ea80000300800 */
[----:B------:R-:W2:Y:S04]  /*12710*/  LDL.LU R7, [R1+0xec] ;  /* 0x0000ec0001077983 */ /* 0x000ea80000300800 */
[----:B--2---:R-:W-:Y:S04]  /*12720*/  STL.64 [R1+0x2688], R6 ;  /* 0x0026880601007387 */ /* 0x004fe80000100a00 */
[----:B------:R-:W-:Y:S04]  /*12730*/  STL.64 [R1+0x2680], R4 ;  /* 0x0026800401007387 */ /* 0x000fe80000100a00 */
[----:B------:R-:W-:Y:S04]  /*12740*/  STL.64 [R1+0x2628], R22 ;  /* 0x0026281601007387 */ /* 0x000fe80000100a00 */
[----:B------:R0:W-:Y:S04]  /*12750*/  STL.64 [R1+0x2620], R20 ;  /* 0x0026201401007387 */ /* 0x0001e80000100a00 */
[----:B0-----:R-:W2:Y:S01]  /*12760*/  LDL.LU R20, [R1+0x50] ;  /* 0x0000500001147983 */ /* 0x001ea20000300800 */
[----:B----4-:R-:W-:Y:S01]  /*12770*/  IMAD.MOV.U32 R22, RZ, RZ, R2 ;  /* 0x000000ffff167224 */ /* 0x010fe200078e0002 */
[----:B---3--:R-:W-:Y:S01]  /*12780*/  MOV R23, R29 ;  /* 0x0000001d00177202 */ /* 0x008fe20000000f00 */
[----:B-----5:R-:W-:-:S02]  /*12790*/  IMAD.MOV.U32 R21, RZ, RZ, R3 ;  /* 0x000000ffff157224 */ /* 0x020fc400078e0003 */
[----:B------:R-:W3:Y:S04]  /*127a0*/  LDL.LU R3, [R1+0x26b0] ;  /* 0x0026b00001037983 */ /* 0x000ee80000300800 */
[----:B------:R-:W4:Y:S04]  /*127b0*/  LDL.LU R2, [R1+0x26ac] ;  /* 0x0026ac0001027983 */ /* 0x000f280000300800 */
[----:B------:R-:W5:Y:S04]  /*127c0*/  LDL.LU R29, [R1+0x26a8] ;  /* 0x0026a800011d7983 */ /* 0x000f680000300800 */
[----:B------:R-:W-:Y:S04]  /*127d0*/  STL.64 [R1+0x2640], R22 ;  /* 0x0026401601007387 */ /* 0x000fe80000100a00 */
[----:B--2---:R0:W-:Y:S04]  /*127e0*/  STL.64 [R1+0x2638], R20 ;  /* 0x0026381401007387 */ /* 0x0041e80000100a00 */
[----:B0-----:R-:W2:Y:S04]  /*127f0*/  LDL.LU R20, [R1+0x40] ;  /* 0x0000400001147983 */ /* 0x001ea80000300800 */
[----:B------:R-:W2:Y:S01]  /*12800*/  LDL.LU R21, [R1+0x44] ;  /* 0x0000440001157983 */ /* 0x000ea20000300800 */
[----:B------:R-:W-:-:S02]  /*12810*/  IMAD.MOV.U32 R22, RZ, RZ, R28 ;  /* 0x000000ffff167224 */ /* 0x000fc400078e001c */
[----:B------:R-:W-:Y:S01]  /*12820*/  IMAD.MOV.U32 R23, RZ, RZ, R0 ;  /* 0x000000ffff177224 */ /* 0x000fe200078e0000 */
[----:B------:R-:W3:Y:S04]  /*12830*/  LDL.LU R28, [R1+0x26a4] ;  /* 0x0026a400011c7983 */ /* 0x000ee80000300800 */
[----:B------:R-:W3:Y:S04]  /*12840*/  LDL.LU R0, [R1+0x26a0] ;  /* 0x0026a00001007983 */ /* 0x000ee80000300800 */
[----:B------:R-:W-:Y:S04]  /*12850*/  STL.64 [R1+0x2658], R22 ;  /* 0x0026581601007387 */ /* 0x000fe80000100a00 */
[----:B--2---:R0:W-:Y:S04]  /*12860*/  STL.64 [R1+0x2650], R20 ;  /* 0x0026501401007387 */ /* 0x0041e80000100a00 */
[----:B0-----:R-:W2:Y:S01]  /*12870*/  LDL.LU R20, [R1+0x30] ;  /* 0x0000300001147983 */ /* 0x001ea20000300800 */
[----:B----4-:R-:W-:Y:S01]  /*12880*/  IMAD.MOV.U32 R22, RZ, RZ, R2 ;  /* 0x000000ffff167224 */ /* 0x010fe200078e0002 */
[----:B-----5:R-:W-:Y:S01]  /*12890*/  MOV R21, R29 ;  /* 0x0000001d00157202 */ /* 0x020fe20000000f00 */
[----:B---3--:R-:W-:Y:S01]  /*128a0*/  IMAD.MOV.U32 R23, RZ, RZ, R3 ;  /* 0x000000ffff177224 */ /* 0x008fe200078e0003 */
[----:B------:R-:W3:Y:S04]  /*128b0*/  LDL.LU R29, [R1+0x269c] ;  /* 0x00269c00011d7983 */ /* 0x000ee80000300800 */
[----:B------:R-:W4:Y:S04]  /*128c0*/  LDL.LU R2, [R1+0x2698] ;  /* 0x0026980001027983 */ /* 0x000f280000300800 */
[----:B------:R-:W5:Y:S04]  /*128d0*/  LDL.LU R3, [R1+0x2694] ;  /* 0x0026940001037983 */ /* 0x000f680000300800 */
[----:B------:R-:W-:Y:S04]  /*128e0*/  STL.64 [R1+0x2670], R22 ;  /* 0x0026701601007387 */ /* 0x000fe80000100a00 */
[----:B--2---:R0:W-:Y:S02]  /*128f0*/  STL.64 [R1+0x2668], R20 ;  /* 0x0026681401007387 */ /* 0x0041e40000100a00 */
[----:B0-----:R-:W-:-:S02]  /*12900*/  MOV R20, R0 ;  /* 0x0000000000147202 */ /* 0x001fc40000000f00 */
[----:B------:R-:W2:Y:S01]  /*12910*/  LDL.LU R0, [R1+0x2690] ;  /* 0x0026900001007983 */ /* 0x000ea20000300800 */
[----:B------:R-:W-:Y:S03]  /*12920*/  HMMA.16816.F32 R8, R16, R26, R8 ;  /* 0x0000001a1008723c */ /* 0x000fe60000001808 */
[----:B------:R-:W5:Y:S01]  /*12930*/  LDL.LU R21, [R1+0x24] ;  /* 0x0000240001157983 */ /* 0x000f620000300800 */
[----:B------:R-:W-:-:S03]  /*12940*/  IMAD.MOV.U32 R23, RZ, RZ, R28 ;  /* 0x000000ffff177224 */ /* 0x000fc600078e001c */
[----:B------:R-:W5:Y:S04]  /*12950*/  LDL.LU R22, [R1+0x28] ;  /* 0x0000280001167983 */ /* 0x000f680000300800 */
[----:B---3--:R-:W-:Y:S11]  /*12960*/  LDSM.16.MT88.4 R24, [R29+0x14000] ;  /* 0x014000001d18783b */ /* 0x008ff60000004200 */
[----:B------:R-:W-:Y:S01]  /*12970*/  @!UPT UIADD3 URZ, URZ, URZ, URZ ;  /* 0x0000003f3f3ff290 */ /* 0x000fe2000fffe03f */
[----:B------:R4:W-:Y:S04]  /*12980*/  STL.64 [R1+0x2550], R10 ;  /* 0x0025500a01007387 */ /* 0x0009e80000100a00 */
[----:B------:R-:W-:Y:S01]  /*12990*/  STL.64 [R1+0x2548], R8 ;  /* 0x0025480801007387 */ /* 0x000fe20000100a00 */
[----:B----4-:R-:W-:-:S03]  /*129a0*/  MOV R11, R2 ;  /* 0x00000002000b7202 */ /* 0x010fc60000000f00 */
[----:B--2---:R-:W0:Y:S04]  /*129b0*/  LDSM.16.M88.4 R4, [R0+0x21100] ;  /* 0x021100000004783b */ /* 0x004e280000000200 */
[----:B------:R-:W1:Y:S04]  /*129c0*/  LDSM.16.M88.4 R12, [R0+0x20100] ;  /* 0x02010000000c783b */ /* 0x000e680000000200 */
[----:B0-----:R0:W-:Y:S01]  /*129d0*/  STL.64 [R1+0x1f8], R6 ;  /* 0x0001f80601007387 */ /* 0x0011e20000100a00 */
[----:B------:R-:W-:Y:S02]  /*129e0*/  IMAD.MOV.U32 R28, RZ, RZ, R4 ;  /* 0x000000ffff1c7224 */ /* 0x000fe400078e0004 */
[----:B------:R-:W-:Y:S01]  /*129f0*/  IMAD.MOV.U32 R2, RZ, RZ, R5 ;  /* 0x000000ffff027224 */ /* 0x000fe200078e0005 */
[----:B0-----:R-:W2:Y:S04]  /*12a00*/  LDL.LU.64 R6, [R1+0x2688] ;  /* 0x0026880001067983 */ /* 0x001ea80000300a00 */
[----:B------:R-:W2:Y:S01]  /*12a10*/  LDL.LU.64 R4, [R1+0x2680] ;  /* 0x0026800001047983 */ /* 0x000ea20000300a00 */
[----:B-----5:R-:W-:-:S07]  /*12a20*/  IMAD.MOV.U32 R10, RZ, RZ, R3 ;  /* 0x000000ffff0a7224 */ /* 0x020fce00078e0003 */
[C---:B--2---:R-:W-:Y:S01]  /*12a30*/  HMMA.16816.F32 R8, R16.reuse, R10, R4 ;  /* 0x0000000a1008723c */ /* 0x044fe20000001804 */
[----:B------:R-:W2:Y:S11]  /*12a40*/  LDL.LU.64 R6, [R1+0x2678] ;  /* 0x0026780001067983 */ /* 0x000eb60000300a00 */
[----:B------:R-:W-:Y:S11]  /*12a50*/  @!UPT UIADD3 URZ, URZ, URZ, URZ ;  /* 0x0000003f3f3ff290 */ /* 0x000ff6000fffe03f */
[----:B------:R-:W-:Y:S04]  /*12a60*/  STL.64 [R1+0xe0], R8 ;  /* 0x0000e00801007387 */ /* 0x000fe80000100a00 */
[----:B------:R-:W-:Y:S04]  /*12a70*/  STL.64 [R1+0xe8], R10 ;  /* 0x0000e80a01007387 */ /* 0x000fe80000100a00 */
[----:B-1----:R-:W-:Y:S04]  /*12a80*/  STL.64 [R1+0x1e8], R14 ;  /* 0x0001e80e01007387 */ /* 0x002fe80000100a00 */
[----:B------:R-:W0:Y:S01]  /*12a90*/  LDSM.16.M88.4 R8, [R0+0x22100] ;  /* 0x022100000008783b */ /* 0x000e220000000200 */
[C---:B--2---:R-:W-:Y:S03]  /*12aa0*/  HMMA.16816.F32 R4, R16.reuse, R6, R20 ;  /* 0x000000061004723c */ /* 0x044fe60000001814 */
[----:B------:R-:W2:Y:S04]  /*12ab0*/  LDL.LU.64 R22, [R1+0x2670] ;  /* 0x0026700001167983 */ /* 0x000ea80000300a00 */
[----:B------:R-:W2:Y:S11]  /*12ac0*/  LDL.LU.64 R20, [R1+0x2668] ;  /* 0x0026680001147983 */ /* 0x000eb60000300a00 */
[----:B------:R-:W-:Y:S05]  /*12ad0*/  @!UPT UIADD3 URZ, URZ, URZ, URZ ;  /* 0x0000003f3f3ff290 */ /* 0x000fea000fffe03f */
[----:B------:R-:W-:Y:S04]  /*12ae0*/  STL.64 [R1], R4 ;  /* 0x0000000401007387 */ /* 0x000fe80000100a00 */
[----:B------:R1:W-:Y:S04]  /*12af0*/  STL.64 [R1+0x8], R6 ;  /* 0x0000080601007387 */ /* 0x0003e80000100a00 */
[----:B-1----:R-:W2:Y:S02]  /*12b00*/  LDL.LU.64 R6, [R1+0x2660] ;  /* 0x0026600001067983 */ /* 0x002ea40000300a00 */
[C---:B--2---:R-:W-:Y:S02]  /*12b10*/  HMMA.16816.F32 R4, R16.reuse, R6, R20 ;  /* 0x000000061004723c */ /* 0x044fe40000001814 */
[----:B------:R-:W2:Y:S04]  /*12b20*/  LDL.LU.64 R22, [R1+0x2658] ;  /* 0x0026580001167983 */ /* 0x000ea80000300a00 */
[----:B------:R-:W2:Y:S11]  /*12b30*/  LDL.LU.64 R20, [R1+0x2650] ;  /* 0x0026500001147983 */ /* 0x000eb60000300a00 */
[----:B------:R-:W-:Y:S06]  /*12b40*/  @!UPT UIADD3 URZ, URZ, URZ, URZ ;  /* 0x0000003f3f3ff290 */ /* 0x000fec000fffe03f */
[----:B------:R-:W-:Y:S04]  /*12b50*/  STL.64 [R1+0x20], R4 ;  /* 0x0000200401007387 */ /* 0x000fe80000100a00 */
        /* <DEDUP_REMOVED lines=8> */
[----:B-1----:R-:W2:Y:S04]  /*12be0*/  LDL.LU.64 R6, [R1+0x2630] ;  /* 0x0026300001067983 */ /* 0x002ea80000300a00 */
[----:B0-----:R-:W-:Y:S01]  /*12bf0*/  STL.64 [R1+0x1d8], R10 ;  /* 0x0001d80a01007387 */ /* 0x001fe20000100a00 */
        /* <DEDUP_REMOVED lines=12> */
[----:B------:R-:W-:Y:S01]  /*12cc0*/  MOV R3, R6 ;  /* 0x0000000600037202 */ /* 0x000fe20000000f00 */
[----:B------:R-:W-:Y:S02]  /*12cd0*/  IMAD.MOV.U32 R29, RZ, RZ, R7 ;  /* 0x000000ffff1d7224 */ /* 0x000fe400078e0007 */
[----:B------:R-:W2:Y:S04]  /*12ce0*/  LDL.LU.64 R6, [R1+0x2600] ;  /* 0x0026000001067983 */ /* 0x000ea80000300a00 */
        /* <DEDUP_REMOVED lines=37> */
[----:B--2---:R-:W-:Y:S02]  /*12f40*/  HMMA.16816.F32 R16, R16, R6, R20 ;  /* 0x000000061010723c */ /* 0x004fe40000001814 */
[----:B------:R-:W2:Y:S04]  /*12f50*/  LDL.LU.64 R22, [R1+0x2580] ;  /* 0x0025800001167983 */ /* 0x000ea80000300a00 */
[----:B------:R-:W2:Y:S04]  /*12f60*/  LDL.LU.64 R20, [R1+0x2578] ;  /* 0x0025780001147983 */ /* 0x000ea80000300a00 */
[----:B------:R-:W3:Y:S04]  /*12f70*/  LDL.LU.64 R6, [R1+0x2570] ;  /* 0x0025700001067983 */ /* 0x000ee80000300a00 */
[----:B------:R-:W3:Y:S09]  /*12f80*/  LDL.LU.64 R4, [R1+0x2568] ;  /* 0x0025680001047983 */ /* 0x000ef20000300a00 */
[----:B------:R0:W-:Y:S04]  /*12f90*/  STL.64 [R1+0x50], R16 ;  /* 0x0000501001007387 */ /* 0x0001e80000100a00 */
[----:B------:R-:W-:Y:S04]  /*12fa0*/  STL.64 [R1+0x58], R18 ;  /* 0x0000581201007387 */ /* 0x000fe80000100a00 */
[----:B------:R-:W4:Y:S01]  /*12fb0*/  LDL.LU.64 R14, [R1+0x2560] ;  /* 0x00256000010e7983 */ /* 0x000f220000300a00 */
[----:B---3--:R-:W-:Y:S03]  /*12fc0*/  HMMA.16816.F32 R4, R24, R12, R4 ;  /* 0x0000000c1804723c */ /* 0x008fe60000001804 */
[----:B------:R-:W4:Y:S01]  /*12fd0*/  LDL.LU.64 R12, [R1+0x2558] ;  /* 0x00255800010c7983 */ /* 0x000f220000300a00 */
[----:B0-----:R-:W-:Y:S01]  /*12fe0*/  IMAD.MOV.U32 R16, RZ, RZ, R28 ;  /* 0x000000ffff107224 */ /* 0x001fe200078e001c */
[----:B------:R-:W-:-:S03]  /*12ff0*/  MOV R17, R2 ;  /* 0x0000000200117202 */ /* 0x000fc60000000f00 */
[C---:B--2---:R-:W-:Y:S01]  /*13000*/  HMMA.16816.F32 R20, R24.reuse, R8, R20 ;  /* 0x000000081814723c */ /* 0x044fe20000001814 */
[----:B------:R-:W0:Y:S11]  /*13010*/  LDSM.16.M88.4 R8, [R0+0x24100] ;  /* 0x024100000008783b */ /* 0x000e360000000200 */
[----:B------:R-:W-:Y:S04]  /*13020*/  @!UPT UIADD3 URZ, URZ, URZ, URZ ;  /* 0x0000003f3f3ff290 */ /* 0x000fe8000fffe03f */
[----:B------:R-:W-:Y:S02]  /*13030*/  IMAD.MOV.U32 R3, RZ, RZ, R7 ;  /* 0x000000ffff037224 */ /* 0x000fe400078e0007 */
[----:B------:R-:W-:Y:S01]  /*13040*/  IMAD.MOV.U32 R29, RZ, RZ, R6 ;  /* 0x000000ffff1d7224 */ /* 0x000fe200078e0006 */
[----:B------:R-:W-:Y:S04]  /*13050*/  STL.64 [R1+0x30], R4 ;  /* 0x0000300401007387 */ /* 0x000fe80000100a00 */
[----:B------:R0:W-:Y:S04]  /*13060*/  STL [R1+0x2524], R3 ;  /* 0x0025240301007387 */ /* 0x0001e80000100800 */
[----:B------:R1:W-:Y:S01]  /*13070*/  STL [R1+0x2520], R29 ;  /* 0x0025201d01007387 */ /* 0x0003e20000100800 */
[----:B0-----:R-:W-:Y:S01]  /*13080*/  MOV R3, R8 ;  /* 0x0000000800037202 */ /* 0x001fe20000000f00 */
[----:B-1----:R-:W-:Y:S01]  /*13090*/  IMAD.MOV.U32 R29, RZ, RZ, R9 ;  /* 0x000000ffff1d7224 */ /* 0x002fe200078e0009 */
[----:B----4-:R-:W-:Y:S01]  /*130a0*/  HMMA.16816.F32 R12, R24, R16, R12 ;  /* 0x00000010180c723c */ /* 0x010fe2000000180c */
[----:B------:R-:W0:Y:S11]  /*130b0*/  LDSM.16.M88.4 R16, [R0+0x23100] ;  /* 0x023100000010783b */ /* 0x000e360000000200 */
[----:B------:R-:W-:Y:S11]  /*130c0*/  @!UPT UIADD3 URZ, URZ, URZ, URZ ;  /* 0x0000003f3f3ff290 */ /* 0x000ff6000fffe03f */
[----:B------:R-:W-:Y:S04]  /*130d0*/  STL.64 [R1+0x10], R12 ;  /* 0x0000100c01007387 */ /* 0x000fe80000100a00 */
[----:B------:R-:W-:Y:S04]  /*130e0*/  STL.64 [R1+0x18], R14 ;  /* 0x0000180e01007387 */ /* 0x000fe80000100a00 */
[----:B------:R-:W-:Y:S01]  /*130f0*/  LDSM.16.M88.4 R12, [R0+0x26100] ;  /* 0x02610000000c783b */ /* 0x000fe20000000200 */
[----:B0-----:R-:W-:Y:S02]  /*13100*/  IMAD.MOV.U32 R2, RZ, RZ, R19 ;  /* 0x000000ffff027224 */ /* 0x001fe400078e0013 */
[----:B------:R-:W-:Y:S01]  /*13110*/  IMAD.MOV.U32 R28, RZ, RZ, R18 ;  /* 0x000000ffff1c7224 */ /* 0x000fe200078e0012 */
[----:B------:R-:W-:Y:S04]  /*13120*/  STL [R1+0x100], R16 ;  /* 0x0001001001007387 */ /* 0x000fe80000100800 */
[----:B------:R-:W-:Y:S04]  /*13130*/  STL [R1+0x252c], R2 ;  /* 0x00252c0201007387 */ /* 0x000fe80000100800 */
[----:B------:R-:W-:Y:S04]  /*13140*/  STL [R1+0x2528], R28 ;  /* 0x0025281c01007387 */ /* 0x000fe80000100800 */
[----:B------:R-:W-:Y:S04]  /*13150*/  STL.64 [R1+0x23f8], R22 ;  /* 0x0023f81601007387 */ /* 0x000fe80000100a00 */
[----:B------:R-:W-:Y:S04]  /*13160*/  STL.64 [R1+0x23f0], R20 ;  /* 0x0023f01401007387 */ /* 0x000fe80000100a00 */
[----:B------:R-:W-:Y:S04]  /*13170*/  STL.64 [R1+0x118], R10 ;  /* 0x0001180a01007387 */ /* 0x000fe80000100a00 */
[----:B------:R-:W0:Y:S04]  /*13180*/  LDSM.16.M88.4 R8, [R0+0x25100] ;  /* 0x025100000008783b */ /* 0x000e280000000200 */
[----:B------:R-:W-:Y:S04]  /*13190*/  STL [R1+0x2534], R29 ;  /* 0x0025341d01007387 */ /* 0x000fe80000100800 */
[----:B------:R-:W-:Y:S04]  /*131a0*/  STL [R1+0x2530], R3 ;  /* 0x0025300301007387 */ /* 0x000fe80000100800 */
[----:B0-----:R-:W-:Y:S04]  /*131b0*/  STL.64 [R1+0x128], R10 ;  /* 0x0001280a01007387 */ /* 0x001fe80000100a00 */
[----:B------:R-:W2:Y:S01]  /*131c0*/  LDL R7, [R1+0x580] ;  /* 0x0005800001077983 */ /* 0x000ea20000100800 */
[----:B------:R-:W-:Y:S01]  /*131d0*/  IMAD.MOV.U32 R2, RZ, RZ, R8 ;  /* 0x000000ffff027224 */ /* 0x000fe200078e0008 */
[----:B------:R-:W-:-:S02]  /*131e0*/  MOV R28, R9 ;  /* 0x00000009001c7202 */ /* 0x000fc40000000f00 */
[----:B------:R-:W0:Y:S04]  /*131f0*/  LDSM.16.M88.4 R8, [R0+0x28100] ;  /* 0x028100000008783b */ /* 0x000e280000000200 */
[----:B------:R-:W-:Y:S04]  /*13200*/  STL [R1+0x253c], R28 ;  /* 0x00253c1c01007387 */ /* 0x000fe80000100800 */
[----:B------:R-:W-:Y:S01]  /*13210*/  STL [R1+0x2538], R2 ;  /* 0x0025380201007387 */ /* 0x000fe20000100800 */
[----:B0-----:R-:W-:-:S03]  /*13220*/  IMAD.MOV.U32 R29, RZ, RZ, R8 ;  /* 0x000000ffff1d7224 */ /* 0x001fc600078e0008 */
[----:B------:R-:W-:Y:S01]  /*13230*/  STL.64 [R1+0x158], R10 ;  /* 0x0001580a01007387 */ /* 0x000fe20000100a00 */
[----:B------:R-:W-:-:S03]  /*13240*/  IMAD.MOV.U32 R3, RZ, RZ, R9 ;  /* 0x000000ffff037224 */ /* 0x000fc600078e0009 */
[----:B------:R-:W0:Y:S04]  /*13250*/  LDSM.16.M88.4 R8, [R0+0x29100] ;  /* 0x029100000008783b */ /* 0x000e280000000200 */
[----:B------:R-:W-:Y:S04]  /*13260*/  STL [R1+0x2544], R3 ;  /* 0x0025440301007387 */ /* 0x000fe80000100800 */
[----:B------:R-:W-:Y:S01]  /*13270*/  STL [R1+0x2540], R29 ;  /* 0x0025401d01007387 */ /* 0x000fe20000100800 */
[----:B0-----:R-:W-:-:S03]  /*13280*/  IMAD.MOV.U32 R28, RZ, RZ, R8 ;  /* 0x000000ffff1c7224 */ /* 0x001fc600078e0008 */
[----:B------:R-:W-:Y:S01]  /*13290*/  STL.64 [R1+0x168], R10 ;  /* 0x0001680a01007387 */ /* 0x000fe20000100a00 */
[----:B------:R-:W-:-:S03]  /*132a0*/  IMAD.MOV.U32 R2, RZ, RZ, R9 ;  /* 0x000000ffff027224 */ /* 0x000fc600078e0009 */
[----:B------:R-:W0:Y:S01]  /*132b0*/  LDSM.16.M88.4 R8, [R0+0x2a100] ;  /* 0x02a100000008783b */ /* 0x000e220000000200 */
[----:B------:R-:W-:-:S03]  /*132c0*/  MOV R4, R17 ;  /* 0x0000001100047202 */ /* 0x000fc60000000f00 */
[----:B------:R-:W-:Y:S04]  /*132d0*/  STL.64 [R1+0x138], R14 ;  /* 0x0001380e01007387 */ /* 0x000fe80000100a00 */
[----:B------:R-:W1:Y:S04]  /*132e0*/  LDSM.16.M88.4 R16, [R0+0x27100] ;  /* 0x027100000010783b */ /* 0x000e680000000200 */
[----:B------:R0:W-:Y:S02]  /*132f0*/  STL.64 [R1+0x24e8], R12 ;  /* 0x0024e80c01007387 */ /* 0x0001e40000100a00 */
[----:B0-----:R-:W-:-:S02]  /*13300*/  MOV R13, R8 ;  /* 0x00000008000d7202 */ /* 0x001fc40000000f00 */
[----:B------:R-:W-:Y:S01]  /*13310*/  STL.64 [R1+0x178], R10 ;  /* 0x0001780a01007387 */ /* 0x000fe20000100a00 */
[----:B------:R-:W-:-:S03]  /*13320*/  IMAD.MOV.U32 R12, RZ, RZ, R9 ;  /* 0x000000ffff0c7224 */ /* 0x000fc600078e0009 */
[----:B------:R-:W0:Y:S04]  /*13330*/  LDSM.16.M88.4 R8, [R0+0x2b100] ;  /* 0x02b100000008783b */ /* 0x000e280000000200 */
[----:B-1----:R-:W-:Y:S04]  /*13340*/  STL.64 [R1+0x148], R18 ;  /* 0x0001481201007387 */ /* 0x002fe80000100a00 */
        /* <DEDUP_REMOVED lines=8> */
[----:B------:R-:W0:Y:S02]  /*133d0*/  LDSM.16.M88.4 R8, [R0+0x2d100] ;  /* 0x02d100000008783b */ /* 0x000e240000000200 */
[----:B0-----:R-:W-:Y:S02]  /*133e0*/  MOV R19, R8 ;  /* 0x0000000800137202 */ /* 0x001fe40000000f00 */
[----:B------:R-:W-:Y:S01]  /*133f0*/  STL.64 [R1+0x1a8], R10 ;  /* 0x0001a80a01007387 */ /* 0x000fe20000100a00 */
[----:B------:R-:W-:-:S03]  /*13400*/  IMAD.MOV.U32 R18, RZ, RZ, R9 ;  /* 0x000000ffff127224 */ /* 0x000fc600078e0009 */
[----:B------:R-:W0:Y:S01]  /*13410*/  LDSM.16.M88.4 R8, [R0+0x2e100] ;  /* 0x02e100000008783b */ /* 0x000e220000000200 */
[----:B------:R-:W-:-:S03]  /*13420*/  MOV R23, R4 ;  /* 0x0000000400177202 */ /* 0x000fc60000000f00 */
[----:B--2---:R-:W-:Y:S01]  /*13430*/  LDSM.16.MT88.4 R4, [R7+0x16000] ;  /* 0x016000000704783b */ /* 0x004fe20000004200 */
[----:B0-----:R-:W-:-:S03]  /*13440*/  IMAD.MOV.U32 R3, RZ, RZ, R8 ;  /* 0x000000ffff037224 */ /* 0x001fc600078e0008 */
[----:B------:R-:W-:Y:S01]  /*13450*/  STL.64 [R1+0x1b8], R10 ;  /* 0x0001b80a01007387 */ /* 0x000fe20000100a00 */
[----:B------:R-:W-:-:S03]  /*13460*/  MOV R29, R9 ;  /* 0x00000009001d7202 */ /* 0x000fc60000000f00 */
[----:B------:R-:W0:Y:S04]  /*13470*/  LDSM.16.M88.4 R8, [R0+0x2f100] ;  /* 0x02f100000008783b */ /* 0x000e280000000200 */
[----:B0-----:R0:W-:Y:S01]  /*13480*/  STL.64 [R1+0x1c8], R10 ;  /* 0x0001c80a01007387 */ /* 0x0011e20000100a00 */
[----:B------:R-:W-:Y:S02]  /*13490*/  IMAD.MOV.U32 R21, RZ, RZ, R8 ;  /* 0x000000ffff157224 */ /* 0x000fe400078e0008 */
[----:B------:R-:W-:Y:S01]  /*134a0*/  IMAD.MOV.U32 R20, RZ, RZ, R9 ;  /* 0x000000ffff147224 */ /* 0x000fe200078e0009 */
[----:B0-----:R-:W2:Y:S04]  /*134b0*/  LDL.LU.64 R10, [R1+0x2550] ;  /* 0x00255000010a7983 */ /* 0x001ea80000300a00 */
[----:B------:R-:W2:Y:S04]  /*134c0*/  LDL.LU.64 R8, [R1+0x2548] ;  /* 0x0025480001087983 */ /* 0x000ea80000300a00 */
[----:B------:R-:W-:Y:S04]  /*134d0*/  STL [R1+0x2160], R0 ;  /* 0x0021600001007387 */ /* 0x000fe80000100800 */
[----:B------:R-:W-:Y:S04]  /*134e0*/  STL.64 [R1+0x2428], R6 ;  /* 0x0024280601007387 */ /* 0x000fe80000100a00 */
[----:B------:R0:W-:Y:S04]  /*134f0*/  STL.64 [R1+0x2420], R4 ;  /* 0x0024200401007387 */ /* 0x0001e80000100a00 */
[----:B0-----:R-:W2:Y:S01]  /*13500*/  LDL.LU R4, [R1+0x100] ;  /* 0x0001000001047983 */ /* 0x001ea20000300800 */
[----:B------:R-:W-:-:S03]  /*13510*/  MOV R5, R23 ;  /* 0x0000001700057202 */ /* 0x000fc60000000f00 */
[----:B------:R-:W3:Y:S04]  /*13520*/  LDL.LU R22, [R1+0x1f8] ;  /* 0x0001f80001167983 */ /* 0x000ee80000300800 */
[----:B------:R-:W3:Y:S01]  /*13530*/  LDL.LU R23, [R1+0x1fc] ;  /* 0x0001fc0001177983 */ /* 0x000ee20000300800 */
[----:B--2---:R-:W-:Y:S03]  /*13540*/  HMMA.16816.F32 R8, R24, R4, R8 ;  /* 0x000000041808723c */ /* 0x004fe60000001808 */
[----:B---3--:R-:W-:Y:S11]  /*13550*/  STL.64 [R1+0x2408], R22 ;  /* 0x0024081601007387 */ /* 0x008ff60000100a00 */
[----:B------:R-:W-:Y:S09]  /*13560*/  @!UPT UIADD3 URZ, URZ, URZ, URZ ;  /* 0x0000003f3f3ff290 */ /* 0x000ff2000fffe03f */
[----:B------:R0:W-:Y:S04]  /*13570*/  STL.64 [R1+0x23e8], R10 ;  /* 0x0023e80a01007387 */ /* 0x0001e80000100a00 */
[----:B------:R-:W-:Y:S04]  /*13580*/  STL.64 [R1+0x23e0], R8 ;  /* 0x0023e00801007387 */ /* 0x000fe80000100a00 */
[----:B0-----:R-:W2:Y:S04]  /*13590*/  LDL.LU R10, [R1+0x1d8] ;  /* 0x0001d800010a7983 */ /* 0x001ea80000300800 */
[----:B------:R-:W2:Y:S04]  /*135a0*/  LDL.LU R11, [R1+0x1dc] ;  /* 0x0001dc00010b7983 */ /* 0x000ea80000300800 */
[----:B------:R-:W3:Y:S04]  /*135b0*/  LDL.LU R22, [R1+0x1e8] ;  /* 0x0001e80001167983 */ /* 0x000ee80000300800 */
[----:B------:R-:W3:Y:S01]  /*135c0*/  LDL.LU R23, [R1+0x1ec] ;  /* 0x0001ec0001177983 */ /* 0x000ee20000300800 */
[----:B------:R-:W-:-:S02]  /*135d0*/  IMAD.MOV.U32 R4, RZ, RZ, R21 ;  /* 0x000000ffff047224 */ /* 0x000fc400078e0015 */
[----:B------:R-:W-:Y:S01]  /*135e0*/  IMAD.MOV.U32 R5, RZ, RZ, R20 ;  /* 0x000000ffff057224 */ /* 0x000fe200078e0014 */
[----:B---3--:R0:W-:Y:S04]  /*135f0*/  STL.64 [R1+0x2430], R22 ;  /* 0x0024301601007387 */ /* 0x0081e80000100a00 */
[----:B------:R1:W-:Y:S04]  /*13600*/  STL.64 [R1+0x2438], R4 ;  /* 0x0024380401007387 */ /* 0x0003e80000100a00 */
[----:B------:R-:W3:Y:S04]  /*13610*/  LDL.LU R20, [R1+0x50] ;  /* 0x0000500001147983 */ /* 0x000ee80000300800 */
[----:B------:R-:W3:Y:S04]  /*13620*/  LDL.LU R21, [R1+0x54] ;  /* 0x0000540001157983 */ /* 0x000ee80000300800 */
[----:B0-----:R-:W4:Y:S04]  /*13630*/  LDL.LU R22, [R1+0x58] ;  /* 0x0000580001167983 */ /* 0x001f280000300800 */
[----:B------:R-:W4:Y:S01]  /*13640*/  LDL.LU R23, [R1+0x5c] ;  /* 0x00005c0001177983 */ /* 0x000f220000300800 */
[----:B-1----:R-:W-:Y:S01]  /*13650*/  MOV R4, R3 ;  /* 0x0000000300047202 */ /* 0x002fe20000000f00 */
[----:B------:R-:W-:-:S02]  /*13660*/  IMAD.MOV.U32 R5, RZ, RZ, R29 ;  /* 0x000000ffff057224 */ /* 0x000fc400078e001d */
[----:B----4-:R-:W-:Y:S04]  /*13670*/  STL.64 [R1+0x2448], R22 ;  /* 0x0024481601007387 */ /* 0x010fe80000100a00 */
[----:B---3--:R0:W-:Y:S04]  /*13680*/  STL.64 [R1+0x2440], R20 ;  /* 0x0024401401007387 */ /* 0x0081e80000100a00 */
[----:B------:R-:W3:Y:S04]  /*13690*/  LDL.LU R3, [R1+0x2544] ;  /* 0x0025440001037983 */ /* 0x000ee80000300800 */
[----:B------:R-:W4:Y:S04]  /*136a0*/  LDL.LU R29, [R1+0x2540] ;  /* 0x00254000011d7983 */ /* 0x000f280000300800 */
[----:B------:R1:W-:Y:S04]  /*136b0*/  STL.64 [R1+0x2450], R4 ;  /* 0x0024500401007387 */ /* 0x0003e80000100a00 */
[----:B0-----:R-:W5:Y:S04]  /*136c0*/  LDL.LU R20, [R1+0x80] ;  /* 0x0000800001147983 */ /* 0x001f680000300800 */
[----:B------:R-:W5:Y:S04]  /*136d0*/  LDL.LU R21, [R1+0x84] ;  /* 0x0000840001157983 */ /* 0x000f680000300800 */
[----:B------:R-:W2:Y:S04]  /*136e0*/  LDL.LU R22, [R1+0x88] ;  /* 0x0000880001167983 */ /* 0x000ea80000300800 */
[----:B------:R-:W2:Y:S01]  /*136f0*/  LDL.LU R23, [R1+0x8c] ;  /* 0x00008c0001177983 */ /* 0x000ea20000300800 */
[----:B-1----:R-:W-:Y:S01]  /*13700*/  IMAD.MOV.U32 R4, RZ, RZ, R19 ;  /* 0x000000ffff047224 */ /* 0x002fe200078e0013 */
[----:B------:R-:W-:-:S02]  /*13710*/  MOV R5, R18 ;  /* 0x0000001200057202 */ /* 0x000fc40000000f00 */
[----:B--2---:R-:W-:Y:S04]  /*13720*/  STL.64 [R1+0x2460], R22 ;  /* 0x0024601601007387 */ /* 0x004fe80000100a00 */
[----:B-----5:R0:W-:Y:S04]  /*13730*/  STL.64 [R1+0x2458], R20 ;  /* 0x0024581401007387 */ /* 0x0201e80000100a00 */
[----:B------:R1:W-:Y:S04]  /*13740*/  STL.64 [R1+0x2468], R4 ;  /* 0x0024680401007387 */ /* 0x0003e80000100a00 */
[----:B0-----:R-:W2:Y:S04]  /*13750*/  LDL.LU R20, [R1+0xa0] ;  /* 0x0000a00001147983 */ /* 0x001ea80000300800 */
[----:B------:R-:W2:Y:S04]  /*13760*/  LDL.LU R21, [R1+0xa4] ;  /* 0x0000a40001157983 */ /* 0x000ea80000300800 */
[----:B------:R-:W5:Y:S04]  /*13770*/  LDL.LU R22, [R1+0xa8] ;  /* 0x0000a80001167983 */ /* 0x000f680000300800 */
[----:B------:R-:W5:Y:S01]  /*13780*/  LDL.LU R23, [R1+0xac] ;  /* 0x0000ac0001177983 */ /* 0x000f620000300800 */
[----:B-1----:R-:W-:-:S02]  /*13790*/  IMAD.MOV.U32 R4, RZ, RZ, R17 ;  /* 0x000000ffff047224 */ /* 0x002fc400078e0011 */
[----:B------:R-:W-:Y:S01]  /*137a0*/  IMAD.MOV.U32 R5, RZ, RZ, R16 ;  /* 0x000000ffff057224 */ /* 0x000fe200078e0010 */
[----:B-----5:R-:W-:Y:S04]  /*137b0*/  STL.64 [R1+0x2478], R22 ;  /* 0x0024781601007387 */ /* 0x020fe80000100a00 */
[----:B--2---:R0:W-:Y:S04]  /*137c0*/  STL.64 [R1+0x2470], R20 ;  /* 0x0024701401007387 */ /* 0x0041e80000100a00 */
[----:B------:R1:W-:Y:S04]  /*137d0*/  STL.64 [R1+0x2480], R4 ;  /* 0x0024800401007387 */ /* 0x0003e80000100a00 */
[----:B0-----:R-:W2:Y:S04]  /*137e0*/  LDL.LU R20, [R1+0xb0] ;  /* 0x0000b00001147983 */ /* 0x001ea80000300800 */
[----:B------:R-:W2:Y:S04]  /*137f0*/  LDL.LU R21, [R1+0xb4] ;  /* 0x0000b40001157983 */ /* 0x000ea80000300800 */
[----:B------:R-:W5:Y:S04]  /*13800*/  LDL.LU R22, [R1+0xb8] ;  /* 0x0000b80001167983 */ /* 0x000f680000300800 */
[----:B------:R-:W5:Y:S01]  /*13810*/  LDL.LU R23, [R1+0xbc] ;  /* 0x0000bc0001177983 */ /* 0x000f620000300800 */
[----:B-1----:R-:W-:Y:S01]  /*13820*/  MOV R4, R15 ;  /* 0x0000000f00047202 */ /* 0x002fe20000000f00 */
[----:B------:R-:W-:-:S02]  /*13830*/  IMAD.MOV.U32 R5, RZ, RZ, R14 ;  /* 0x000000ffff057224 */ /* 0x000fc400078e000e */
[----:B-----5:R-:W-:Y:S04]  /*13840*/  STL.64 [R1+0x2490], R22 ;  /* 0x0024901601007387 */ /* 0x020fe80000100a00 */
[----:B--2---:R-:W-:Y:S04]  /*13850*/  STL.64 [R1+0x2488], R20 ;  /* 0x0024881401007387 */ /* 0x004fe80000100a00 */
[----:B------:R0:W-:Y:S02]  /*13860*/  STL.64 [R1+0x2498], R4 ;  /* 0x0024980401007387 */ /* 0x0001e40000100a00 */
[----:B0-----:R-:W-:Y:S01]  /*13870*/  IMAD.MOV.U32 R4, RZ, RZ, R13 ;  /* 0x000000ffff047224 */ /* 0x001fe200078e000d */
[----:B------:R-:W-:-:S05]  /*13880*/  MOV R5, R12 ;  /* 0x0000000c00057202 */ /* 0x000fca0000000f00 */
[----:B------:R0:W-:Y:S02]  /*13890*/  STL.64 [R1+0x24b0], R4 ;  /* 0x0024b00401007387 */ /* 0x0001e40000100a00 */
[----:B0-----:R-:W-:Y:S02]  /*138a0*/  IMAD.MOV.U32 R4, RZ, RZ, R28 ;  /* 0x000000ffff047224 */ /* 0x001fe400078e001c */
[----:B------:R-:W2:Y:S01]  /*138b0*/  LDL.LU R28, [R1+0x253c] ;  /* 0x00253c00011c7983 */ /* 0x000ea20000300800 */
[----:B------:R-:W-:-:S03]  /*138c0*/  IMAD.MOV.U32 R5, RZ, RZ, R2 ;  /* 0x000000ffff057224 */ /* 0x000fc600078e0002 */
[----:B------:R-:W5:Y:S04]  /*138d0*/  LDL.LU R2, [R1+0x2538] ;  /* 0x0025380001027983 */ /* 0x000f680000300800 */
[----:B------:R4:W-:Y:S04]  /*138e0*/  STL.64 [R1+0x24b8], R4 ;  /* 0x0024b80401007387 */ /* 0x0009e80000100a00 */
[----:B------:R-:W5:Y:S04]  /*138f0*/  LDL.LU R20, [R1+0xc0] ;  /* 0x0000c00001147983 */ /* 0x000f680000300800 */
[----:B------:R-:W5:Y:S04]  /*13900*/  LDL.LU R21, [R1+0xc4] ;  /* 0x0000c40001157983 */ /* 0x000f680000300800 */
[----:B------:R-:W5:Y:S01]  /*13910*/  LDL.LU R22, [R1+0xc8] ;  /* 0x0000c80001167983 */ /* 0x000f620000300800 */
[----:B----4-:R-:W-:Y:S01]  /*13920*/  MOV R4, R29 ;  /* 0x0000001d00047202 */ /* 0x010fe20000000f00 */
[----:B---3--:R-:W-:-:S02]  /*13930*/  IMAD.MOV.U32 R5, RZ, RZ, R3 ;  /* 0x000000ffff057224 */ /* 0x008fc400078e0003 */
[----:B------:R-:W3:Y:S04]  /*13940*/  LDL.LU R23, [R1+0xcc] ;  /* 0x0000cc0001177983 */ /* 0x000ee80000300800 */
[----:B------:R-:W4:Y:S04]  /*13950*/  LDL.LU R29, [R1+0x2534] ;  /* 0x00253400011d7983 */ /* 0x000f280000300800 */
[----:B------:R-:W3:Y:S01]  /*13960*/  LDL.LU R3, [R1+0x2530] ;  /* 0x0025300001037983 */ /* 0x000ee20000300800 */
[----:B--2---:R-:W-:Y:S01]  /*13970*/  MOV R13, R28 ;  /* 0x0000001c000d7202 */ /* 0x004fe20000000f00 */
[----:B-----5:R-:W-:-:S02]  /*13980*/  IMAD.MOV.U32 R12, RZ, RZ, R2 ;  /* 0x000000ffff0c7224 */ /* 0x020fc400078e0002 */
[----:B------:R-:W2:Y:S04]  /*13990*/  LDL.LU R2, [R1+0x252c] ;  /* 0x00252c0001027983 */ /* 0x000ea80000300800 */
[----:B------:R-:W5:Y:S04]  /*139a0*/  LDL.LU R28, [R1+0x2528] ;  /* 0x00252800011c7983 */ /* 0x000f680000300800 */
[----:B------:R4:W-:Y:S04]  /*139b0*/  STL.64 [R1+0x2500], R12 ;  /* 0x0025000c01007387 */ /* 0x0009e80000100a00 */
[----:B------:R-:W2:Y:S04]  /*139c0*/  LDL.LU R16, [R1+0x20] ;  /* 0x0000200001107983 */ /* 0x000ea80000300800 */
[----:B------:R-:W2:Y:S04]  /*139d0*/  LDL.LU R17, [R1+0x24] ;  /* 0x0000240001117983 */ /* 0x000ea80000300800 */
[----:B------:R-:W2:Y:S04]  /*139e0*/  LDL.LU R18, [R1+0x28] ;  /* 0x0000280001127983 */ /* 0x000ea80000300800 */
[----:B------:R-:W2:Y:S01]  /*139f0*/  LDL.LU R19, [R1+0x2c] ;  /* 0x00002c0001137983 */ /* 0x000ea20000300800 */
[----:B----4-:R-:W-:-:S02]  /*13a00*/  IMAD.MOV.U32 R13, RZ, RZ, R29 ;  /* 0x000000ffff0d7224 */ /* 0x010fc400078e001d */
[----:B---3--:R-:W-:Y:S02]  /*13a10*/  IMAD.MOV.U32 R12, RZ, RZ, R3 ;  /* 0x000000ffff0c7224 */ /* 0x008fe400078e0003 */
[----:B------:R-:W3:Y:S04]  /*13a20*/  LDL.LU R3, [R1+0x2524] ;  /* 0x0025240001037983 */ /* 0x000ee80000300800 */
[----:B------:R-:W4:Y:S04]  /*13a30*/  LDL.LU R29, [R1+0x2520] ;  /* 0x00252000011d7983 */ /* 0x000f280000300800 */
[----:B--2---:R-:W-:Y:S04]  /*13a40*/  STL.64 [R1+0x24f8], R18 ;  /* 0x0024f81201007387 */ /* 0x004fe80000100a00 */
[----:B------:R0:W-:Y:S04]  /*13a50*/  STL.64 [R1+0x24f0], R16 ;  /* 0x0024f01001007387 */ /* 0x0001e80000100a00 */
[----:B0-----:R-:W2:Y:S04]  /*13a60*/  LDL.LU R16, [R1] ;  /* 0x0000000001107983 */ /* 0x001ea80000300800 */
[----:B------:R-:W2:Y:S04]  /*13a70*/  LDL.LU R17, [R1+0x4] ;  /* 0x0000040001117983 */ /* 0x000ea80000300800 */
[----:B------:R-:W2:Y:S04]  /*13a80*/  LDL.LU R18, [R1+0x8] ;  /* 0x0000080001127983 */ /* 0x000ea80000300800 */
[----:B------:R-:W2:Y:S04]  /*13a90*/  LDL.LU R19, [R1+0xc] ;  /* 0x00000c0001137983 */ /* 0x000ea80000300800 */
[----:B--2---:R-:W-:Y:S04]  /*13aa0*/  STL.64 [R1+0x2510], R18 ;  /* 0x0025101201007387 */ /* 0x004fe80000100a00 */
[----:B------:R0:W-:Y:S04]  /*13ab0*/  STL.64 [R1+0x2508], R16 ;  /* 0x0025081001007387 */ /* 0x0001e80000100a00 */
[----:B0-----:R-:W2:Y:S04]  /*13ac0*/  LDL.LU R16, [R1+0xe0] ;  /* 0x0000e00001107983 */ /* 0x001ea80000300800 */
[----:B------:R-:W2:Y:S04]  /*13ad0*/  LDL.LU R17, [R1+0xe4] ;  /* 0x0000e40001117983 */ /* 0x000ea80000300800 */
[----:B------:R-:W2:Y:S04]  /*13ae0*/  LDL.LU R18, [R1+0xe8] ;  /* 0x0000e80001127983 */ /* 0x000ea80000300800 */
[----:B------:R-:W2:Y:S04]  /*13af0*/  LDL.LU R19, [R1+0xec] ;  /* 0x0000ec0001137983 */ /* 0x000ea80000300800 */
[----:B------:R0:W-:Y:S04]  /*13b00*/  STL.64 [R1+0x24d8], R4 ;  /* 0x0024d80401007387 */ /* 0x0001e80000100a00 */
[----:B0-----:R-:W2:Y:S04]  /*13b10*/  LDL.LU R4, [R1+0x40] ;  /* 0x0000400001047983 */ /* 0x001ea80000300800 */
[----:B------:R-:W2:Y:S04]  /*13b20*/  LDL.LU R5, [R1+0x44] ;  /* 0x0000440001057983 */ /* 0x000ea80000300800 */
[----:B------:R-:W2:Y:S04]  /*13b30*/  LDL.LU R6, [R1+0x48] ;  /* 0x0000480001067983 */ /* 0x000ea80000300800 */
[----:B------:R-:W2:Y:S04]  /*13b40*/  LDL.LU R7, [R1+0x4c] ;  /* 0x00004c0001077983 */ /* 0x000ea80000300800 */
[----:B------:R-:W-:Y:S04]  /*13b50*/  STL.64 [R1+0x24a8], R22 ;  /* 0x0024a81601007387 */ /* 0x000fe80000100a00 */
[----:B------:R0:W-:Y:S04]  /*13b60*/  STL.64 [R1+0x24a0], R20 ;  /* 0x0024a01401007387 */ /* 0x0001e80000100a00 */
[----:B0-----:R-:W2:Y:S04]  /*13b70*/  LDL.LU R20, [R1+0xd0] ;  /* 0x0000d00001147983 */ /* 0x001ea80000300800 */
        /* <DEDUP_REMOVED lines=10> */
[----:B------:R-:W2:Y:S04]  /*13c20*/  LDL.LU R8, [R1+0x10] ;  /* 0x0000100001087983 */ /* 0x000ea80000300800 */
[----:B------:R-:W2:Y:S04]  /*13c30*/  LDL.LU R9, [R1+0x14] ;  /* 0x0000140001097983 */ /* 0x000ea80000300800 */
[----:B0-----:R-:W2:Y:S04]  /*13c40*/  LDL.LU R10, [R1+0x18] ;  /* 0x00001800010a7983 */ /* 0x001ea80000300800 */
[----:B------:R-:W2:Y:S01]  /*13c50*/  LDL.LU R11, [R1+0x1c] ;  /* 0x00001c00010b7983 */ /* 0x000ea20000300800 */
[----:B------:R-:W-:Y:S03]  /*13c60*/  HMMA.16816.F32 R12, R24, R12, R16 ;  /* 0x0000000c180c723c */ /* 0x000fe60000001810 */
[----:B--2---:R4:W-:Y:S04]  /*13c70*/  STL.64 [R1+0x2418], R10 ;  /* 0x0024180a01007387 */ /* 0x0049e80000100a00 */
[----:B------:R0:W-:Y:S01]  /*13c80*/  STL.64 [R1+0x2410], R8 ;  /* 0x0024100801007387 */ /* 0x0001e20000100a00 */
[----:B----4-:R-:W-:Y:S01]  /*13c90*/  MOV R10, R29 ;  /* 0x0000001d000a7202 */ /* 0x010fe20000000f00 */
[----:B---3--:R-:W-:-:S02]  /*13ca0*/  IMAD.MOV.U32 R11, RZ, RZ, R3 ;  /* 0x000000ffff0b7224 */ /* 0x008fc400078e0003 */
[----:B0-----:R-:W2:Y:S04]  /*13cb0*/  LDL.LU R8, [R1+0x30] ;  /* 0x0000300001087983 */ /* 0x001ea80000300800 */
[----:B------:R-:W2:Y:S04]  /*13cc0*/  LDL.LU R9, [R1+0x34] ;  /* 0x0000340001097983 */ /* 0x000ea80000300800 */
[----:B------:R-:W3:Y:S04]  /*13cd0*/  LDL.LU R29, [R1+0x251c] ;  /* 0x00251c00011d7983 */ /* 0x000ee80000300800 */
[----:B------:R-:W4:Y:S04]  /*13ce0*/  LDL.LU R3, [R1+0x2518] ;  /* 0x0025180001037983 */ /* 0x000f280000300800 */
[----:B------:R-:W2:Y:S04]  /*13cf0*/  LDL.LU.64 R18, [R1+0x2510] ;  /* 0x0025100001127983 */ /* 0x000ea80000300a00 */
[----:B------:R-:W2:Y:S04]  /*13d00*/  LDL.LU.64 R16, [R1+0x2508] ;  /* 0x0025080001107983 */ /* 0x000ea80000300a00 */
[----:B------:R0:W-:Y:S04]  /*13d10*/  STL.64 [R1+0xf0], R12 ;  /* 0x0000f00c01007387 */ /* 0x0001e80000100a00 */
[----:B------:R2:W-:Y:S04]  /*13d20*/  STL.64 [R1+0xf8], R14 ;  /* 0x0000f80e01007387 */ /* 0x0005e80000100a00 */
[----:B0-----:R-:W2:Y:S02]  /*13d30*/  LDL.LU.64 R12, [R1+0x2500] ;  /* 0x00250000010c7983 */ /* 0x001ea40000300a00 */
[C---:B--2---:R-:W-:Y:S02]  /*13d40*/  HMMA.16816.F32 R12, R24.reuse, R12, R16 ;  /* 0x0000000c180c723c */ /* 0x044fe40000001810 */
[----:B------:R-:W2:Y:S04]  /*13d50*/  LDL.LU.64 R18, [R1+0x24f8] ;  /* 0x0024f80001127983 */ /* 0x000ea80000300a00 */
[----:B------:R-:W2:Y:S11]  /*13d60*/  LDL.LU.64 R16, [R1+0x24f0] ;  /* 0x0024f00001107983 */ /* 0x000eb60000300a00 */
[----:B------:R-:W-:Y:S06]  /*13d70*/  @!UPT UIADD3 URZ, URZ, URZ, URZ ;  /* 0x0000003f3f3ff290 */ /* 0x000fec000fffe03f */
[----:B------:R0:W-:Y:S04]  /*13d80*/  STL.64 [R1], R12 ;  /* 0x0000000c01007387 */ /* 0x0001e80000100a00 */
[----:B------:R2:W-:Y:S04]  /*13d90*/  STL.64 [R1+0x8], R14 ;  /* 0x0000080e01007387 */ /* 0x0005e80000100a00 */
[----:B0-----:R-:W2:Y:S02]  /*13da0*/  LDL.LU.64 R12, [R1+0x24e8] ;  /* 0x0024e800010c7983 */ /* 0x001ea40000300a00 */
[C---:B--2---:R-:W-:Y:S02]  /*13db0*/  HMMA.16816.F32 R12, R24.reuse, R12, R16 ;  /* 0x0000000c180c723c */ /* 0x044fe40000001810 */
[----:B------:R-:W2:Y:S11]  /*13dc0*/  LDL.LU.64 R16, [R1+0x24e0] ;  /* 0x0024e00001107983 */ /* 0x000eb60000300a00 */
[----:B------:R-:W-:Y:S10]  /*13dd0*/  @!UPT UIADD3 URZ, URZ, URZ, URZ ;  /* 0x0000003f3f3ff290 */ /* 0x000ff4000fffe03f */
[----:B------:R0:W-:Y:S04]  /*13de0*/  STL.64 [R1+0x23c0], R14 ;  /* 0x0023c00e01007387 */ /* 0x0001e80000100a00 */
[----:B0-----:R-:W3:Y:S04]  /*13df0*/  LDL R15, [R1+0x580] ;  /* 0x00058000010f7983 */ /* 0x001ee80000100800 */
[----:B------:R-:W-:Y:S01]  /*13e00*/  STL.64 [R1+0x23b8], R12 ;  /* 0x0023b80c01007387 */ /* 0x000fe20000100a00 */
[C---:B--2---:R-:W-:Y:S03]  /*13e10*/  HMMA.16816.F32 R16, R24.reuse, R16, R4 ;  /* 0x000000101810723c */ /* 0x044fe60000001804 */
[----:B------:R-:W2:Y:S11]  /*13e20*/  LDL.LU.64 R4, [R1+0x24d8] ;  /* 0x0024d80001047983 */ /* 0x000eb60000300a00 */
[----:B------:R-:W-:Y:S09]  /*13e30*/  @!UPT UIADD3 URZ, URZ, URZ, URZ ;  /* 0x0000003f3f3ff290 */ /* 0x000ff2000fffe03f */
[----:B------:R4:W-:Y:S04]  /*13e40*/  STL.64 [R1+0x23b0], R18 ;  /* 0x0023b01201007387 */ /* 0x0009e80000100a00 */
[----:B------:R0:W-:Y:S01]  /*13e50*/  STL.64 [R1+0x23a8], R16 ;  /* 0x0023a81001007387 */ /* 0x0001e20000100a00 */
[----:B----4-:R-:W-:Y:S01]  /*13e60*/  IMAD.MOV.U32 R18, RZ, RZ, R3 ;  /* 0x000000ffff127224 */ /* 0x010fe200078e0003 */
[----:B---3--:R-:W-:Y:S02]  /*13e70*/  MOV R19, R29 ;  /* 0x0000001d00137202 */ /* 0x008fe40000000f00 */
[----:B0-----:R-:W3:Y:S04]  /*13e80*/  LDL.LU R16, [R1+0x70] ;  /* 0x0000700001107983 */ /* 0x001ee80000300800 */
[----:B------:R-:W3:Y:S04]  /*13e90*/  LDL.LU R17, [R1+0x74] ;  /* 0x0000740001117983 */ /* 0x000ee80000300800 */
[----:B------:R-:W4:Y:S04]  /*13ea0*/  LDL.LU R3, [R1+0x24d4] ;  /* 0x0024d40001037983 */ /* 0x000f280000300800 */
[----:B------:R-:W3:Y:S01]  /*13eb0*/  LDL.LU R29, [R1+0x24d0] ;  /* 0x0024d000011d7983 */ /* 0x000ee20000300800 */
[----:B--2---:R-:W-:Y:S03]  /*13ec0*/  HMMA.16816.F32 R4, R24, R4, R20 ;  /* 0x000000041804723c */ /* 0x004fe60000001814 */
[----:B------:R-:W2:Y:S04]  /*13ed0*/  LDL.LU.64 R22, [R1+0x24c8] ;  /* 0x0024c80001167983 */ /* 0x000ea80000300a00 */
[----:B------:R-:W2:Y:S11]  /*13ee0*/  LDL.LU.64 R20, [R1+0x24c0] ;  /* 0x0024c00001147983 */ /* 0x000eb60000300a00 */
[----:B------:R-:W-:Y:S05]  /*13ef0*/  @!UPT UIADD3 URZ, URZ, URZ, URZ ;  /* 0x0000003f3f3ff290 */ /* 0x000fea000fffe03f */
[----:B------:R0:W-:Y:S04]  /*13f00*/  STL.64 [R1+0x20], R4 ;  /* 0x0000200401007387 */ /* 0x0001e80000100a00 */
[----:B------:R3:W-:Y:S04]  /*13f10*/  STL [R1+0x28], R6 ;  /* 0x0000280601007387 */ /* 0x0007e80000100800 */
[----:B0-----:R-:W3:Y:S01]  /*13f20*/  LDL.LU.64 R4, [R1+0x24b8] ;  /* 0x0024b80001047983 */ /* 0x001ee20000300a00 */
[----:B------:R-:W-:-:S05]  /*13f30*/  IMAD.MOV.U32 R0, RZ, RZ, R7 ;  /* 0x000000ffff007224 */ /* 0x000fca00078e0007 */
[----:B------:R-:W-:Y:S01]  /*13f40*/  STL [R1+0x23dc], R0 ;  /* 0x0023dc0001007387 */ /* 0x000fe20000100800 */
[C---:B---3--:R-:W-:Y:S11]  /*13f50*/  HMMA.16816.F32 R4, R24.reuse, R4, R16 ;  /* 0x000000041804723c */ /* 0x048ff60000001810 */
[----:B------:R-:W-:Y:S11]  /*13f60*/  @!UPT UIADD3 URZ, URZ, URZ, URZ ;  /* 0x0000003f3f3ff290 */ /* 0x000ff6000fffe03f */
[----:B------:R-:W-:Y:S02]  /*13f70*/  @!UPT UIADD3 URZ, URZ, URZ, URZ ;  /* 0x0000003f3f3ff290 */ /* 0x000fe4000fffe03f */
[----:B------:R-:W-:Y:S01]  /*13f80*/  IMAD.MOV.U32 R19, RZ, RZ, R4 ;  /* 0x000000ffff137224 */ /* 0x000fe200078e0004 */
[----:B------:R-:W-:Y:S02]  /*13f90*/  MOV R18, R5 ;  /* 0x0000000500127202 */ /* 0x000fe40000000f00 */
[----:B------:R-:W2:Y:S01]  /*13fa0*/  LDL.LU.64 R4, [R1+0x24b0] ;  /* 0x0024b00001047983 */ /* 0x000ea20000300a00 */
[----:B------:R-:W-:Y:S02]  /*13fb0*/  IMAD.MOV.U32 R17, RZ, RZ, R6 ;  /* 0x000000ffff117224 */ /* 0x000fe400078e0006 */
[----:B------:R-:W-:Y:S02]  /*13fc0*/  IMAD.MOV.U32 R16, RZ, RZ, R7 ;  /* 0x000000ffff107224 */ /* 0x000fe400078e0007 */
[C---:B--2---:R-:W-:Y:S01]  /*13fd0*/  HMMA.16816.F32 R4, R24.reuse, R4, R20 ;  /* 0x000000041804723c */ /* 0x044fe20000001814 */
[----:B------:R-:W2:Y:S04]  /*13fe0*/  LDL.LU.64 R22, [R1+0x24a8] ;  /* 0x0024a80001167983 */ /* 0x000ea80000300a00 */
[----:B------:R-:W2:Y:S11]  /*13ff0*/  LDL.LU.64 R20, [R1+0x24a0] ;  /* 0x0024a00001147983 */ /* 0x000eb60000300a00 */
[----:B------:R-:W-:Y:S07]  /*14000*/  @!UPT UIADD3 URZ, URZ, URZ, URZ ;  /* 0x0000003f3f3ff290 */ /* 0x000fee000fffe03f */
[----:B------:R0:W-:Y:S04]  /*14010*/  STL.64 [R1+0x90], R4 ;  /* 0x0000900401007387 */ /* 0x0001e80000100a00 */
[----:B------:R2:W-:Y:S04]  /*14020*/  STL [R1+0x9c], R7 ;  /* 0x00009c0701007387 */ /* 0x0005e80000100800 */
[----:B0-----:R-:W2:Y:S01]  /*14030*/  LDL.LU.64 R4, [R1+0x2498] ;  /* 0x0024980001047983 */ /* 0x001ea20000300a00 */
[----:B------:R-:W-:Y:S02]  /*14040*/  MOV R0, R6 ;  /* 0x0000000600007202 */ /* 0x000fe40000000f00 */
[C---:B--2---:R-:W-:Y:S01]  /*14050*/  HMMA.16816.F32 R4, R24.reuse, R4, R20 ;  /* 0x000000041804723c */ /* 0x044fe20000001814 */
[----:B------:R-:W2:Y:S04]  /*14060*/  LDL.LU.64 R22, [R1+0x2490] ;  /* 0x0024900001167983 */ /* 0x000ea80000300a00 */
[----:B------:R-:W2:Y:S11]  /*14070*/  LDL.LU.64 R20, [R1+0x2488] ;  /* 0x0024880001147983 */ /* 0x000eb60000300a00 */
[----:B------:R-:W-:Y:S07]  /*14080*/  @!UPT UIADD3 URZ, URZ, URZ, URZ ;  /* 0x0000003f3f3ff290 */ /* 0x000fee000fffe03f */
[----:B------:R0:W-:Y:S04]  /*14090*/  STL.64 [R1+0xe0], R4 ;  /* 0x0000e00401007387 */ /* 0x0001e80000100a00 */
        /* <DEDUP_REMOVED lines=23> */
[----:B--2---:R-:W-:Y:S02]  /*14210*/  HMMA.16816.F32 R24, R24, R4, R20 ;  /* 0x000000041818723c */ /* 0x004fe40000001814 */
[----:B------:R-:W2:Y:S04]  /*14220*/  LDL.LU.64 R22, [R1+0x2430] ;  /* 0x0024300001167983 */ /* 0x000ea80000300a00 */
[----:B-1----:R-:W2:Y:S04]  /*14230*/  LDL.LU.64 R6, [R1+0x2428] ;  /* 0x0024280001067983 */ /* 0x002ea80000300a00 */
[----:B------:R-:W2:Y:S11]  /*14240*/  LDL.LU.64 R4, [R1+0x2420] ;  /* 0x0024200001047983 */ /* 0x000eb60000300a00 */
[----:B------:R-:W-:Y:S02]  /*14250*/  @!UPT UIADD3 URZ, URZ, URZ, URZ ;  /* 0x0000003f3f3ff290 */ /* 0x000fe4000fffe03f */
[----:B------:R-:W-:Y:S04]  /*14260*/  STL.64 [R1+0xa0], R24 ;  /* 0x0000a01801007387 */ /* 0x000fe80000100a00 */
[----:B------:R-:W-:Y:S01]  /*14270*/  STL.64 [R1+0xa8], R26 ;  /* 0x0000a81a01007387 */ /* 0x000fe20000100a00 */
[C---:B--2---:R-:W-:Y:S03]  /*14280*/  HMMA.16816.F32 R20, R4.reuse, R22, R8 ;  /* 0x000000160414723c */ /* 0x044fe60000001808 */
[----:B------:R-:W2:Y:S04]  /*14290*/  LDL.LU.64 R10, [R1+0x2418] ;  /* 0x00241800010a7983 */ /* 0x000ea80000300a00 */
[----:B------:R-:W2:Y:S11]  /*142a0*/  LDL.LU.64 R8, [R1+0x2410] ;  /* 0x0024100001087983 */ /* 0x000eb60000300a00 */
[----:B------:R-:W-:Y:S05]  /*142b0*/  @!UPT UIADD3 URZ, URZ, URZ, URZ ;  /* 0x0000003f3f3ff290 */ /* 0x000fea000fffe03f */
[----:B------:R-:W-:Y:S04]  /*142c0*/  STL.64 [R1+0x80], R20 ;  /* 0x0000801401007387 */ /* 0x000fe80000100a00 */
[----:B------:R0:W-:Y:S04]  /*142d0*/  STL.64 [R1+0x88], R22 ;  /* 0x0000881601007387 */ /* 0x0001e80000100a00 */
[----:B0-----:R-:W2:Y:S01]  /*142e0*/  LDL.LU.64 R22, [R1+0x2408] ;  /* 0x0024080001167983 */ /* 0x001ea20000300a00 */
[----:B-----5:R-:W-:Y:S02]  /*142f0*/  IMAD.MOV.U32 R26, RZ, RZ, R28 ;  /* 0x000000ffff1a7224 */ /* 0x020fe400078e001c */
[----:B------:R-:W-:Y:S01]  /*14300*/  IMAD.MOV.U32 R27, RZ, RZ, R2 ;  /* 0x000000ffff1b7224 */ /* 0x000fe200078e0002 */
[C---:B--2---:R-:W-:Y:S01]  /*14310*/  HMMA.16816.F32 R20, R4.reuse, R22, R8 ;  /* 0x000000160414723c */ /* 0x044fe20000001808 */
[----:B------:R-:W2:Y:S11]  /*14320*/  LDL.LU.64 R10, [R1+0x2400] ;  /* 0x00240000010a7983 */ /* 0x000eb60000300a00 */
[----:B------:R-:W-:Y:S11]  /*14330*/  @!UPT UIADD3 URZ, URZ, URZ, URZ ;  /* 0x0000003f3f3ff290 */ /* 0x000ff6000fffe03f */
[----:B------:R0:W-:Y:S01]  /*14340*/  STL.64 [R1+0x70], R20 ;  /* 0x0000701401007387 */ /* 0x0001e20000100a00 */
[----:B------:R-:W-:Y:S01]  /*14350*/  MOV R28, R22 ;  /* 0x00000016001c7202 */ /* 0x000fe20000000f00 */
[----:B------:R-:W-:Y:S02]  /*14360*/  IMAD.MOV.U32 R2, RZ, RZ, R23 ;  /* 0x000000ffff027224 */ /* 0x000fe400078e0017 */
[----:B------:R-:W2:Y:S04]  /*14370*/  LDL.LU.64 R22, [R1+0x23f8] ;  /* 0x0023f80001167983 */ /* 0x000ea80000300a00 */
[----:B0-----:R-:W2:Y:S02]  /*14380*/  LDL.LU.64 R20, [R1+0x23f0] ;  /* 0x0023f00001147983 */ /* 0x001ea40000300a00 */
[----:B--2---:R-:W-:Y:S02]  /*14390*/  HMMA.16816.F32 R20, R4, R10, R20 ;  /* 0x0000000a0414723c */ /* 0x004fe40000001814 */
[----:B------:R-:W2:Y:S04]  /*143a0*/  LDL.LU.64 R10, [R1+0x23e8] ;  /* 0x0023e800010a7983 */ /* 0x000ea80000300a00 */
[----:B------:R-:W2:Y:S01]  /*143b0*/  LDL.LU.64 R8, [R1+0x23e0] ;  /* 0x0023e00001087983 */ /* 0x000ea20000300a00 */
[----:B------:R-:W-:-:S02]  /*143c0*/  IMAD R14, R29, 0x210, RZ ;  /* 0x000002101d0e7824 */ /* 0x000fc400078e02ff */
[----:B----4-:R-:W-:Y:S11]  /*143d0*/  IMAD.SHL.U32 R13, R3, 0x2, RZ ;  /* 0x00000002030d7824 */ /* 0x010ff600078e00ff */
[----:B------:R-:W-:Y:S03]  /*143e0*/  @!UPT UIADD3 URZ, URZ, URZ, URZ ;  /* 0x0000003f3f3ff290 */ /* 0x000fe6000fffe03f */
[----:B------:R-:W-:Y:S04]  /*143f0*/  STL.64 [R1+0x50], R20 ;  /* 0x0000501401007387 */ /* 0x000fe80000100a00 */
[----:B------:R-:W-:Y:S01]  /*14400*/  STL.64 [R1+0x58], R22 ;  /* 0x0000581601007387 */ /* 0x000fe20000100a00 */
[----:B------:R-:W-:Y:S01]  /*14410*/  LOP3.LUT R13, R14, 0x30, R13, 0x78, !PT ;  /* 0x000000300e0d7812 */ /* 0x000fe200078e780d */
[----:B--2---:R-:W-:Y:S11]  /*14420*/  HMMA.16816.F32 R8, R4, R26, R8 ;  /* 0x0000001a0408723c */ /* 0x004ff60000001808 */
[----:B------:R-:W-:Y:S11]  /*14430*/  @!UPT UIADD3 URZ, URZ, URZ, URZ ;  /* 0x0000003f3f3ff290 */ /* 0x000ff6000fffe03f */
[----:B------:R-:W-:Y:S01]  /*14440*/  @!UPT UIADD3 URZ, URZ, URZ, URZ ;  /* 0x0000003f3f3ff290 */ /* 0x000fe2000fffe03f */
[----:B------:R-:W-:Y:S01]  /*14450*/  STL.64 [R1+0x40], R8 ;  /* 0x0000400801007387 */ /* 0x000fe20000100a00 */
[----:B------:R-:W-:Y:S01]  /*14460*/  MOV R29, R10 ;  /* 0x0000000a001d7202 */ /* 0x000fe20000000f00 */
[----:B------:R-:W-:Y:S02]  /*14470*/  IMAD.MOV.U32 R3, RZ, RZ, R11 ;  /* 0x000000ffff037224 */ /* 0x000fe400078e000b */
[----:B------:R-:W0:Y:S04]  /*14480*/  LDSM.16.MT88.4 R8, [R15+0x18000] ;  /* 0x018000000f08783b */ /* 0x000e280000004200 */
[----:B------:R-:W-:Y:S04]  /*14490*/  STL [R1+0x22ec], R3 ;  /* 0x0022ec0301007387 */ /* 0x000fe80000100800 */
[----:B------:R-:W-:Y:S04]  /*144a0*/  STL [R1+0x22e8], R29 ;  /* 0x0022e81d01007387 */ /* 0x000fe80000100800 */
[----:B0-----:R-:W-:Y:S04]  /*144b0*/  STL.64 [R1+0x2328], R10 ;  /* 0x0023280a01007387 */ /* 0x001fe80000100a00 */
[----:B------:R-:W-:Y:S04]  /*144c0*/  STL.64 [R1+0x2320], R8 ;  /* 0x0023200801007387 */ /* 0x000fe80000100a00 */
[----:B------:R-:W0:Y:S04]  /*144d0*/  LDSM.16.M88.4 R8, [R13+0x20180] ;  /* 0x020180000d08783b */ /* 0x000e280000000200 */
[----:B------:R-:W2:Y:S04]  /*144e0*/  LDL.LU R22, [R1+0x188] ;  /* 0x0001880001167983 */ /* 0x000ea80000300800 */
[----:B0-----:R-:W-:Y:S04]  /*144f0*/  STL.64 [R1+0x1f0], R8 ;  /* 0x0001f00801007387 */ /* 0x001fe80000100a00 */
[----:B------:R-:W-:Y:S04]  /*14500*/  STL.64 [R1+0x1f8], R10 ;  /* 0x0001f80a01007387 */ /* 0x000fe80000100a00 */
[----:B------:R-:W2:Y:S04]  /*14510*/  LDL.LU R23, [R1+0x18c] ;  /* 0x00018c0001177983 */ /* 0x000ea80000300800 */
[----:B------:R-:W0:Y:S04]  /*14520*/  LDSM.16.M88.4 R8, [R13+0x21180] ;  /* 0x021180000d08783b */ /* 0x000e280000000200 */
[----:B--2---:R-:W-:Y:S04]  /*14530*/  STL.64 [R1+0x2370], R22 ;  /* 0x0023701601007387 */ /* 0x004fe80000100a00 */
[----:B0-----:R0:W-:Y:S04]  /*14540*/  STL.64 [R1+0x208], R10 ;  /* 0x0002080a01007387 */ /* 0x0011e80000100a00 */
[----:B------:R-:W2:Y:S04]  /*14550*/  LDL.LU R14, [R1+0x128] ;  /* 0x00012800010e7983 */ /* 0x000ea80000300800 */
[----:B------:R-:W2:Y:S01]  /*14560*/  LDL.LU R15, [R1+0x12c] ;  /* 0x00012c00010f7983 */ /* 0x000ea20000300800 */
[----:B------:R-:W-:-:S03]  /*14570*/  IMAD.MOV.U32 R25, RZ, RZ, R8 ;  /* 0x000000ffff197224 */ /* 0x000fc600078e0008 */
[----:B0-----:R-:W3:Y:S01]  /*14580*/  LDL.LU R10, [R1+0x118] ;  /* 0x00011800010a7983 */ /* 0x001ee20000300800 */
[----:B------:R-:W-:-:S03]  /*14590*/  MOV R24, R9 ;  /* 0x0000000900187202 */ /* 0x000fc60000000f00 */
[----:B------:R-:W3:Y:S01]  /*145a0*/  LDL.LU R11, [R1+0x11c] ;  /* 0x00011c00010b7983 */ /* 0x000ee20000300800 */
[----:B------:R-:W-:Y:S01]  /*145b0*/  MOV R26, R17 ;  /* 0x00000011001a7202 */ /* 0x000fe20000000f00 */
[----:B------:R-:W-:Y:S02]  /*145c0*/  IMAD.MOV.U32 R27, RZ, RZ, R16 ;  /* 0x000000ffff1b7224 */ /* 0x000fe400078e0010 */
[----:B--2---:R-:W-:Y:S04]  /*145d0*/  STL.64 [R1+0x23d0], R14 ;  /* 0x0023d00e01007387 */ /* 0x004fe80000100a00 */
[----:B------:R0:W-:Y:S04]  /*145e0*/  STL [R1+0x23d8], R13 ;  /* 0x0023d80d01007387 */ /* 0x0001e80000100800 */
[----:B------:R-:W3:Y:S04]  /*145f0*/  LDL.LU R12, [R1+0xf0] ;  /* 0x0000f000010c7983 */ /* 0x000ee80000300800 */
[----:B0-----:R-:W3:Y:S04]  /*14600*/  LDL.LU R13, [R1+0xf4] ;  /* 0x0000f400010d7983 */ /* 0x001ee80000300800 */
[----:B------:R-:W3:Y:S04]  /*14610*/  LDL.LU R14, [R1+0xf8] ;  /* 0x0000f800010e7983 */ /* 0x000ee80000300800 */
[----:B------:R-:W3:Y:S04]  /*14620*/  LDL.LU R15, [R1+0xfc] ;  /* 0x0000fc00010f7983 */ /* 0x000ee80000300800 */
[----:B------:R0:W-:Y:S04]  /*14630*/  STL.64 [R1+0x2378], R24 ;  /* 0x0023781801007387 */ /* 0x0001e80000100a00 */
[----:B------:R1:W-:Y:S01]  /*14640*/  STL.64 [R1+0x2388], R26 ;  /* 0x0023881a01007387 */ /* 0x0003e20000100a00 */
[----:B0-----:R-:W-:-:S02]  /*14650*/  IMAD.MOV.U32 R24, RZ, RZ, R19 ;  /* 0x000000ffff187224 */ /* 0x001fc400078e0013 */
[----:B------:R-:W-:-:S05]  /*14660*/  IMAD.MOV.U32 R25, RZ, RZ, R18 ;  /* 0x000000ffff197224 */ /* 0x000fca00078e0012 */
[----:B------:R-:W-:Y:S04]  /*14670*/  STL.64 [R1+0x2380], R24 ;  /* 0x0023801801007387 */ /* 0x000fe80000100a00 */
[----:B-1----:R-:W2:Y:S04]  /*14680*/  LDL.LU R26, [R1+0x158] ;  /* 0x00015800011a7983 */ /* 0x002ea80000300800 */
[----:B------:R-:W2:Y:S04]  /*14690*/  LDL.LU R27, [R1+0x15c] ;  /* 0x00015c00011b7983 */ /* 0x000ea80000300800 */
[----:B------:R-:W4:Y:S04]  /*146a0*/  LDL.LU R18, [R1+0x138] ;  /* 0x0001380001127983 */ /* 0x000f280000300800 */
[----:B------:R-:W4:Y:S01]  /*146b0*/  LDL.LU R19, [R1+0x13c] ;  /* 0x00013c0001137983 */ /* 0x000f220000300800 */
[----:B------:R-:W-:-:S03]  /*146c0*/  IMAD.MOV.U32 R22, RZ, RZ, R0 ;  /* 0x000000ffff167224 */ /* 0x000fc600078e0000 */
[----:B----4-:R0:W-:Y:S04]  /*146d0*/  STL.64 [R1+0x23c8], R18 ;  /* 0x0023c81201007387 */ /* 0x0101e80000100a00 */
[----:B------:R-:W4:Y:S04]  /*146e0*/  LDL.LU R16, [R1] ;  /* 0x0000000001107983 */ /* 0x000f280000300800 */
[----:B------:R-:W4:Y:S04]  /*146f0*/  LDL.LU R17, [R1+0x4] ;  /* 0x0000040001117983 */ /* 0x000f280000300800 */
[----:B0-----:R-:W4:Y:S04]  /*14700*/  LDL.LU R18, [R1+0x8] ;  /* 0x0000080001127983 */ /* 0x001f280000300800 */
[----:B------:R-:W4:Y:S04]  /*14710*/  LDL.LU R19, [R1+0xc] ;  /* 0x00000c0001137983 */ /* 0x000f280000300800 */
[----:B--2---:R0:W-:Y:S04]  /*14720*/  STL.64 [R1+0x23a0], R26 ;  /* 0x0023a01a01007387 */ /* 0x0041e80000100a00 */
[----:B0-----:R-:W2:Y:S04]  /*14730*/  LDL.LU R26, [R1+0x148] ;  /* 0x00014800011a7983 */ /* 0x001ea80000300800 */
[----:B------:R-:W2:Y:S04]  /*14740*/  LDL.LU R27, [R1+0x14c] ;  /* 0x00014c00011b7983 */ /* 0x000ea80000300800 */
[----:B------:R-:W5:Y:S04]  /*14750*/  LDL.LU R20, [R1+0x90] ;  /* 0x0000900001147983 */ /* 0x000f680000300800 */
[----:B------:R-:W5:Y:S04]  /*14760*/  LDL.LU R21, [R1+0x94] ;  /* 0x0000940001157983 */ /* 0x000f680000300800 */
[----:B------:R-:W2:Y:S04]  /*14770*/  LDL.LU R0, [R1+0x23dc] ;  /* 0x0023dc0001007983 */ /* 0x000ea80000300800 */
[----:B------:R-:W2:Y:S01]  /*14780*/  LDL.LU R23, [R1+0x9c] ;  /* 0x00009c0001177983 */ /* 0x000ea20000300800 */
[----:B---3--:R-:W-:Y:S03]  /*14790*/  HMMA.16816.F32 R8, R4, R10, R12 ;  /* 0x0000000a0408723c */ /* 0x008fe6000000180c */
[----:B--2---:R-:W-:Y:S04]  /*147a0*/  STL.64 [R1+0x2398], R22 ;  /* 0x0023981601007387 */ /* 0x004fe80000100a00 */
[----:B-----5:R0:W-:Y:S04]  /*147b0*/  STL.64 [R1+0x2390], R20 ;  /* 0x0023901401007387 */ /* 0x0201e80000100a00 */
[----:B0-----:R-:W2:Y:S04]  /*147c0*/  LDL.LU R20, [R1+0x20] ;  /* 0x0000200001147983 */ /* 0x001ea80000300800 */
[----:B------:R-:W2:Y:S04]  /*147d0*/  LDL.LU R21, [R1+0x24] ;  /* 0x0000240001157983 */ /* 0x000ea80000300800 */
[----:B------:R-:W2:Y:S04]  /*147e0*/  LDL.LU R22, [R1+0x28] ;  /* 0x0000280001167983 */ /* 0x000ea80000300800 */
[----:B------:R-:W3:Y:S01]  /*147f0*/  LDL.LU R13, [R1+0x23d8] ;  /* 0x0023d800010d7983 */ /* 0x000ee20000300800 */
[----:B------:R-:W-:Y:S01]  /*14800*/  IMAD.MOV.U32 R3, RZ, RZ, R9 ;  /* 0x000000ffff037224 */ /* 0x000fe200078e0009 */
[----:B------:R-:W-:Y:S01]  /*14810*/  MOV R23, R0 ;  /* 0x0000000000177202 */ /* 0x000fe20000000f00 */
[----:B------:R-:W-:Y:S01]  /*14820*/  IMAD.MOV.U32 R29, RZ, RZ, R10 ;  /* 0x000000ffff1d7224 */ /* 0x000fe200078e000a */
[----:B------:R-:W-:Y:S01]  /*14830*/  MOV R0, R11 ;  /* 0x0000000b00007202 */ /* 0x000fe20000000f00 */
[----:B------:R-:W-:Y:S04]  /*14840*/  STL [R1+0x100], R8 ;  /* 0x0001000801007387 */ /* 0x000fe80000100800 */
[----:B------:R-:W-:Y:S04]  /*14850*/  STL [R1+0x22f8], R3 ;  /* 0x0022f80301007387 */ /* 0x000fe80000100800 */
[----:B------:R-:W-:Y:S04]  /*14860*/  STL [R1+0x22f4], R29 ;  /* 0x0022f41d01007387 */ /* 0x000fe80000100800 */
[----:B------:R-:W-:Y:S04]  /*14870*/  STL [R1+0x22f0], R0 ;  /* 0x0022f00001007387 */ /* 0x000fe80000100800 */
[----:B---3--:R-:W0:Y:S04]  /*14880*/  LDSM.16.M88.4 R12, [R13+0x22180] ;  /* 0x022180000d0c783b */ /* 0x008e280000000200 */
[----:B0-----:R0:W-:Y:S04]  /*14890*/  STL.64 [R1+0x1e8], R14 ;  /* 0x0001e80e01007387 */ /* 0x0011e80000100a00 */
[----:B0-----:R-:W4:Y:S01]  /*148a0*/  LDL.LU.64 R14, [R1+0x23d0] ;  /* 0x0023d000010e7983 */ /* 0x001f220000300a00 */
[----:B------:R-:W-:-:S02]  /*148b0*/  IMAD.MOV.U32 R9, RZ, RZ, R12 ;  /* 0x000000ffff097224 */ /* 0x000fc400078e000c */
[----:B------:R-:W-:Y:S02]  /*148c0*/  IMAD.MOV.U32 R8, RZ, RZ, R13 ;  /* 0x000000ffff087224 */ /* 0x000fe400078e000d */
[C---:B----4-:R-:W-:Y:S01]  /*148d0*/  HMMA.16816.F32 R12, R4.reuse, R14, R16 ;  /* 0x0000000e040c723c */ /* 0x050fe20000001810 */
[----:B------:R-:W3:Y:S11]  /*148e0*/  LDL.LU.64 R18, [R1+0x23c8] ;  /* 0x0023c80001127983 */ /* 0x000ef60000300a00 */
[----:B------:R-:W-:Y:S11]  /*148f0*/  @!UPT UIADD3 URZ, URZ, URZ, URZ ;  /* 0x0000003f3f3ff290 */ /* 0x000ff6000fffe03f */
[----:B------:R0:W-:Y:S01]  /*14900*/  STL [R1+0xfc], R15 ;  /* 0x0000fc0f01007387 */ /* 0x0001e20000100800 */
[----:B------:R-:W-:Y:S01]  /*14910*/  IMAD.MOV.U32 R0, RZ, RZ, R14 ;  /* 0x000000ffff007224 */ /* 0x000fe200078e000e */
[----:B------:R-:W-:Y:S01]  /*14920*/  MOV R3, R12 ;  /* 0x0000000c00037202 */ /* 0x000fe20000000f00 */
[----:B------:R-:W-:Y:S01]  /*14930*/  IMAD.MOV.U32 R29, RZ, RZ, R13 ;  /* 0x000000ffff1d7224 */ /* 0x000fe200078e000d */
[----:B0-----:R-:W3:Y:S04]  /*14940*/  LDL.LU.64 R14, [R1+0x23c0] ;  /* 0x0023c000010e7983 */ /* 0x001ee80000300a00 */
[----:B------:R-:W3:Y:S04]  /*14950*/  LDL.LU.64 R12, [R1+0x23b8] ;  /* 0x0023b800010c7983 */ /* 0x000ee80000300a00 */
[----:B------:R-:W-:Y:S04]  /*14960*/  STL [R1+0x2304], R0 ;  /* 0x0023040001007387 */ /* 0x000fe80000100800 */
[----:B------:R-:W-:Y:S04]  /*14970*/  STL [R1+0x2300], R29 ;  /* 0x0023001d01007387 */ /* 0x000fe80000100800 */
[----:B------:R-:W-:Y:S01]  /*14980*/  STL [R1+0x22fc], R3 ;  /* 0x0022fc0301007387 */ /* 0x000fe20000100800 */
[C---:B---3--:R-:W-:Y:S03]  /*14990*/  HMMA.16816.F32 R12, R4.reuse, R18, R12 ;  /* 0x00000012040c723c */ /* 0x048fe6000000180c */
        /* <DEDUP_REMOVED lines=8> */
[----:B------:R-:W2:Y:S11]  /*14a20*/  LDL.LU.64 R26, [R1+0x23a0] ;  /* 0x0023a000011a7983 */ /* 0x000eb60000300a00 */
[----:B------:R-:W-:Y:S09]  /*14a30*/  @!UPT UIADD3 URZ, URZ, URZ, URZ ;  /* 0x0000003f3f3ff290 */ /* 0x000ff2000fffe03f */
[----:B------:R-:W-:Y:S01]  /*14a40*/  STL [R1+0x10], R16 ;  /* 0x0000101001007387 */ /* 0x000fe20000100800 */
[----:B------:R-:W-:Y:S02]  /*14a50*/  IMAD.MOV.U32 R29, RZ, RZ, R18 ;  /* 0x000000ffff1d7224 */ /* 0x000fe400078e0012 */
[----:B------:R-:W-:Y:S01]  /*14a60*/  IMAD.MOV.U32 R3, RZ, RZ, R19 ;  /* 0x000000ffff037224 */ /* 0x000fe200078e0013 */
[----:B------:R-:W3:Y:S04]  /*14a70*/  LDL.LU R18, [R1+0x178] ;  /* 0x0001780001127983 */ /* 0x000ee80000300800 */
[----:B------:R-:W3:Y:S01]  /*14a80*/  LDL.LU R19, [R1+0x17c] ;  /* 0x00017c0001137983 */ /* 0x000ee20000300800 */
[----:B--2---:R-:W-:Y:S03]  /*14a90*/  HMMA.16816.F32 R24, R4, R26, R20 ;  /* 0x0000001a0418723c */ /* 0x004fe60000001814 */
[----:B------:R-:W3:Y:S04]  /*14aa0*/  LDL.LU.64 R22, [R1+0x2398] ;  /* 0x0023980001167983 */ /* 0x000ee80000300a00 */
[----:B------:R-:W3:Y:S11]  /*14ab0*/  LDL.LU.64 R20, [R1+0x2390] ;  /* 0x0023900001147983 */ /* 0x000ef60000300a00 */
[----:B------:R-:W-:Y:S05]  /*14ac0*/  @!UPT UIADD3 URZ, URZ, URZ, URZ ;  /* 0x0000003f3f3ff290 */ /* 0x000fea000fffe03f */
[----:B------:R-:W-:Y:S04]  /*14ad0*/  STL.64 [R1], R24 ;  /* 0x0000001801007387 */ /* 0x000fe80000100a00 */
[----:B------:R0:W-:Y:S04]  /*14ae0*/  STL.64 [R1+0x8], R26 ;  /* 0x0000081a01007387 */ /* 0x0001e80000100a00 */
[----:B0-----:R-:W4:Y:S04]  /*14af0*/  LDL.LU.64 R26, [R1+0x2388] ;  /* 0x00238800011a7983 */ /* 0x001f280000300a00 */
[----:B------:R-:W4:Y:S01]  /*14b00*/  LDL.LU.64 R24, [R1+0x2380] ;  /* 0x0023800001187983 */ /* 0x000f220000300a00 */
[----:B------:R-:W-:-:S02]  /*14b10*/  MOV R0, R17 ;  /* 0x0000001100007202 */ /* 0x000fc40000000f00 */
[C---:B---3--:R-:W-:Y:S08]  /*14b20*/  HMMA.16816.F32 R16, R4.reuse, R18, R20 ;  /* 0x000000120410723c */ /* 0x048ff00000001814 */
[C---:B----4-:R-:W-:Y:S01]  /*14b30*/  HMMA.16816.F32 R12, R4.reuse, R14, R24 ;  /* 0x0000000e040c723c */ /* 0x050fe20000001818 */
[----:B------:R-:W2:Y:S11]  /*14b40*/  LDL.LU.64 R24, [R1+0x2378] ;  /* 0x0023780001187983 */ /* 0x000eb60000300a00 */
[----:B------:R-:W-:Y:S11]  /*14b50*/  @!UPT UIADD3 URZ, URZ, URZ, URZ ;  /* 0x0000003f3f3ff290 */ /* 0x000ff6000fffe03f */
[----:B------:R-:W-:Y:S04]  /*14b60*/  STL.64 [R1+0x2260], R14 ;  /* 0x0022600e01007387 */ /* 0x000fe80000100a00 */
[----:B------:R0:W-:Y:S04]  /*14b70*/  STL.64 [R1+0x2258], R12 ;  /* 0x0022580c01007387 */ /* 0x0001e80000100a00 */
[----:B0-----:R-:W3:Y:S04]  /*14b80*/  LDL.LU R12, [R1+0xe0] ;  /* 0x0000e000010c7983 */ /* 0x001ee80000300800 */
[----:B------:R-:W3:Y:S04]  /*14b90*/  LDL.LU R13, [R1+0xe4] ;  /* 0x0000e400010d7983 */ /* 0x000ee80000300800 */
[----:B------:R-:W3:Y:S04]  /*14ba0*/  LDL.LU R14, [R1+0xe8] ;  /* 0x0000e800010e7983 */ /* 0x000ee80000300800 */
[----:B------:R-:W3:Y:S04]  /*14bb0*/  LDL.LU R15, [R1+0xec] ;  /* 0x0000ec00010f7983 */ /* 0x000ee80000300800 */
[----:B------:R-:W3:Y:S04]  /*14bc0*/  LDL.LU.64 R22, [R1+0x2370] ;  /* 0x0023700001167983 */ /* 0x000ee80000300a00 */
[----:B------:R-:W-:Y:S04]  /*14bd0*/  STL.64 [R1+0x2250], R18 ;  /* 0x0022501201007387 */ /* 0x000fe80000100a00 */
[----:B------:R-:W-:Y:S04]  /*14be0*/  STL.64 [R1+0x2248], R16 ;  /* 0x0022481001007387 */ /* 0x000fe80000100a00 */
[----:B------:R-:W4:Y:S04]  /*14bf0*/  LDL.LU R10, [R1+0x1c8] ;  /* 0x0001c800010a7983 */ /* 0x000f280000300800 */
[----:B------:R-:W4:Y:S04]  /*14c00*/  LDL.LU R11, [R1+0x1cc] ;  /* 0x0001cc00010b7983 */ /* 0x000f280000300800 */
[----:B------:R-:W5:Y:S04]  /*14c10*/  LDL.LU R26, [R1+0x198] ;  /* 0x00019800011a7983 */ /* 0x000f680000300800 */
[----:B------:R-:W5:Y:S04]  /*14c20*/  LDL.LU R27, [R1+0x19c] ;  /* 0x00019c00011b7983 */ /* 0x000f680000300800 */
[----:B----4-:R0:W-:Y:S04]  /*14c30*/  STL.64 [R1+0x2348], R10 ;  /* 0x0023480a01007387 */ /* 0x0101e80000100a00 */
[----:B0-----:R-:W4:Y:S04]  /*14c40*/  LDL.LU R10, [R1+0x1b8] ;  /* 0x0001b800010a7983 */ /* 0x001f280000300800 */
[----:B------:R-:W4:Y:S04]  /*14c50*/  LDL.LU R11, [R1+0x1bc] ;  /* 0x0001bc00010b7983 */ /* 0x000f280000300800 */
[----:B----4-:R0:W-:Y:S04]  /*14c60*/  STL.64 [R1+0x2350], R10 ;  /* 0x0023500a01007387 */ /* 0x0101e80000100a00 */
[----:B0-----:R-:W4:Y:S04]  /*14c70*/  LDL.LU R10, [R1+0x1a8] ;  /* 0x0001a800010a7983 */ /* 0x001f280000300800 */
[----:B------:R-:W4:Y:S01]  /*14c80*/  LDL.LU R11, [R1+0x1ac] ;  /* 0x0001ac00010b7983 */ /* 0x000f220000300800 */
[----:B---3--:R-:W-:Y:S07]  /*14c90*/  HMMA.16816.F32 R20, R4, R22, R12 ;  /* 0x000000160414723c */ /* 0x008fee000000180c */
[----:B------:R-:W-:Y:S01]  /*14ca0*/  MOV R12, R9 ;  /* 0x00000009000c7202 */ /* 0x000fe20000000f00 */
[----:B------:R-:W-:Y:S01]  /*14cb0*/  IMAD.MOV.U32 R13, RZ, RZ, R8 ;  /* 0x000000ffff0d7224 */ /* 0x000fe200078e0008 */
[----:B----4-:R0:W-:Y:S04]  /*14cc0*/  STL.64 [R1+0x2368], R10 ;  /* 0x0023680a01007387 */ /* 0x0101e80000100a00 */
[----:B------:R-:W5:Y:S04]  /*14cd0*/  LDL.LU R8, [R1+0xd0] ;  /* 0x0000d00001087983 */ /* 0x000f680000300800 */
[----:B------:R-:W5:Y:S04]  /*14ce0*/  LDL.LU R9, [R1+0xd4] ;  /* 0x0000d40001097983 */ /* 0x000f680000300800 */
[----:B0-----:R-:W5:Y:S04]  /*14cf0*/  LDL.LU R10, [R1+0xd8] ;  /* 0x0000d800010a7983 */ /* 0x001f680000300800 */
[----:B------:R-:W5:Y:S04]  /*14d00*/  LDL.LU R11, [R1+0xdc] ;  /* 0x0000dc00010b7983 */ /* 0x000f680000300800 */
[----:B------:R0:W-:Y:S04]  /*14d10*/  STL.64 [R1+0x2318], R12 ;  /* 0x0023180c01007387 */ /* 0x0001e80000100a00 */
[----:B0-----:R-:W3:Y:S04]  /*14d20*/  LDL.LU R12, [R1+0x80] ;  /* 0x00008000010c7983 */ /* 0x001ee80000300800 */
[----:B------:R-:W3:Y:S04]  /*14d30*/  LDL.LU R13, [R1+0x84] ;  /* 0x00008400010d7983 */ /* 0x000ee80000300800 */
[----:B------:R-:W4:Y:S04]  /*14d40*/  LDL.LU R14, [R1+0x88] ;  /* 0x00008800010e7983 */ /* 0x000f280000300800 */
[----:B------:R-:W4:Y:S04]  /*14d50*/  LDL.LU R15, [R1+0x8c] ;  /* 0x00008c00010f7983 */ /* 0x000f280000300800 */
[----:B----4-:R-:W-:Y:S04]  /*14d60*/  STL.64 [R1+0x2338], R14 ;  /* 0x0023380e01007387 */ /* 0x010fe80000100a00 */
[----:B---3--:R0:W-:Y:S04]  /*14d70*/  STL.64 [R1+0x2330], R12 ;  /* 0x0023300c01007387 */ /* 0x0081e80000100a00 */
        /* <DEDUP_REMOVED lines=8> */
[----:B------:R-:W3:Y:S04]  /*14e00*/  LDL.LU R14, [R1+0xc8] ;  /* 0x0000c800010e7983 */ /* 0x000ee80000300800 */
[----:B------:R-:W3:Y:S04]  /*14e10*/  LDL.LU R15, [R1+0xcc] ;  /* 0x0000cc00010f7983 */ /* 0x000ee80000300800 */
[----:B------:R-:W4:Y:S04]  /*14e20*/  LDL.LU R16, [R1+0x50] ;  /* 0x0000500001107983 */ /* 0x000f280000300800 */
[----:B------:R-:W4:Y:S04]  /*14e30*/  LDL.LU R17, [R1+0x54] ;  /* 0x0000540001117983 */ /* 0x000f280000300800 */
[----:B------:R-:W4:Y:S04]  /*14e40*/  LDL.LU R18, [R1+0x58] ;  /* 0x0000580001127983 */ /* 0x000f280000300800 */
[----:B------:R-:W4:Y:S04]  /*14e50*/  LDL.LU R19, [R1+0x5c] ;  /* 0x00005c0001137983 */ /* 0x000f280000300800 */
[----:B------:R-:W-:Y:S04]  /*14e60*/  STL.64 [R1+0x2240], R22 ;  /* 0x0022401601007387 */ /* 0x000fe80000100a00 */
[----:B------:R2:W-:Y:S02]  /*14e70*/  STL.64 [R1+0x2238], R20 ;  /* 0x0022381401007387 */ /* 0x0005e40000100a00 */
[----:B--2---:R-:W-:Y:S01]  /*14e80*/  IMAD.MOV.U32 R20, RZ, RZ, R25 ;  /* 0x000000ffff147224 */ /* 0x004fe200078e0019 */
[----:B------:R-:W-:-:S02]  /*14e90*/  MOV R21, R24 ;  /* 0x0000001800157202 */ /* 0x000fc40000000f00 */
[C---:B-----5:R-:W-:Y:S01]  /*14ea0*/  HMMA.16816.F32 R24, R4.reuse, R26, R8 ;  /* 0x0000001a0418723c */ /* 0x060fe20000001808 */
[----:B------:R-:W3:Y:S11]  /*14eb0*/  LDL.LU.64 R10, [R1+0x2368] ;  /* 0x00236800010a7983 */ /* 0x000ef60000300a00 */
[----:B------:R-:W-:Y:S11]  /*14ec0*/  @!UPT UIADD3 URZ, URZ, URZ, URZ ;  /* 0x0000003f3f3ff290 */ /* 0x000ff6000fffe03f */
[----:B------:R0:W-:Y:S04]  /*14ed0*/  STL [R1+0x2214], R24 ;  /* 0x0022141801007387 */ /* 0x0001e80000100800 */
[----:B------:R1:W-:Y:S04]  /*14ee0*/  STL [R1+0x2210], R25 ;  /* 0x0022101901007387 */ /* 0x0003e80000100800 */
[----:B------:R2:W-:Y:S04]  /*14ef0*/  STL [R1+0x220c], R26 ;  /* 0x00220c1a01007387 */ /* 0x0005e80000100800 */
[----:B------:R5:W-:Y:S04]  /*14f00*/  STL [R1+0x2208], R27 ;  /* 0x0022081b01007387 */ /* 0x000be80000100800 */
[----:B0-----:R-:W4:Y:S04]  /*14f10*/  LDL.LU R24, [R1+0xb0] ;  /* 0x0000b00001187983 */ /* 0x001f280000300800 */
[----:B-1----:R-:W4:Y:S04]  /*14f20*/  LDL.LU R25, [R1+0xb4] ;  /* 0x0000b40001197983 */ /* 0x002f280000300800 */
[----:B--2---:R-:W4:Y:S04]  /*14f30*/  LDL.LU R26, [R1+0xb8] ;  /* 0x0000b800011a7983 */ /* 0x004f280000300800 */
[----:B-----5:R-:W4:Y:S01]  /*14f40*/  LDL.LU R27, [R1+0xbc] ;  /* 0x0000bc00011b7983 */ /* 0x020f220000300800 */
[C---:B---3--:R-:W-:Y:S03]  /*14f50*/  HMMA.16816.F32 R8, R4.reuse, R10, R12 ;  /* 0x0000000a0408723c */ /* 0x048fe6000000180c */
[----:B------:R-:W2:Y:S04]  /*14f60*/  LDL.LU.64 R14, [R1+0x2360] ;  /* 0x00236000010e7983 */ /* 0x000ea80000300a00 */
[----:B------:R-:W2:Y:S11]  /*14f70*/  LDL.LU.64 R12, [R1+0x2358] ;  /* 0x00235800010c7983 */ /* 0x000eb60000300a00 */
[----:B------:R-:W-:Y:S05]  /*14f80*/  @!UPT UIADD3 URZ, URZ, URZ, URZ ;  /* 0x0000003f3f3ff290 */ /* 0x000fea000fffe03f */
[----:B------:R-:W-:Y:S04]  /*14f90*/  STL.64 [R1+0x20], R8 ;  /* 0x0000200801007387 */ /* 0x000fe80000100a00 */
[----:B------:R0:W-:Y:S04]  /*14fa0*/  STL.64 [R1+0x28], R10 ;  /* 0x0000280a01007387 */ /* 0x0001e80000100a00 */
[----:B0-----:R-:W4:Y:S02]  /*14fb0*/  LDL.LU.64 R10, [R1+0x2350] ;  /* 0x00235000010a7983 */ /* 0x001f240000300a00 */
[----:B----4-:R-:W-:Y:S11]  /*14fc0*/  HMMA.16816.F32 R8, R4, R10, R24 ;  /* 0x0000000a0408723c */ /* 0x010ff60000001818 */
[----:B------:R-:W-:Y:S11]  /*14fd0*/  @!UPT UIADD3 URZ, URZ, URZ, URZ ;  /* 0x0000003f3f3ff290 */ /* 0x000ff6000fffe03f */
[----:B------:R-:W-:Y:S02]  /*14fe0*/  @!UPT UIADD3 URZ, URZ, URZ, URZ ;  /* 0x0000003f3f3ff290 */ /* 0x000fe4000fffe03f */
[----:B------:R-:W-:Y:S01]  /*14ff0*/  MOV R26, R10 ;  /* 0x0000000a001a7202 */ /* 0x000fe20000000f00 */
[----:B------:R-:W-:Y:S02]  /*15000*/  IMAD.MOV.U32 R27, RZ, RZ, R11 ;  /* 0x000000ffff1b7224 */ /* 0x000fe400078e000b */
[----:B------:R-:W2:Y:S01]  /*15010*/  LDL.LU.64 R10, [R1+0x2348] ;  /* 0x00234800010a7983 */ /* 0x000ea20000300a00 */
[----:B------:R-:W-:Y:S02]  /*15020*/  IMAD.MOV.U32 R25, RZ, RZ, R9 ;  /* 0x000000ffff197224 */ /* 0x000fe400078e0009 */
[----:B------:R-:W-:Y:S01]  /*15030*/  IMAD.MOV.U32 R24, RZ, RZ, R8 ;  /* 0x000000ffff187224 */ /* 0x000fe200078e0008 */
[----:B------:R0:W-:Y:S04]  /*15040*/  STL [R1+0x2224], R27 ;  /* 0x0022241b01007387 */ /* 0x0001e80000100800 */
[----:B------:R1:W-:Y:S04]  /*15050*/  STL [R1+0x2220], R26 ;  /* 0x0022201a01007387 */ /* 0x0003e80000100800 */
[----:B------:R-:W-:Y:S04]  /*15060*/  STL [R1+0x221c], R25 ;  /* 0x00221c1901007387 */ /* 0x000fe80000100800 */
[----:B------:R3:W-:Y:S01]  /*15070*/  STL [R1+0x2218], R24 ;  /* 0x0022181801007387 */ /* 0x0007e20000100800 */
[----:B0-----:R-:W-:Y:S01]  /*15080*/  MOV R27, R2 ;  /* 0x00000002001b7202 */ /* 0x001fe20000000f00 */
[----:B-1----:R-:W-:-:S02]  /*15090*/  IMAD.MOV.U32 R26, RZ, RZ, R28 ;  /* 0x000000ffff1a7224 */ /* 0x002fc400078e001c */
[----:B---3--:R-:W3:Y:S04]  /*150a0*/  LDL.LU R24, [R1+0x70] ;  /* 0x0000700001187983 */ /* 0x008ee80000300800 */
[----:B------:R-:W3:Y:S04]  /*150b0*/  LDL.LU R25, [R1+0x74] ;  /* 0x0000740001197983 */ /* 0x000ee80000300800 */
[----:B------:R-:W4:Y:S04]  /*150c0*/  LDL.LU R28, [R1+0x2344] ;  /* 0x00234400011c7983 */ /* 0x000f280000300800 */
[----:B------:R-:W4:Y:S01]  /*150d0*/  LDL.LU R2, [R1+0x2340] ;  /* 0x0023400001027983 */ /* 0x000f220000300800 */
[----:B--2---:R-:W-:Y:S03]  /*150e0*/  HMMA.16816.F32 R4, R4, R10, R12 ;  /* 0x0000000a0404723c */ /* 0x004fe6000000180c */
[----:B------:R-:W2:Y:S04]  /*150f0*/  LDL.LU.64 R14, [R1+0x2338] ;  /* 0x00233800010e7983 */ /* 0x000ea80000300a00 */
[----:B------:R-:W2:Y:S04]  /*15100*/  LDL.LU.64 R12, [R1+0x2330] ;  /* 0x00233000010c7983 */ /* 0x000ea80000300a00 */
[----:B------:R-:W2:Y:S04]  /*15110*/  LDL.LU.64 R10, [R1+0x2328] ;  /* 0x00232800010a7983 */ /* 0x000ea80000300a00 */
[----:B------:R-:W2:Y:S08]  /*15120*/  LDL.LU.64 R8, [R1+0x2320] ;  /* 0x0023200001087983 */ /* 0x000eb00000300a00 */
[----:B------:R0:W-:Y:S04]  /*15130*/  STL.64 [R1+0xc0], R4 ;  /* 0x0000c00401007387 */ /* 0x0001e80000100a00 */
[----:B------:R2:W-:Y:S04]  /*15140*/  STL.64 [R1+0xc8], R6 ;  /* 0x0000c80601007387 */ /* 0x0005e80000100a00 */
[----:B0-----:R-:W2:Y:S04]  /*15150*/  LDL.LU R4, [R1+0x1f0] ;  /* 0x0001f00001047983 */ /* 0x001ea80000300800 */
[----:B------:R-:W2:Y:S02]  /*15160*/  LDL.LU R5, [R1+0x1f4] ;  /* 0x0001f40001057983 */ /* 0x000ea40000300800 */
[C---:B--2---:R-:W-:Y:S02]  /*15170*/  HMMA.16816.F32 R4, R8.reuse, R4, R12 ;  /* 0x000000040804723c */ /* 0x044fe4000000180c */
[----:B------:R-:W2:Y:S06]  /*15180*/  LDL.LU.64 R12, [R1+0x2318] ;  /* 0x00231800010c7983 */ /* 0x000eac0000300a00 */
[----:B---3--:R-:W-:Y:S11]  /*15190*/  HMMA.16816.F32 R20, R8, R20, R24 ;  /* 0x000000140814723c */ /* 0x008ff60000001818 */
[----:B------:R-:W-:Y:S04]  /*151a0*/  @!UPT UIADD3 URZ, URZ, URZ, URZ ;  /* 0x0000003f3f3ff290 */ /* 0x000fe8000fffe03f */
[----:B------:R-:W-:Y:S04]  /*151b0*/  STL.64 [R1+0xb0], R4 ;  /* 0x0000b00401007387 */ /* 0x000fe80000100a00 */
[----:B------:R4:W-:Y:S04]  /*151c0*/  STL.64 [R1+0xb8], R6 ;  /* 0x0000b80601007387 */ /* 0x0009e80000100a00 */
[----:B------:R-:W-:Y:S01]  /*151d0*/  STL.64 [R1+0xa0], R20 ;  /* 0x0000a01401007387 */ /* 0x000fe20000100a00 */
[----:B----4-:R-:W-:Y:S01]  /*151e0*/  LOP3.LUT R6, R28, 0x30, R2, 0x78, !PT ;  /* 0x000000301c067812 */ /* 0x010fe200078e7802 */
[----:B------:R-:W-:-:S02]  /*151f0*/  IMAD.MOV.U32 R28, RZ, RZ, R22 ;  /* 0x000000ffff1c7224 */ /* 0x000fc400078e0016 */
[----:B------:R-:W-:Y:S02]  /*15200*/  IMAD.MOV.U32 R2, RZ, RZ, R23 ;  /* 0x000000ffff027224 */ /* 0x000fe400078e0017 */
[----:B------:R-:W0:Y:S04]  /*15210*/  LDSM.16.M88.4 R20, [R6+0x23180] ;  /* 0x023180000614783b */ /* 0x000e280000000200 */
[----:B------:R-:W-:Y:S04]  /*15220*/  STL [R1+0x222c], R2 ;  /* 0x00222c0201007387 */ /* 0x000fe80000100800 */
[----:B------:R-:W-:Y:S01]  /*15230*/  STL [R1+0x2228], R28 ;  /* 0x0022281c01007387 */ /* 0x000fe20000100800 */
[----:B0-----:R-:W-:-:S03]  /*15240*/  MOV R5, R20 ;  /* 0x0000001400057202 */ /* 0x001fc60000000f00 */
[----:B------:R-:W-:Y:S01]  /*15250*/  STL.64 [R1+0x118], R22 ;  /* 0x0001181601007387 */ /* 0x000fe20000100a00 */
[----:B------:R-:W-:-:S03]  /*15260*/  IMAD.MOV.U32 R4, RZ, RZ, R21 ;  /* 0x000000ffff047224 */ /* 0x000fc600078e0015 */
[----:B------:R-:W0:Y:S04]  /*15270*/  LDSM.16.M88.4 R20, [R6+0x24180] ;  /* 0x024180000614783b */ /* 0x000e280000000200 */
[----:B0-----:R-:W-:Y:S04]  /*15280*/  STL.64 [R1+0x128], R22 ;  /* 0x0001281601007387 */ /* 0x001fe80000100a00 */
[----:B------:R-:W-:Y:S04]  /*15290*/  STL.64 [R1+0x22e0], R10 ;  /* 0x0022e00a01007387 */ /* 0x000fe80000100a00 */
[----:B------:R-:W-:Y:S01]  /*152a0*/  STL.64 [R1+0x22d8], R8 ;  /* 0x0022d80801007387 */ /* 0x000fe20000100a00 */
[----:B--2---:R-:W-:Y:S03]  /*152b0*/  HMMA.16816.F32 R12, R8, R12, R16 ;  /* 0x0000000c080c723c */ /* 0x004fe60000001810 */
[----:B------:R-:W-:Y:S11]  /*152c0*/  LDSM.16.M88.4 R16, [R6+0x29180] ;  /* 0x029180000610783b */ /* 0x000ff60000000200 */
[----:B------:R-:W-:Y:S09]  /*152d0*/  @!UPT UIADD3 URZ, URZ, URZ, URZ ;  /* 0x0000003f3f3ff290 */ /* 0x000ff2000fffe03f */
[----:B------:R-:W-:Y:S04]  /*152e0*/  STL.64 [R1+0x90], R12 ;  /* 0x0000900c01007387 */ /* 0x000fe80000100a00 */
[----:B------:R-:W-:Y:S04]  /*152f0*/  STL.64 [R1+0x98], R14 ;  /* 0x0000980e01007387 */ /* 0x000fe80000100a00 */
[----:B------:R-:W0:Y:S02]  /*15300*/  LDSM.16.M88.4 R12, [R6+0x25180] ;  /* 0x02518000060c783b */ /* 0x000e240000000200 */
[----:B0-----:R-:W-:-:S02]  /*15310*/  IMAD.MOV.U32 R9, RZ, RZ, R12 ;  /* 0x000000ffff097224 */ /* 0x001fc400078e000c */
[----:B------:R-:W-:Y:S01]  /*15320*/  STL.64 [R1+0x138], R14 ;  /* 0x0001380e01007387 */ /* 0x000fe20000100a00 */
[----:B------:R-:W-:-:S03]  /*15330*/  IMAD.MOV.U32 R8, RZ, RZ, R13 ;  /* 0x000000ffff087224 */ /* 0x000fc600078e000d */
[----:B------:R-:W0:Y:S02]  /*15340*/  LDSM.16.M88.4 R12, [R6+0x26180] ;  /* 0x02618000060c783b */ /* 0x000e240000000200 */
[----:B0-----:R-:W-:Y:S02]  /*15350*/  MOV R11, R12 ;  /* 0x0000000c000b7202 */ /* 0x001fe40000000f00 */
[----:B------:R-:W-:Y:S01]  /*15360*/  STL.64 [R1+0x148], R14 ;  /* 0x0001480e01007387 */ /* 0x000fe20000100a00 */
[----:B------:R-:W-:-:S03]  /*15370*/  IMAD.MOV.U32 R10, RZ, RZ, R13 ;  /* 0x000000ffff0a7224 */ /* 0x000fc600078e000d */
[----:B------:R-:W0:Y:S04]  /*15380*/  LDSM.16.M88.4 R12, [R6+0x27180] ;  /* 0x02718000060c783b */ /* 0x000e280000000200 */
[----:B------:R-:W-:Y:S04]  /*15390*/  STL.64 [R1+0x2310], R10 ;  /* 0x0023100a01007387 */ /* 0x000fe80000100a00 */
[----:B------:R-:W-:Y:S04]  /*153a0*/  STL.64 [R1+0x2308], R8 ;  /* 0x0023080801007387 */ /* 0x000fe80000100a00 */
[----:B------:R-:W1:Y:S01]  /*153b0*/  LDSM.16.M88.4 R8, [R6+0x2b180] ;  /* 0x02b180000608783b */ /* 0x000e620000000200 */
[----:B0-----:R-:W-:-:S03]  /*153c0*/  IMAD.MOV.U32 R26, RZ, RZ, R12 ;  /* 0x000000ffff1a7224 */ /* 0x001fc600078e000c */
[----:B------:R-:W-:Y:S01]  /*153d0*/  STL.64 [R1+0x158], R14 ;  /* 0x0001580e01007387 */ /* 0x000fe20000100a00 */
[----:B------:R-:W-:-:S03]  /*153e0*/  MOV R25, R13 ;  /* 0x0000000d00197202 */ /* 0x000fc60000000f00 */
[----:B------:R-:W0:Y:S04]  /*153f0*/  LDSM.16.M88.4 R12, [R6+0x28180] ;  /* 0x02818000060c783b */ /* 0x000e280000000200 */
[----:B-1----:R-:W-:Y:S04]  /*15400*/  STL.64 [R1+0x1a0], R8 ;  /* 0x0001a00801007387 */ /* 0x002fe80000100a00 */
[----:B------:R1:W-:Y:S04]  /*15410*/  STL.64 [R1+0x1a8], R10 ;  /* 0x0001a80a01007387 */ /* 0x0003e80000100a00 */
[----:B-1----:R-:W2:Y:S04]  /*15420*/  LDL.LU.64 R10, [R1+0x2310] ;  /* 0x00231000010a7983 */ /* 0x002ea80000300a00 */
[----:B------:R-:W3:Y:S04]  /*15430*/  LDL.LU.64 R8, [R1+0x2308] ;  /* 0x0023080001087983 */ /* 0x000ee80000300a00 */
[----:B0-----:R-:W-:Y:S04]  /*15440*/  STL.64 [R1+0x178], R14 ;  /* 0x0001780e01007387 */ /* 0x001fe80000100a00 */
[----:B------:R-:W-:Y:S04]  /*15450*/  STL.64 [R1+0x2270], R12 ;  /* 0x0022700c01007387 */ /* 0x000fe80000100a00 */
[----:B------:R-:W0:Y:S02]  /*15460*/  LDSM.16.M88.4 R12, [R6+0x2c180] ;  /* 0x02c18000060c783b */ /* 0x000e240000000200 */
[----:B0-----:R-:W-:Y:S01]  /*15470*/  IMAD.MOV.U32 R2, RZ, RZ, R12 ;  /* 0x000000ffff027224 */ /* 0x001fe200078e000c */
[----:B------:R-:W-:Y:S01]  /*15480*/  MOV R12, R26 ;  /* 0x0000001a000c7202 */ /* 0x000fe20000000f00 */
[----:B------:R-:W-:-:S02]  /*15490*/  IMAD.MOV.U32 R28, RZ, RZ, R13 ;  /* 0x000000ffff1c7224 */ /* 0x000fc400078e000d */
[----:B------:R-:W-:Y:S01]  /*154a0*/  IMAD.MOV.U32 R13, RZ, RZ, R25 ;  /* 0x000000ffff0d7224 */ /* 0x000fe200078e0019 */
[----:B------:R-:W-:Y:S04]  /*154b0*/  STL.64 [R1+0x1b8], R14 ;  /* 0x0001b80e01007387 */ /* 0x000fe80000100a00 */
[----:B------:R-:W-:Y:S04]  /*154c0*/  STL.64 [R1+0x2288], R12 ;  /* 0x0022880c01007387 */ /* 0x000fe80000100a00 */
[----:B------:R-:W-:Y:S04]  /*154d0*/  STL.64 [R1+0x198], R18 ;  /* 0x0001981201007387 */ /* 0x000fe80000100a00 */
[----:B------:R0:W-:Y:S04]  /*154e0*/  STL.64 [R1+0x2268], R16 ;  /* 0x0022681001007387 */ /* 0x0001e80000100a00 */
[----:B0-----:R-:W4:Y:S04]  /*154f0*/  LDL.LU R16, [R1] ;  /* 0x0000000001107983 */ /* 0x001f280000300800 */
[----:B------:R-:W4:Y:S04]  /*15500*/  LDL.LU R17, [R1+0x4] ;  /* 0x0000040001117983 */ /* 0x000f280000300800 */
[----:B------:R-:W5:Y:S04]  /*15510*/  LDL.LU R18, [R1+0x8] ;  /* 0x0000080001127983 */ /* 0x000f680000300800 */
[----:B------:R-:W5:Y:S01]  /*15520*/  LDL.LU R19, [R1+0xc] ;  /* 0x00000c0001137983 */ /* 0x000f620000300800 */
[----:B--2---:R-:W-:Y:S01]  /*15530*/  IMAD.MOV.U32 R12, RZ, RZ, R11 ;  /* 0x000000ffff0c7224 */ /* 0x004fe200078e000b */
[----:B------:R-:W-:-:S05]  /*15540*/  MOV R13, R10 ;  /* 0x0000000a000d7202 */ /* 0x000fca0000000f00 */
[----:B------:R3:W-:Y:S02]  /*15550*/  STL.64 [R1+0x22a0], R12 ;  /* 0x0022a00c01007387 */ /* 0x0007e40000100a00 */
[----:B---3--:R-:W-:Y:S02]  /*15560*/  IMAD.MOV.U32 R12, RZ, RZ, R9 ;  /* 0x000000ffff0c7224 */ /* 0x008fe400078e0009 */
[----:B------:R-:W-:Y:S01]  /*15570*/  IMAD.MOV.U32 R13, RZ, RZ, R8 ;  /* 0x000000ffff0d7224 */ /* 0x000fe200078e0008 */
[----:B------:R-:W-:Y:S01]  /*15580*/  MOV R7, R21 ;  /* 0x0000001500077202 */ /* 0x000fe20000000f00 */
[----:B------:R-:W-:Y:S01]  /*15590*/  IMAD.MOV.U32 R24, RZ, RZ, R20 ;  /* 0x000000ffff187224 */ /* 0x000fe200078e0014 */
[----:B------:R-:W0:Y:S04]  /*155a0*/  LDSM.16.M88.4 R8, [R6+0x2d180] ;  /* 0x02d180000608783b */ /* 0x000e280000000200 */
[----:B------:R-:W-:Y:S04]  /*155b0*/  STL.64 [R1+0x22b8], R12 ;  /* 0x0022b80c01007387 */ /* 0x000fe80000100a00 */
[----:B------:R-:W1:Y:S04]  /*155c0*/  LDSM.16.M88.4 R20, [R6+0x2a180] ;  /* 0x02a180000614783b */ /* 0x000e680000000200 */
[----:B-----5:R-:W-:Y:S04]  /*155d0*/  STL.64 [R1+0x2280], R18 ;  /* 0x0022801201007387 */ /* 0x020fe80000100a00 */
[----:B----4-:R2:W-:Y:S04]  /*155e0*/  STL.64 [R1+0x2278], R16 ;  /* 0x0022781001007387 */ /* 0x0105e80000100a00 */
[----:B--2---:R-:W2:Y:S01]  /*155f0*/  LDL.LU R16, [R1+0x10] ;  /* 0x0000100001107983 */ /* 0x004ea20000300800 */
[----:B------:R-:W-:Y:S01]  /*15600*/  MOV R12, R24 ;  /* 0x00000018000c7202 */ /* 0x000fe20000000f00 */
[----:B------:R-:W-:Y:S01]  /*15610*/  IMAD.MOV.U32 R13, RZ, RZ, R7 ;  /* 0x000000ffff0d7224 */ /* 0x000fe200078e0007 */
[----:B------:R-:W-:Y:S01]  /*15620*/  MOV R17, R0 ;  /* 0x0000000000117202 */ /* 0x000fe20000000f00 */
[----:B------:R-:W-:Y:S01]  /*15630*/  IMAD.MOV.U32 R18, RZ, RZ, R29 ;  /* 0x000000ffff127224 */ /* 0x000fe200078e001d */
[----:B------:R-:W3:Y:S01]  /*15640*/  LDL.LU R0, [R1+0x2304] ;  /* 0x0023040001007983 */ /* 0x000ee20000300800 */
[----:B------:R-:W-:-:S03]  /*15650*/  IMAD.MOV.U32 R19, RZ, RZ, R3 ;  /* 0x000000ffff137224 */ /* 0x000fc600078e0003 */
[----:B------:R-:W4:Y:S04]  /*15660*/  LDL.LU R29, [R1+0x2300] ;  /* 0x00230000011d7983 */ /* 0x000f280000300800 */
[----:B------:R-:W5:Y:S04]  /*15670*/  LDL.LU R3, [R1+0x22fc] ;  /* 0x0022fc0001037983 */ /* 0x000f680000300800 */
[----:B------:R-:W-:Y:S04]  /*15680*/  STL.64 [R1+0x22d0], R12 ;  /* 0x0022d00c01007387 */ /* 0x000fe80000100a00 */
[----:B------:R-:W3:Y:S04]  /*15690*/  LDL R7, [R1+0x580] ;  /* 0x0005800001077983 */ /* 0x000ee80000100800 */
[----:B------:R-:W-:Y:S04]  /*156a0*/  STL.64 [R1+0x2298], R18 ;  /* 0x0022981201007387 */ /* 0x000fe80000100a00 */
[----:B--2---:R2:W-:Y:S04]  /*156b0*/  STL.64 [R1+0x2290], R16 ;  /* 0x0022901001007387 */ /* 0x0045e80000100a00 */
[----:B--2---:R-:W2:Y:S04]  /*156c0*/  LDL.LU R16, [R1+0x30] ;  /* 0x0000300001107983 */ /* 0x004ea80000300800 */
[----:B------:R-:W2:Y:S04]  /*156d0*/  LDL.LU R17, [R1+0x34] ;  /* 0x0000340001117983 */ /* 0x000ea80000300800 */
[----:B------:R-:W2:Y:S04]  /*156e0*/  LDL.LU R18, [R1+0x38] ;  /* 0x0000380001127983 */ /* 0x000ea80000300800 */
[----:B------:R-:W2:Y:S04]  /*156f0*/  LDL.LU R19, [R1+0x3c] ;  /* 0x00003c0001137983 */ /* 0x000ea80000300800 */
[----:B--2---:R3:W-:Y:S04]  /*15700*/  STL.64 [R1+0x22b0], R18 ;  /* 0x0022b01201007387 */ /* 0x0047e80000100a00 */
[----:B------:R5:W-:Y:S01]  /*15710*/  STL.64 [R1+0x22a8], R16 ;  /* 0x0022a81001007387 */ /* 0x000be20000100a00 */
[----:B---3--:R-:W-:Y:S01]  /*15720*/  MOV R18, R0 ;  /* 0x0000000000127202 */ /* 0x008fe20000000f00 */
[----:B-----5:R-:W-:-:S02]  /*15730*/  IMAD.MOV.U32 R16, RZ, RZ, R3 ;  /* 0x000000ffff107224 */ /* 0x020fc400078e0003 */
[----:B------:R-:W2:Y:S01]  /*15740*/  LDL.LU R3, [R1+0x22f8] ;  /* 0x0022f80001037983 */ /* 0x000ea20000300800 */
[----:B----4-:R-:W-:-:S03]  /*15750*/  IMAD.MOV.U32 R17, RZ, RZ, R29 ;  /* 0x000000ffff117224 */ /* 0x010fc600078e001d */
[----:B------:R-:W3:Y:S04]  /*15760*/  LDL.LU R29, [R1+0x22f4] ;  /* 0x0022f400011d7983 */ /* 0x000ee80000300800 */
[----:B------:R-:W4:Y:S04]  /*15770*/  LDL.LU R0, [R1+0x22f0] ;  /* 0x0022f00001007983 */ /* 0x000f280000300800 */
[----:B------:R-:W5:Y:S01]  /*15780*/  LDL.LU R19, [R1+0xfc] ;  /* 0x0000fc0001137983 */ /* 0x000f620000300800 */
[----:B0-----:R-:W-:Y:S02]  /*15790*/  IMAD.MOV.U32 R25, RZ, RZ, R8 ;  /* 0x000000ffff197224 */ /* 0x001fe400078e0008 */
[----:B------:R-:W-:Y:S01]  /*157a0*/  IMAD.MOV.U32 R24, RZ, RZ, R9 ;  /* 0x000000ffff187224 */ /* 0x000fe200078e0009 */
[----:B------:R-:W-:Y:S01]  /*157b0*/  MOV R13, R4 ;  /* 0x00000004000d7202 */ /* 0x000fe20000000f00 */
[----:B------:R-:W-:Y:S01]  /*157c0*/  IMAD.MOV.U32 R12, RZ, RZ, R5 ;  /* 0x000000ffff0c7224 */ /* 0x000fe200078e0005 */
[----:B-----5:R3:W-:Y:S04]  /*157d0*/  STL.64 [R1+0x22c8], R18 ;  /* 0x0022c81201007387 */ /* 0x0207e80000100a00 */
[----:B------:R0:W-:Y:S01]  /*157e0*/  STL.64 [R1+0x22c0], R16 ;  /* 0x0022c01001007387 */ /* 0x0001e20000100a00 */
[----:B---3--:R-:W-:Y:S01]  /*157f0*/  IMAD.MOV.U32 R18, RZ, RZ, R29 ;  /* 0x000000ffff127224 */ /* 0x008fe200078e001d */
[----:B----4-:R-:W-:-:S02]  /*15800*/  MOV R19, R0 ;  /* 0x0000000000137202 */ /* 0x010fc40000000f00 */
[----:B0-----:R-:W3:Y:S01]  /*15810*/  LDL.LU R16, [R1+0x100] ;  /* 0x0001000001107983 */ /* 0x001ee20000300800 */
[----:B--2---:R-:W-:-:S03]  /*15820*/  IMAD.MOV.U32 R17, RZ, RZ, R3 ;  /* 0x000000ffff117224 */ /* 0x004fc600078e0003 */
[----:B------:R-:W2:Y:S01]  /*15830*/  LDL.LU R3, [R1+0x22ec] ;  /* 0x0022ec0001037983 */ /* 0x000ea20000300800 */
[----:B------:R-:W-:-:S03]  /*15840*/  MOV R0, R11 ;  /* 0x0000000b00007202 */ /* 0x000fc60000000f00 */
[----:B------:R-:W4:Y:S04]  /*15850*/  LDL.LU R29, [R1+0x22e8] ;  /* 0x0022e800011d7983 */ /* 0x000f280000300800 */
[----:B-1----:R-:W-:Y:S04]  /*15860*/  STL.64 [R1+0x188], R22 ;  /* 0x0001881601007387 */ /* 0x002fe80000100a00 */
[----:B------:R-:W-:Y:S04]  /*15870*/  STL [R1+0x1c8], R10 ;  /* 0x0001c80a01007387 */ /* 0x000fe80000100800 */
[----:B------:R-:W0:Y:S04]  /*15880*/  LDSM.16.M88.4 R8, [R6+0x2e180] ;  /* 0x02e180000608783b */ /* 0x000e280000000200 */
[----:B------:R-:W-:Y:S04]  /*15890*/  STL [R1+0x2234], R24 ;  /* 0x0022341801007387 */ /* 0x000fe80000100800 */
[----:B------:R-:W-:Y:S04]  /*158a0*/  STL [R1+0x2230], R25 ;  /* 0x0022301901007387 */ /* 0x000fe80000100800 */
[----:B------:R-:W-:Y:S01]  /*158b0*/  STL [R1+0x2198], R0 ;  /* 0x0021980001007387 */ /* 0x000fe20000100800 */
[----:B0-----:R-:W-:-:S03]  /*158c0*/  IMAD.MOV.U32 R27, RZ, RZ, R8 ;  /* 0x000000ffff1b7224 */ /* 0x001fc600078e0008 */
[----:B------:R-:W-:Y:S01]  /*158d0*/  STL.64 [R1+0x1d8], R10 ;  /* 0x0001d80a01007387 */ /* 0x000fe20000100a00 */
[----:B------:R-:W-:-:S03]  /*158e0*/  IMAD.MOV.U32 R26, RZ, RZ, R9 ;  /* 0x000000ffff1a7224 */ /* 0x000fc600078e0009 */
[----:B------:R-:W0:Y:S04]  /*158f0*/  LDSM.16.M88.4 R8, [R6+0x2f180] ;  /* 0x02f180000608783b */ /* 0x000e280000000200 */
[----:B------:R-:W1:Y:S04]  /*15900*/  LDSM.16.MT88.4 R4, [R7+0x1a000] ;  /* 0x01a000000704783b */ /* 0x000e680000004200 */
[----:B0-----:R0:W-:Y:S01]  /*15910*/  STL.64 [R1+0x218], R10 ;  /* 0x0002180a01007387 */ /* 0x0011e20000100a00 */
[----:B------:R-:W-:Y:S01]  /*15920*/  MOV R24, R8 ;  /* 0x0000000800187202 */ /* 0x000fe20000000f00 */
[----:B------:R-:W-:-:S02]  /*15930*/  IMAD.MOV.U32 R25, RZ, RZ, R9 ;  /* 0x000000ffff197224 */ /* 0x000fc400078e0009 */
[----:B0-----:R-:W5:Y:S04]  /*15940*/  LDL.LU.64 R10, [R1+0x22e0] ;  /* 0x0022e000010a7983 */ /* 0x001f680000300a00 */
[----:B------:R-:W5:Y:S04]  /*15950*/  LDL.LU.64 R8, [R1+0x22d8] ;  /* 0x0022d80001087983 */ /* 0x000f680000300a00 */
[----:B-1----:R-:W-:Y:S04]  /*15960*/  STL.64 [R1+0x21b8], R6 ;  /* 0x0021b80601007387 */ /* 0x002fe80000100a00 */
[----:B------:R0:W-:Y:S04]  /*15970*/  STL.64 [R1+0x21b0], R4 ;  /* 0x0021b00401007387 */ /* 0x0001e80000100a00 */
[----:B0-----:R-:W5:Y:S04]  /*15980*/  LDL.LU R4, [R1+0x40] ;  /* 0x0000400001047983 */ /* 0x001f680000300800 */
[----:B------:R-:W5:Y:S01]  /*15990*/  LDL.LU R5, [R1+0x44] ;  /* 0x0000440001057983 */ /* 0x000f620000300800 */
[----:B--2---:R-:W-:Y:S01]  /*159a0*/  MOV R7, R3 ;  /* 0x0000000300077202 */ /* 0x004fe20000000f00 */
[----:B----4-:R-:W-:-:S07]  /*159b0*/  IMAD.MOV.U32 R6, RZ, RZ, R29 ;  /* 0x000000ffff067224 */ /* 0x010fce00078e001d */
[C---:B-----5:R-:W-:Y:S11]  /*159c0*/  HMMA.16816.F32 R12, R8.reuse, R12, R4 ;  /* 0x0000000c080c723c */ /* 0x060ff60000001804 */
[----:B------:R-:W-:Y:S11]  /*159d0*/  @!UPT UIADD3 URZ, URZ, URZ, URZ ;  /* 0x0000003f3f3ff290 */ /* 0x000ff6000fffe03f */
[----:B------:R-:W-:Y:S01]  /*159e0*/  @!UPT UIADD3 URZ, URZ, URZ, URZ ;  /* 0x0000003f3f3ff290 */ /* 0x000fe2000fffe03f */
[----:B------:R0:W-:Y:S04]  /*159f0*/  STL.64 [R1+0x70], R12 ;  /* 0x0000700c01007387 */ /* 0x0001e80000100a00 */
[----:B0-----:R-:W3:Y:S01]  /*15a00*/  LDL.LU.64 R12, [R1+0x22d0] ;  /* 0x0022d000010c7983 */ /* 0x001ee20000300a00 */
[----:B------:R-:W-:Y:S02]  /*15a10*/  IMAD.MOV.U32 R7, RZ, RZ, R14 ;  /* 0x000000ffff077224 */ /* 0x000fe400078e000e */
[----:B------:R-:W-:Y:S02]  /*15a20*/  IMAD.MOV.U32 R6, RZ, RZ, R15 ;  /* 0x000000ffff067224 */ /* 0x000fe400078e000f */
[C---:B---3--:R-:W-:Y:S01]  /*15a30*/  HMMA.16816.F32 R12, R8.reuse, R12, R16 ;  /* 0x0000000c080c723c */ /* 0x048fe20000001810 */
        /* <DEDUP_REMOVED lines=12> */
[----:B0-----:R-:W2:Y:S01]  /*15b00*/  LDL.LU.64 R12, [R1+0x22a0] ;  /* 0x0022a000010c7983 */ /* 0x001ea20000300a00 */
[----:B------:R-:W-:Y:S02]  /*15b10*/  IMAD.MOV.U32 R29, RZ, RZ, R14 ;  /* 0x000000ffff1d7224 */ /* 0x000fe400078e000e */
[----:B------:R-:W-:Y:S02]  /*15b20*/  IMAD.MOV.U32 R3, RZ, RZ, R15 ;  /* 0x000000ffff037224 */ /* 0x000fe400078e000f */
        /* <DEDUP_REMOVED lines=20> */
[----:B------:R-:W2:Y:S04]  /*15c70*/  LDL.LU.64 R12, [R1+0x2258] ;  /* 0x00225800010c7983 */ /* 0x000ea80000300a00 */
[----:B------:R-:W3:Y:S01]  /*15c80*/  LDL.LU.64 R18, [R1+0x2250] ;  /* 0x0022500001127983 */ /* 0x000ee20000300a00 */
[C---:B--2---:R-:W-:Y:S03]  /*15c90*/  HMMA.16816.F32 R12, R8.reuse, R16, R12 ;  /* 0x00000010080c723c */ /* 0x044fe6000000180c */
[----:B------:R-:W3:Y:S11]  /*15ca0*/  LDL.LU.64 R16, [R1+0x2248] ;  /* 0x0022480001107983 */ /* 0x000ef60000300a00 */
[----:B------:R-:W-:Y:S09]  /*15cb0*/  @!UPT UIADD3 URZ, URZ, URZ, URZ ;  /* 0x0000003f3f3ff290 */ /* 0x000ff2000fffe03f */
[----:B------:R0:W-:Y:S01]  /*15cc0*/  STL.64 [R1+0xe0], R12 ;  /* 0x0000e00c01007387 */ /* 0x0001e20000100a00 */
[----:B------:R-:W-:Y:S03]  /*15cd0*/  STL.64 [R1+0xe8], R14 ;  /* 0x0000e80e01007387 */ /* 0x000fe60000100a00 */
[----:B0-----:R-:W2:Y:S01]  /*15ce0*/  LDL.LU R12, [R1+0x1a0] ;  /* 0x0001a000010c7983 */ /* 0x001ea20000300800 */
[----:B------:R-:W2:Y:S02]  /*15cf0*/  LDL.LU R13, [R1+0x1a4] ;  /* 0x0001a400010d7983 */ /* 0x000ea40000300800 */
[----:B------:R-:W2:Y:S01]  /*15d00*/  LDL.LU.64 R22, [R1+0x2240] ;  /* 0x0022400001167983 */ /* 0x000ea20000300a00 */
[C---:B---3--:R-:W-:Y:S01]  /*15d10*/  HMMA.16816.F32 R16, R8.reuse, R20, R16 ;  /* 0x000000140810723c */ /* 0x048fe20000001810 */
[----:B------:R-:W2:Y:S11]  /*15d20*/  LDL.LU.64 R20, [R1+0x2238] ;  /* 0x0022380001147983 */ /* 0x000eb60000300a00 */
[----:B------:R-:W-:Y:S11]  /*15d30*/  @!UPT UIADD3 URZ, URZ, URZ, URZ ;  /* 0x0000003f3f3ff290 */ /* 0x000ff6000fffe03f */
[----:B------:R-:W-:Y:S01]  /*15d40*/  STL.64 [R1+0x40], R16 ;  /* 0x0000401001007387 */ /* 0x000fe20000100a00 */
[----:B------:R0:W-:Y:S03]  /*15d50*/  STL.64 [R1+0x48], R18 ;  /* 0x0000481201007387 */ /* 0x0001e60000100a00 */
[----:B0-----:R-:W3:Y:S01]  /*15d60*/  LDL.LU R18, [R1+0x128] ;  /* 0x0001280001127983 */ /* 0x001ee20000300800 */
[----:B------:R-:W3:Y:S03]  /*15d70*/  LDL.LU R19, [R1+0x12c] ;  /* 0x00012c0001137983 */ /* 0x000ee60000300800 */
[----:B---3--:R0:W-:Y:S04]  /*15d80*/  STL.64 [R1+0x2168], R18 ;  /* 0x0021681201007387 */ /* 0x0081e80000100a00 */
[----:B0-----:R-:W3:Y:S01]  /*15d90*/  LDL.LU R18, [R1+0x118] ;  /* 0x0001180001127983 */ /* 0x001ee20000300800 */
[----:B------:R-:W3:Y:S01]  /*15da0*/  LDL.LU R19, [R1+0x11c] ;  /* 0x00011c0001137983 */ /* 0x000ee20000300800 */
[----:B--2---:R-:W-:Y:S11]  /*15db0*/  HMMA.16816.F32 R12, R8, R12, R20 ;  /* 0x0000000c080c723c */ /* 0x004ff60000001814 */
[----:B------:R-:W-:Y:S11]  /*15dc0*/  @!UPT UIADD3 URZ, URZ, URZ, URZ ;  /* 0x0000003f3f3ff290 */ /* 0x000ff6000fffe03f */
[----:B------:R-:W-:Y:S02]  /*15dd0*/  @!UPT UIADD3 URZ, URZ, URZ, URZ ;  /* 0x0000003f3f3ff290 */ /* 0x000fe4000fffe03f */
[----:B------:R-:W-:Y:S01]  /*15de0*/  MOV R23, R14 ;  /* 0x0000000e00177202 */ /* 0x000fe20000000f00 */
[----:B------:R-:W-:Y:S01]  /*15df0*/  IMAD.MOV.U32 R22, RZ, RZ, R15 ;  /* 0x000000ffff167224 */ /* 0x000fe200078e000f */
[----:B---3--:R0:W-:Y:S01]  /*15e00*/  STL.64 [R1+0x2180], R18 ;  /* 0x0021801201007387 */ /* 0x0081e20000100a00 */
[----:B------:R1:W-:Y:S03]  /*15e10*/  STL.64 [R1+0x30], R12 ;  /* 0x0000300c01007387 */ /* 0x0003e60000100a00 */
[----:B------:R-:W-:Y:S02]  /*15e20*/  STL.64 [R1+0x2200], R22 ;  /* 0x0022001601007387 */ /* 0x000fe40000100a00 */
[----:B------:R-:W2:Y:S01]  /*15e30*/  LDL.LU R14, [R1+0x208] ;  /* 0x00020800010e7983 */ /* 0x000ea20000300800 */
[----:B------:R-:W2:Y:S01]  /*15e40*/  LDL.LU R15, [R1+0x20c] ;  /* 0x00020c00010f7983 */ /* 0x000ea20000300800 */
[----:B------:R-:W-:Y:S01]  /*15e50*/  IMAD.MOV.U32 R4, RZ, RZ, R24 ;  /* 0x000000ffff047224 */ /* 0x000fe200078e0018 */
[----:B------:R-:W-:Y:S01]  /*15e60*/  MOV R5, R25 ;  /* 0x0000001900057202 */ /* 0x000fe20000000f00 */
[----:B------:R-:W-:-:S02]  /*15e70*/  IMAD.MOV.U32 R20, RZ, RZ, R2 ;  /* 0x000000ffff147224 */ /* 0x000fc400078e0002 */
[----:B------:R-:W-:Y:S01]  /*15e80*/  IMAD.MOV.U32 R21, RZ, RZ, R28 ;  /* 0x000000ffff157224 */ /* 0x000fe200078e001c */
[----:B--2---:R2:W-:Y:S01]  /*15e90*/  STL.64 [R1+0x21a8], R14 ;  /* 0x0021a80e01007387 */ /* 0x0045e20000100a00 */
[----:B0-----:R-:W3:Y:S02]  /*15ea0*/  LDL.LU R18, [R1+0x1e8] ;  /* 0x0001e80001127983 */ /* 0x001ee40000300800 */
[----:B------:R-:W3:Y:S02]  /*15eb0*/  LDL.LU R19, [R1+0x1ec] ;  /* 0x0001ec0001137983 */ /* 0x000ee40000300800 */
[----:B------:R-:W4:Y:S01]  /*15ec0*/  LDL.LU R24, [R1+0x2234] ;  /* 0x0022340001187983 */ /* 0x000f220000300800 */
[----:B------:R-:W5:Y:S01]  /*15ed0*/  LDL.LU R25, [R1+0x2230] ;  /* 0x0022300001197983 */ /* 0x000f620000300800 */
[----:B------:R-:W3:Y:S02]  /*15ee0*/  LDL.LU R2, [R1+0x222c] ;  /* 0x00222c0001027983 */ /* 0x000ee40000300800 */
[----:B------:R-:W3:Y:S02]  /*15ef0*/  LDL.LU R28, [R1+0x2228] ;  /* 0x00222800011c7983 */ /* 0x000ee40000300800 */
[----:B------:R0:W-:Y:S01]  /*15f00*/  STL.64 [R1+0x21d0], R4 ;  /* 0x0021d00401007387 */ /* 0x0001e20000100a00 */
[----:B-1----:R-:W3:Y:S01]  /*15f10*/  LDL.LU R12, [R1+0xb0] ;  /* 0x0000b000010c7983 */ /* 0x002ee20000300800 */
[----:B------:R-:W3:Y:S03]  /*15f20*/  LDL.LU R13, [R1+0xb4] ;  /* 0x0000b400010d7983 */ /* 0x000ee60000300800 */
[----:B--2---:R-:W2:Y:S01]  /*15f30*/  LDL.LU R14, [R1+0xb8] ;  /* 0x0000b800010e7983 */ /* 0x004ea20000300800 */
[----:B------:R-:W2:Y:S01]  /*15f40*/  LDL.LU R15, [R1+0xbc] ;  /* 0x0000bc00010f7983 */ /* 0x000ea20000300800 */
[----:B0-----:R-:W-:Y:S01]  /*15f50*/  MOV R4, R27 ;  /* 0x0000001b00047202 */ /* 0x001fe20000000f00 */
[----:B------:R-:W-:Y:S01]  /*15f60*/  IMAD.MOV.U32 R5, RZ, RZ, R26 ;  /* 0x000000ffff057224 */ /* 0x000fe200078e001a */
[----:B------:R-:W3:Y:S01]  /*15f70*/  LDL.LU R27, [R1+0x2224] ;  /* 0x00222400011b7983 */ /* 0x000ee20000300800 */
[----:B------:R-:W3:Y:S03]  /*15f80*/  LDL.LU R26, [R1+0x2220] ;  /* 0x00222000011a7983 */ /* 0x000ee60000300800 */
[----:B------:R4:W-:Y:S02]  /*15f90*/  STL.64 [R1+0x21e8], R4 ;  /* 0x0021e80401007387 */ /* 0x0009e40000100a00 */
[----:B----4-:R-:W-:Y:S01]  /*15fa0*/  MOV R5, R24 ;  /* 0x0000001800057202 */ /* 0x010fe20000000f00 */
[----:B-----5:R-:W-:-:S02]  /*15fb0*/  IMAD.MOV.U32 R4, RZ, RZ, R25 ;  /* 0x000000ffff047224 */ /* 0x020fc400078e0019 */
[----:B------:R-:W4:Y:S01]  /*15fc0*/  LDL.LU R25, [R1+0x221c] ;  /* 0x00221c0001197983 */ /* 0x000f220000300800 */
[----:B------:R-:W5:Y:S03]  /*15fd0*/  LDL.LU R24, [R1+0x2218] ;  /* 0x0022180001187983 */ /* 0x000f660000300800 */
[----:B--2---:R-:W-:Y:S01]  /*15fe0*/  STL.64 [R1+0x21c8], R14 ;  /* 0x0021c80e01007387 */ /* 0x004fe20000100a00 */
[----:B---3--:R0:W-:Y:S03]  /*15ff0*/  STL.64 [R1+0x21c0], R12 ;  /* 0x0021c00c01007387 */ /* 0x0081e60000100a00 */
[----:B0-----:R-:W2:Y:S01]  /*16000*/  LDL.LU R12, [R1+0xc0] ;  /* 0x0000c000010c7983 */ /* 0x001ea20000300800 */
[----:B------:R-:W2:Y:S02]  /*16010*/  LDL.LU R13, [R1+0xc4] ;  /* 0x0000c400010d7983 */ /* 0x000ea40000300800 */
[----:B------:R-:W3:Y:S02]  /*16020*/  LDL.LU R14, [R1+0xc8] ;  /* 0x0000c800010e7983 */ /* 0x000ee40000300800 */
[----:B------:R-:W3:Y:S02]  /*16030*/  LDL.LU R15, [R1+0xcc] ;  /* 0x0000cc00010f7983 */ /* 0x000ee40000300800 */
[----:B---3--:R-:W-:Y:S01]  /*16040*/  STL.64 [R1+0x21e0], R14 ;  /* 0x0021e00e01007387 */ /* 0x008fe20000100a00 */
[----:B--2---:R5:W-:Y:S02]  /*16050*/  STL.64 [R1+0x21d8], R12 ;  /* 0x0021d80c01007387 */ /* 0x004be40000100a00 */
[----:B-----5:R-:W-:-:S02]  /*16060*/  IMAD.MOV.U32 R12, RZ, RZ, R24 ;  /* 0x000000ffff0c7224 */ /* 0x020fc400078e0018 */
[----:B----4-:R-:W-:Y:S01]  /*16070*/  IMAD.MOV.U32 R13, RZ, RZ, R25 ;  /* 0x000000ffff0d7224 */ /* 0x010fe200078e0019 */
[----:B------:R-:W2:Y:S01]  /*16080*/  LDL.LU R24, [R1+0x2214] ;  /* 0x0022140001187983 */ /* 0x000ea20000300800 */
[----:B------:R-:W2:Y:S01]  /*16090*/  LDL.LU R25, [R1+0x2210] ;  /* 0x0022100001197983 */ /* 0x000ea20000300800 */
[----:B------:R-:W-:Y:S01]  /*160a0*/  MOV R14, R26 ;  /* 0x0000001a000e7202 */ /* 0x000fe20000000f00 */
[----:B------:R-:W-:Y:S01]  /*160b0*/  IMAD.MOV.U32 R15, RZ, RZ, R27 ;  /* 0x000000ffff0f7224 */ /* 0x000fe200078e001b */
[----:B------:R-:W2:Y:S01]  /*160c0*/  LDL.LU R26, [R1+0x220c] ;  /* 0x00220c00011a7983 */ /* 0x000ea20000300800 */
[----:B------:R-:W2:Y:S03]  /*160d0*/  LDL.LU R27, [R1+0x2208] ;  /* 0x00220800011b7983 */ /* 0x000ea60000300800 */
[----:B------:R-:W-:Y:S01]  /*160e0*/  STL.64 [R1+0x21f8], R14 ;  /* 0x0021f80e01007387 */ /* 0x000fe20000100a00 */
[----:B------:R0:W-:Y:S03]  /*160f0*/  STL.64 [R1+0x21f0], R12 ;  /* 0x0021f00c01007387 */ /* 0x0001e60000100a00 */
[----:B0-----:R-:W3:Y:S01]  /*16100*/  LDL.LU R12, [R1+0x20] ;  /* 0x00002000010c7983 */ /* 0x001ee20000300800 */
[----:B------:R-:W3:Y:S02]  /*16110*/  LDL.LU R13, [R1+0x24] ;  /* 0x00002400010d7983 */ /* 0x000ee40000300800 */
[----:B------:R-:W3:Y:S02]  /*16120*/  LDL.LU R14, [R1+0x28] ;  /* 0x00002800010e7983 */ /* 0x000ee40000300800 */
[----:B------:R-:W3:Y:S01]  /*16130*/  LDL.LU R15, [R1+0x2c] ;  /* 0x00002c00010f7983 */ /* 0x000ee20000300800 */
[----:B------:R-:W-:Y:S01]  /*16140*/  STL.64 [R1+0x21a0], R18 ;  /* 0x0021a01201007387 */ /* 0x000fe20000100a00 */
[----:B------:R-:W4:Y:S02]  /*16150*/  LDL.LU R16, [R1+0xa0] ;  /* 0x0000a00001107983 */ /* 0x000f240000300800 */
[----:B------:R-:W4:Y:S02]  /*16160*/  LDL.LU R17, [R1+0xa4] ;  /* 0x0000a40001117983 */ /* 0x000f240000300800 */
[----:B------:R-:W5:Y:S01]  /*16170*/  LDL.LU.64 R22, [R1+0x2200] ;  /* 0x0022000001167983 */ /* 0x000f620000300a00 */
[----:B--2---:R-:W-:Y:S11]  /*16180*/  HMMA.16816.F32 R24, R8, R20, R24 ;  /* 0x000000140818723c */ /* 0x004ff60000001818 */
[----:B------:R-:W-:Y:S11]  /*16190*/  @!UPT UIADD3 URZ, URZ, URZ, URZ ;  /* 0x0000003f3f3ff290 */ /* 0x000ff6000fffe03f */
[----:B------:R-:W-:Y:S02]  /*161a0*/  @!UPT UIADD3 URZ, URZ, URZ, URZ ;  /* 0x0000003f3f3ff290 */ /* 0x000fe4000fffe03f */
[----:B------:R-:W-:Y:S01]  /*161b0*/  IMAD.MOV.U32 R21, RZ, RZ, R25 ;  /* 0x000000ffff157224 */ /* 0x000fe200078e0019 */
[----:B------:R-:W-:Y:S01]  /*161c0*/  MOV R20, R26 ;  /* 0x0000001a00147202 */ /* 0x000fe20000000f00 */
[----:B-----5:R-:W-:Y:S04]  /*161d0*/  STL.64 [R1+0x2178], R22 ;  /* 0x0021781601007387 */ /* 0x020fe80000100a00 */
[----:B------:R0:W-:Y:S04]  /*161e0*/  STL.64 [R1+0x2170], R20 ;  /* 0x0021701401007387 */ /* 0x0001e80000100a00 */
[----:B0-----:R-:W2:Y:S01]  /*161f0*/  LDL.LU R20, [R1+0x70] ;  /* 0x0000700001147983 */ /* 0x001ea20000300800 */
[----:B------:R-:W2:Y:S02]  /*16200*/  LDL.LU R21, [R1+0x74] ;  /* 0x0000740001157983 */ /* 0x000ea40000300800 */
[----:B------:R-:W-:Y:S01]  /*16210*/  IMAD.MOV.U32 R22, RZ, RZ, R7 ;  /* 0x000000ffff167224 */ /* 0x000fe200078e0007 */
[----:B------:R-:W-:-:S02]  /*16220*/  MOV R23, R6 ;  /* 0x0000000600177202 */ /* 0x000fc40000000f00 */
[----:B---3--:R-:W-:Y:S03]  /*16230*/  HMMA.16816.F32 R4, R8, R4, R12 ;  /* 0x000000040804723c */ /* 0x008fe6000000180c */
[----:B------:R-:W-:Y:S01]  /*16240*/  STL.64 [R1+0x2190], R22 ;  /* 0x0021901601007387 */ /* 0x000fe20000100a00 */
[----:B------:R-:W-:Y:S01]  /*16250*/  MOV R19, R2 ;  /* 0x0000000200137202 */ /* 0x000fe20000000f00 */
[----:B------:R-:W-:Y:S02]  /*16260*/  IMAD.MOV.U32 R2, RZ, RZ, R27 ;  /* 0x000000ffff027224 */ /* 0x000fe400078e001b */
[----:B--2---:R0:W-:Y:S04]  /*16270*/  STL.64 [R1+0x2188], R20 ;  /* 0x0021881401007387 */ /* 0x0041e80000100a00 */
[----:B0-----:R-:W2:Y:S01]  /*16280*/  LDL.LU R20, [R1+0x90] ;  /* 0x0000900001147983 */ /* 0x001ea20000300800 */
[----:B------:R-:W2:Y:S02]  /*16290*/  LDL.LU R21, [R1+0x94] ;  /* 0x0000940001157983 */ /* 0x000ea40000300800 */
[----:B------:R-:W2:Y:S02]  /*162a0*/  LDL.LU R22, [R1+0x98] ;  /* 0x0000980001167983 */ /* 0x000ea40000300800 */
[----:B------:R-:W2:Y:S01]  /*162b0*/  LDL.LU R23, [R1+0x9c] ;  /* 0x00009c0001177983 */ /* 0x000ea20000300800 */
[----:B------:R-:W3:Y:S01]  /*162c0*/  LDL R27, [R1+0x580] ;  /* 0x00058000011b7983 */ /* 0x000ee20000100800 */
[----:B------:R-:W5:Y:S02]  /*162d0*/  LDL.LU.64 R14, [R1+0x21f8] ;  /* 0x0021f800010e7983 */ /* 0x000f640000300a00 */
[----:B------:R-:W5:Y:S03]  /*162e0*/  LDL.LU.64 R12, [R1+0x21f0] ;  /* 0x0021f000010c7983 */ /* 0x000f660000300a00 */
[----:B------:R0:W-:Y:S02]  /*162f0*/  STL.64 [R1+0x20], R4 ;  /* 0x0000200401007387 */ /* 0x0001e40000100a00 */
[----:B0-----:R-:W5:Y:S01]  /*16300*/  LDL.LU.64 R4, [R1+0x21e8] ;  /* 0x0021e80001047983 */ /* 0x001f620000300a00 */
[----:B------:R-:W-:-:S02]  /*16310*/  IMAD.MOV.U32 R18, RZ, RZ, R28 ;  /* 0x000000ffff127224 */ /* 0x000fc400078e001c */
[----:B------:R-:W-:Y:S02]  /*16320*/  IMAD.MOV.U32 R28, RZ, RZ, R24 ;  /* 0x000000ffff1c7224 */ /* 0x000fe400078e0018 */
[----:B------:R-:W-:Y:S02]  /*16330*/  IMAD.MOV.U32 R25, RZ, RZ, R6 ;  /* 0x000000ffff197224 */ /* 0x000fe400078e0006 */
[----:B------:R-:W-:Y:S02]  /*16340*/  IMAD.MOV.U32 R24, RZ, RZ, R7 ;  /* 0x000000ffff187224 */ /* 0x000fe400078e0007 */
[C---:B-----5:R-:W-:Y:S01]  /*16350*/  HMMA.16816.F32 R4, R8.reuse, R4, R12 ;  /* 0x000000040804723c */ /* 0x060fe2000000180c */
[----:B------:R-:W5:Y:S01]  /*16360*/  LDL.LU.64 R14, [R1+0x21e0] ;  /* 0x0021e000010e7983 */ /* 0x000f620000300a00 */
[----:B------:R-:W5:Y:S11]  /*16370*/  LDL.LU.64 R12, [R1+0x21d8] ;  /* 0x0021d800010c7983 */ /* 0x000f760000300a00 */
[----:B------:R-:W-:Y:S10]  /*16380*/  @!UPT UIADD3 URZ, URZ, URZ, URZ ;  /* 0x0000003f3f3ff290 */ /* 0x000ff4000fffe03f */
[----:B------:R0:W-:Y:S01]  /*16390*/  STL.64 [R1+0x10], R4 ;  /* 0x0000100401007387 */ /* 0x0001e20000100a00 */
[----:B------:R1:W-:Y:S03]  /*163a0*/  STL.64 [R1+0x18], R6 ;  /* 0x0000180601007387 */ /* 0x0003e60000100a00 */
[----:B0-----:R-:W5:Y:S02]  /*163b0*/  LDL.LU.64 R4, [R1+0x21d0] ;  /* 0x0021d00001047983 */ /* 0x001f640000300a00 */
[----:B-----5:R-:W-:Y:S02]  /*163c0*/  HMMA.16816.F32 R8, R8, R4, R12 ;  /* 0x000000040808723c */ /* 0x020fe4000000180c */
[----:B------:R-:W5:Y:S01]  /*163d0*/  LDL.LU.64 R14, [R1+0x21c8] ;  /* 0x0021c800010e7983 */ /* 0x000f620000300a00 */
[----:B------:R-:W5:Y:S02]  /*163e0*/  LDL.LU.64 R12, [R1+0x21c0] ;  /* 0x0021c000010c7983 */ /* 0x000f640000300a00 */
[----:B-1----:R-:W5:Y:S02]  /*163f0*/  LDL.LU.64 R6, [R1+0x21b8] ;  /* 0x0021b80001067983 */ /* 0x002f640000300a00 */
[----:B------:R-:W5:Y:S11]  /*16400*/  LDL.LU.64 R4, [R1+0x21b0] ;  /* 0x0021b00001047983 */ /* 0x000f760000300a00 */
[----:B------:R-:W-:Y:S05]  /*16410*/  @!UPT UIADD3 URZ, URZ, URZ, URZ ;  /* 0x0000003f3f3ff290 */ /* 0x000fea000fffe03f */
[----:B------:R-:W-:Y:S01]  /*16420*/  STL.64 [R1+0x160], R8 ;  /* 0x0001600801007387 */ /* 0x000fe20000100a00 */
[----:B------:R0:W-:Y:S03]  /*16430*/  STL.64 [R1+0x168], R10 ;  /* 0x0001680a01007387 */ /* 0x0001e60000100a00 */
[----:B0-----:R-:W5:Y:S01]  /*16440*/  LDL.LU R10, [R1+0x1f8] ;  /* 0x0001f800010a7983 */ /* 0x001f620000300800 */
[----:B------:R-:W5:Y:S02]  /*16450*/  LDL.LU R11, [R1+0x1fc] ;  /* 0x0001fc00010b7983 */ /* 0x000f640000300800 */
[C---:B-----5:R-:W-:Y:S01]  /*16460*/  HMMA.16816.F32 R8, R4.reuse, R10, R12 ;  /* 0x0000000a0408723c */ /* 0x060fe2000000180c */
[----:B------:R-:W4:Y:S11]  /*16470*/  LDL.LU.64 R14, [R1+0x21a8] ;  /* 0x0021a800010e7983 */ /* 0x000f360000300a00 */
[----:B------:R-:W-:Y:S11]  /*16480*/  @!UPT UIADD3 URZ, URZ, URZ, URZ ;  /* 0x0000003f3f3ff290 */ /* 0x000ff6000fffe03f */
[----:B------:R0:W-:Y:S01]  /*16490*/  STL.64 [R1+0x20d0], R10 ;  /* 0x0020d00a01007387 */ /* 0x0001e20000100a00 */
[----:B------:R-:W-:Y:S03]  /*164a0*/  STL.64 [R1+0x20c8], R8 ;  /* 0x0020c80801007387 */ /* 0x000fe60000100a00 */
[----:B0-----:R-:W5:Y:S01]  /*164b0*/  LDL.LU R10, [R1+0x138] ;  /* 0x00013800010a7983 */ /* 0x001f620000300800 */
[----:B------:R-:W5:Y:S01]  /*164c0*/  LDL.LU R11, [R1+0x13c] ;  /* 0x00013c00010b7983 */ /* 0x000f620000300800 */
[C---:B----4-:R-:W-:Y:S02]  /*164d0*/  HMMA.16816.F32 R12, R4.reuse, R14, R16 ;  /* 0x0000000e040c723c */ /* 0x050fe40000001810 */
[----:B------:R-:W2:Y:S11]  /*164e0*/  LDL.LU.64 R18, [R1+0x21a0] ;  /* 0x0021a00001127983 */ /* 0x000eb60000300a00 */
[----:B------:R-:W-:Y:S10]  /*164f0*/  @!UPT UIADD3 URZ, URZ, URZ, URZ ;  /* 0x0000003f3f3ff290 */ /* 0x000ff4000fffe03f */
[----:B------:R0:W-:Y:S01]  /*16500*/  STL.64 [R1+0x2098], R14 ;  /* 0x0020980e01007387 */ /* 0x0001e20000100a00 */
[----:B------:R1:W-:Y:S03]  /*16510*/  STL.64 [R1+0x2090], R12 ;  /* 0x0020900c01007387 */ /* 0x0003e60000100a00 */
[----:B0-----:R-:W4:Y:S01]  /*16520*/  LDL.LU R14, [R1+0x1d8] ;  /* 0x0001d800010e7983 */ /* 0x001f220000300800 */
[----:B------:R-:W4:Y:S01]  /*16530*/  LDL.LU R15, [R1+0x1dc] ;  /* 0x0001dc00010f7983 */ /* 0x000f220000300800 */
[----:B--2---:R-:W-:Y:S02]  /*16540*/  HMMA.16816.F32 R16, R4, R18, R20 ;  /* 0x000000120410723c */ /* 0x004fe40000001814 */
[----:B----4-:R0:W-:Y:S01]  /*16550*/  STL.64 [R1+0x20a8], R14 ;  /* 0x0020a80e01007387 */ /* 0x0101e20000100a00 */
[----:B-1----:R-:W2:Y:S02]  /*16560*/  LDL.LU R12, [R1+0x50] ;  /* 0x00005000010c7983 */ /* 0x002ea40000300800 */
[----:B------:R-:W2:Y:S01]  /*16570*/  LDL.LU R13, [R1+0x54] ;  /* 0x00005400010d7983 */ /* 0x000ea20000300800 */
[----:B0-----:R-:W2:Y:S01]  /*16580*/  LDL.LU R14, [R1+0x58] ;  /* 0x00005800010e7983 */ /* 0x001ea20000300800 */
[----:B------:R-:W-:-:S02]  /*16590*/  MOV R15, R0 ;  /* 0x00000000000f7202 */ /* 0x000fc40000000f00 */
[----:B------:R-:W4:Y:S02]  /*165a0*/  LDL.LU R0, [R1+0x2198] ;  /* 0x0021980001007983 */ /* 0x000f240000300800 */
[----:B------:R-:W2:Y:S01]  /*165b0*/  LDL.LU.64 R22, [R1+0x2190] ;  /* 0x0021900001167983 */ /* 0x000ea20000300a00 */
[----:B------:R-:W2:Y:S11]  /*165c0*/  LDL.LU.64 R20, [R1+0x2188] ;  /* 0x0021880001147983 */ /* 0x000eb60000300a00 */
[----:B------:R-:W-:Y:S02]  /*165d0*/  STL.64 [R1+0x90], R16 ;  /* 0x0000901001007387 */ /* 0x000fe40000100a00 */
[----:B------:R0:W-:Y:S02]  /*165e0*/  STL.64 [R1+0x98], R18 ;  /* 0x0000981201007387 */ /* 0x0001e40000100a00 */
[----:B0-----:R-:W2:Y:S02]  /*165f0*/  LDL.LU.64 R18, [R1+0x2180] ;  /* 0x0021800001127983 */ /* 0x001ea40000300a00 */
[C---:B--2---:R-:W-:Y:S02]  /*16600*/  HMMA.16816.F32 R16, R4.reuse, R18, R20 ;  /* 0x000000120410723c */ /* 0x044fe40000001814 */
[----:B------:R-:W2:Y:S01]  /*16610*/  LDL.LU.64 R22, [R1+0x2178] ;  /* 0x0021780001167983 */ /* 0x000ea20000300a00 */
[----:B------:R-:W2:Y:S11]  /*16620*/  LDL.LU.64 R20, [R1+0x2170] ;  /* 0x0021700001147983 */ /* 0x000eb60000300a00 */
[----:B------:R-:W-:Y:S09]  /*16630*/  @!UPT UIADD3 URZ, URZ, URZ, URZ ;  /* 0x0000003f3f3ff290 */ /* 0x000ff2000fffe03f */
[----:B------:R-:W-:Y:S01]  /*16640*/  STL.64 [R1+0xa0], R16 ;  /* 0x0000a01001007387 */ /* 0x000fe20000100a00 */
[----:B------:R0:W-:Y:S03]  /*16650*/  STL.64 [R1+0xa8], R18 ;  /* 0x0000a81201007387 */ /* 0x0001e60000100a00 */
[----:B0-----:R-:W2:Y:S02]  /*16660*/  LDL.LU.64 R18, [R1+0x2168] ;  /* 0x0021680001127983 */ /* 0x001ea40000300a00 */
[----:B--2---:R-:W-:Y:S02]  /*16670*/  HMMA.16816.F32 R16, R4, R18, R12 ;  /* 0x000000120410723c */ /* 0x004fe4000000180c */
[----:B------:R-:W2:Y:S05]  /*16680*/  LDL.LU R14, [R1+0x1c8] ;  /* 0x0001c800010e7983 */ /* 0x000eaa0000300800 */
[----:B----4-:R-:W-:Y:S11]  /*16690*/  IMAD.MOV.U32 R15, RZ, RZ, R0 ;  /* 0x000000ffff0f7224 */ /* 0x010ff600078e0000 */
[----:B------:R-:W-:Y:S05]  /*166a0*/  @!UPT UIADD3 URZ, URZ, URZ, URZ ;  /* 0x0000003f3f3ff290 */ /* 0x000fea000fffe03f */
[----:B------:R-:W-:Y:S01]  /*166b0*/  STL.64 [R1+0xb0], R16 ;  /* 0x0000b01001007387 */ /* 0x000fe20000100a00 */
[----:B------:R-:W-:Y:S02]  /*166c0*/  STL.64 [R1+0xb8], R18 ;  /* 0x0000b81201007387 */ /* 0x000fe40000100a00 */
[----:B---3--:R-:W0:Y:S04]  /*166d0*/  LDSM.16.MT88.4 R16, [R27+0x1c000] ;  /* 0x01c000001b10783b */ /* 0x008e280000004200 */
[----:B------:R-:W3:Y:S01]  /*166e0*/  LDL.LU R0, [R1+0x2160] ;  /* 0x0021600001007983 */ /* 0x000ee20000300800 */
[----:B--2---:R-:W-:Y:S01]  /*166f0*/  STL.64 [R1+0x20c0], R14 ;  /* 0x0020c00e01007387 */ /* 0x004fe20000100a00 */
[----:B------:R-:W-:Y:S02]  /*16700*/  STL [R1+0x2128], R27 ;  /* 0x0021281b01007387 */ /* 0x000fe40000100800 */
[----:B0-----:R-:W-:Y:S02]  /*16710*/  STL.64 [R1+0x20e0], R18 ;  /* 0x0020e01201007387 */ /* 0x001fe40000100a00 */
[----:B------:R0:W-:Y:S02]  /*16720*/  STL.64 [R1+0x20d8], R16 ;  /* 0x0020d81001007387 */ /* 0x0001e40000100a00 */
[----:B0-----:R-:W5:Y:S01]  /*16730*/  LDL.LU R16, [R1+0x100] ;  /* 0x0001000001107983 */ /* 0x001f620000300800 */
[----:B------:R-:W5:Y:S03]  /*16740*/  LDL.LU R17, [R1+0x104] ;  /* 0x0001040001117983 */ /* 0x000f660000300800 */
[----:B---3--:R-:W0:Y:S01]  /*16750*/  LDSM.16.M88.4 R12, [R0+0x20180] ;  /* 0x02018000000c783b */ /* 0x008e220000000200 */
[----:B------:R-:W-:Y:S01]  /*16760*/  IMAD.MOV.U32 R18, RZ, RZ, R29 ;  /* 0x000000ffff127224 */ /* 0x000fe200078e001d */
[----:B------:R-:W-:Y:S01]  /*16770*/  MOV R19, R3 ;  /* 0x0000000300137202 */ /* 0x000fe20000000f00 */
[----:B0-----:R-:W-:-:S02]  /*16780*/  IMAD.MOV.U32 R29, RZ, RZ, R14 ;  /* 0x000000ffff1d7224 */ /* 0x001fc400078e000e */
[----:B------:R-:W-:Y:S01]  /*16790*/  IMAD.MOV.U32 R3, RZ, RZ, R15 ;  /* 0x000000ffff037224 */ /* 0x000fe200078e000f */
[----:B------:R5:W-:Y:S03]  /*167a0*/  STL.64 [R1+0x20e8], R12 ;  /* 0x0020e80c01007387 */ /* 0x000be60000100a00 */
[----:B-----5:R-:W-:Y:S01]  /*167b0*/  HMMA.16816.F32 R12, R4, R10, R16 ;  /* 0x0000000a040c723c */ /* 0x020fe20000001810 */
[----:B------:R-:W2:Y:S11]  /*167c0*/  LDL.LU R10, [R1+0x1b8] ;  /* 0x0001b800010a7983 */ /* 0x000eb60000300800 */
[----:B------:R-:W-:Y:S11]  /*167d0*/  @!UPT UIADD3 URZ, URZ, URZ, URZ ;  /* 0x0000003f3f3ff290 */ /* 0x000ff6000fffe03f */
[----:B------:R-:W-:Y:S01]  /*167e0*/  STL.64 [R1+0xc0], R12 ;  /* 0x0000c00c01007387 */ /* 0x000fe20000100a00 */
[----:B------:R0:W-:Y:S02]  /*167f0*/  STL.64 [R1+0xc8], R14 ;  /* 0x0000c80e01007387 */ /* 0x0001e40000100a00 */
[----:B------:R-:W2:Y:S02]  /*16800*/  LDL.LU R11, [R1+0x1bc] ;  /* 0x0001bc00010b7983 */ /* 0x000ea40000300800 */
[----:B--2---:R1:W-:Y:S01]  /*16810*/  STL.64 [R1+0x20f0], R10 ;  /* 0x0020f00a01007387 */ /* 0x0043e20000100a00 */
[----:B0-----:R-:W2:Y:S02]  /*16820*/  LDL.LU R14, [R1+0x1a8] ;  /* 0x0001a800010e7983 */ /* 0x001ea40000300800 */
[----:B------:R-:W2:Y:S02]  /*16830*/  LDL.LU R15, [R1+0x1ac] ;  /* 0x0001ac00010f7983 */ /* 0x000ea40000300800 */
[----:B--2---:R0:W-:Y:S01]  /*16840*/  STL.64 [R1+0x20f8], R14 ;  /* 0x0020f80e01007387 */ /* 0x0041e20000100a00 */
[----:B------:R-:W2:Y:S02]  /*16850*/  LDL.LU R8, [R1+0x30] ;  /* 0x0000300001087983 */ /* 0x000ea40000300800 */
[----:B------:R-:W2:Y:S01]  /*16860*/  LDL.LU R9, [R1+0x34] ;  /* 0x0000340001097983 */ /* 0x000ea20000300800 */
[----:B-1----:R-:W-:Y:S01]  /*16870*/  MOV R10, R23 ;  /* 0x00000017000a7202 */ /* 0x002fe20000000f00 */
[----:B------:R-:W-:-:S05]  /*16880*/  IMAD.MOV.U32 R11, RZ, RZ, R22 ;  /* 0x000000ffff0b7224 */ /* 0x000fca00078e0016 */
[----:B------:R-:W-:Y:S04]  /*16890*/  STL.64 [R1+0x2108], R10 ;  /* 0x0021080a01007387 */ /* 0x000fe80000100a00 */
[----:B--2---:R-:W-:Y:S01]  /*168a0*/  STL.64 [R1+0x2100], R8 ;  /* 0x0021000801007387 */ /* 0x004fe20000100a00 */
[----:B0-----:R-:W2:Y:S02]  /*168b0*/  LDL.LU R14, [R1+0x188] ;  /* 0x00018800010e7983 */ /* 0x001ea40000300800 */
[----:B------:R-:W2:Y:S02]  /*168c0*/  LDL.LU R15, [R1+0x18c] ;  /* 0x00018c00010f7983 */ /* 0x000ea40000300800 */
[----:B------:R-:W3:Y:S01]  /*168d0*/  LDL.LU R22, [R1+0x158] ;  /* 0x0001580001167983 */ /* 0x000ee20000300800 */
[----:B------:R-:W3:Y:S04]  /*168e0*/  LDL.LU R23, [R1+0x15c] ;  /* 0x00015c0001177983 */ /* 0x000ee80000300800 */
[----:B---3--:R0:W-:Y:S04]  /*168f0*/  STL.64 [R1+0x2150], R22 ;  /* 0x0021501601007387 */ /* 0x0081e80000100a00 */
[----:B0-----:R-:W3:Y:S01]  /*16900*/  LDL.LU R22, [R1+0x148] ;  /* 0x0001480001167983 */ /* 0x001ee20000300800 */
[----:B------:R-:W3:Y:S02]  /*16910*/  LDL.LU R23, [R1+0x14c] ;  /* 0x00014c0001177983 */ /* 0x000ee40000300800 */
[----:B--2---:R0:W-:Y:S02]  /*16920*/  STL.64 [R1+0x2110], R14 ;  /* 0x0021100e01007387 */ /* 0x0041e40000100a00 */
[----:B------:R-:W2:Y:S01]  /*16930*/  LDL.LU R8, [R1+0x40] ;  /* 0x0000400001087983 */ /* 0x000ea20000300800 */
[----:B------:R-:W2:Y:S01]  /*16940*/  LDL.LU R9, [R1+0x44] ;  /* 0x0000440001097983 */ /* 0x000ea20000300800 */
[----:B------:R-:W4:Y:S02]  /*16950*/  LDL.LU R10, [R1+0x48] ;  /* 0x00004800010a7983 */ /* 0x000f240000300800 */
[----:B------:R-:W4:Y:S02]  /*16960*/  LDL.LU R11, [R1+0x4c] ;  /* 0x00004c00010b7983 */ /* 0x000f240000300800 */
[----:B----4-:R-:W-:Y:S01]  /*16970*/  STL.64 [R1+0x2120], R10 ;  /* 0x0021200a01007387 */ /* 0x010fe20000100a00 */
[----:B--2---:R-:W-:Y:S02]  /*16980*/  STL.64 [R1+0x2118], R8 ;  /* 0x0021180801007387 */ /* 0x004fe40000100a00 */
[----:B0-----:R-:W2:Y:S02]  /*16990*/  LDL.LU R14, [R1+0x198] ;  /* 0x00019800010e7983 */ /* 0x001ea40000300800 */
[----:B------:R-:W2:Y:S02]  /*169a0*/  LDL.LU R15, [R1+0x19c] ;  /* 0x00019c00010f7983 */ /* 0x000ea40000300800 */
[----:B--2---:R0:W-:Y:S01]  /*169b0*/  STL.64 [R1+0x2158], R14 ;  /* 0x0021580e01007387 */ /* 0x0041e20000100a00 */
[----:B------:R-:W3:Y:S02]  /*169c0*/  LDL.LU R12, [R1+0x80] ;  /* 0x00008000010c7983 */ /* 0x000ee40000300800 */
[----:B------:R-:W3:Y:S01]  /*169d0*/  LDL.LU R13, [R1+0x84] ;  /* 0x00008400010d7983 */ /* 0x000ee20000300800 */
[----:B0-----:R-:W3:Y:S01]  /*169e0*/  LDL.LU R14, [R1+0x88] ;  /* 0x00008800010e7983 */ /* 0x001ee20000300800 */
[----:B------:R-:W3:Y:S02]  /*169f0*/  LDL.LU R15, [R1+0x8c] ;  /* 0x00008c00010f7983 */ /* 0x000ee40000300800 */
[----:B------:R-:W2:Y:S02]  /*16a00*/  LDL.LU R26, [R1+0x178] ;  /* 0x00017800011a7983 */ /* 0x000ea40000300800 */
[----:B------:R-:W2:Y:S01]  /*16a10*/  LDL.LU R27, [R1+0x17c] ;  /* 0x00017c00011b7983 */ /* 0x000ea20000300800 */
[----:B------:R-:W-:Y:S01]  /*16a20*/  MOV R17, R21 ;  /* 0x0000001500117202 */ /* 0x000fe20000000f00 */
[----:B------:R-:W-:Y:S01]  /*16a30*/  IMAD.MOV.U32 R18, RZ, RZ, R20 ;  /* 0x000000ffff127224 */ /* 0x000fe200078e0014 */
[----:B--2---:R-:W-:Y:S01]  /*16a40*/  STL.64 [R1+0x2140], R26 ;  /* 0x0021401a01007387 */ /* 0x004fe20000100a00 */
[----:B------:R0:W-:Y:S03]  /*16a50*/  STL.64 [R1+0x2148], R24 ;  /* 0x0021481801007387 */ /* 0x0001e60000100a00 */
[----:B0-----:R-:W2:Y:S01]  /*16a60*/  LDL.LU R24, [R1+0x60] ;  /* 0x0000600001187983 */ /* 0x001ea20000300800 */
[----:B------:R-:W2:Y:S02]  /*16a70*/  LDL.LU R25, [R1+0x64] ;  /* 0x0000640001197983 */ /* 0x000ea40000300800 */
[----:B------:R-:W2:Y:S02]  /*16a80*/  LDL.LU R26, [R1+0x68] ;  /* 0x00006800011a7983 */ /* 0x000ea40000300800 */
[----:B------:R-:W2:Y:S01]  /*16a90*/  LDL.LU R27, [R1+0x6c] ;  /* 0x00006c00011b7983 */ /* 0x000ea20000300800 */
[----:B------:R-:W4:Y:S01]  /*16aa0*/  LDL.LU R8, [R1+0xe0] ;  /* 0x0000e00001087983 */ /* 0x000f220000300800 */
[----:B------:R-:W4:Y:S02]  /*16ab0*/  LDL.LU R9, [R1+0xe4] ;  /* 0x0000e40001097983 */ /* 0x000f240000300800 */
[----:B------:R-:W5:Y:S02]  /*16ac0*/  LDL.LU R10, [R1+0xe8] ;  /* 0x0000e800010a7983 */ /* 0x000f640000300800 */
[----:B------:R-:W5:Y:S01]  /*16ad0*/  LDL.LU R11, [R1+0xec] ;  /* 0x0000ec00010b7983 */ /* 0x000f620000300800 */
[----:B---3--:R-:W-:Y:S01]  /*16ae0*/  HMMA.16816.F32 R20, R4, R22, R12 ;  /* 0x000000160414723c */ /* 0x008fe2000000180c */
[----:B------:R-:W-:-:S02]  /*16af0*/  IMAD.MOV.U32 R16, RZ, RZ, R28 ;  /* 0x000000ffff107224 */ /* 0x000fc400078e001c */
[----:B------:R-:W-:Y:S01]  /*16b00*/  IMAD.MOV.U32 R19, RZ, RZ, R2 ;  /* 0x000000ffff137224 */ /* 0x000fe200078e0002 */
[----:B-----5:R-:W-:Y:S01]  /*16b10*/  STL.64 [R1+0x2138], R10 ;  /* 0x0021380a01007387 */ /* 0x020fe20000100a00 */
[----:B----4-:R0:W-:Y:S03]  /*16b20*/  STL.64 [R1+0x2130], R8 ;  /* 0x0021300801007387 */ /* 0x0101e60000100a00 */
[----:B0-----:R-:W3:Y:S01]  /*16b30*/  LDL.LU R8, [R1+0xf0] ;  /* 0x0000f00001087983 */ /* 0x001ee20000300800 */
[----:B------:R-:W3:Y:S02]  /*16b40*/  LDL.LU R9, [R1+0xf4] ;  /* 0x0000f40001097983 */ /* 0x000ee40000300800 */
[----:B------:R-:W3:Y:S02]  /*16b50*/  LDL.LU R10, [R1+0xf8] ;  /* 0x0000f800010a7983 */ /* 0x000ee40000300800 */
[----:B------:R-:W3:Y:S01]  /*16b60*/  LDL.LU R11, [R1+0xfc] ;  /* 0x0000fc00010b7983 */ /* 0x000ee20000300800 */
[----:B------:R-:W4:Y:S09]  /*16b70*/  LDL.LU.64 R14, [R1+0x2158] ;  /* 0x00215800010e7983 */ /* 0x000f320000300a00 */
[----:B------:R-:W-:Y:S02]  /*16b80*/  STL.64 [R1+0xd0], R20 ;  /* 0x0000d01401007387 */ /* 0x000fe40000100a00 */
[----:B------:R-:W-:Y:S02]  /*16b90*/  STL.64 [R1+0xd8], R22 ;  /* 0x0000d81601007387 */ /* 0x000fe40000100a00 */
[----:B------:R-:W0:Y:S02]  /*16ba0*/  LDSM.16.M88.4 R20, [R0+0x21180] ;  /* 0x021180000014783b */ /* 0x000e240000000200 */
[----:B0-----:R-:W-:Y:S01]  /*16bb0*/  IMAD.MOV.U32 R28, RZ, RZ, R22 ;  /* 0x000000ffff1c7224 */ /* 0x001fe200078e0016 */
[----:B------:R-:W-:-:S02]  /*16bc0*/  MOV R2, R23 ;  /* 0x0000001700027202 */ /* 0x000fc40000000f00 */
[----:B------:R-:W2:Y:S01]  /*16bd0*/  LDL.LU.64 R22, [R1+0x2150] ;  /* 0x0021500001167983 */ /* 0x000ea20000300a00 */
[----:B------:R-:W-:Y:S01]  /*16be0*/  MOV R13, R20 ;  /* 0x00000014000d7202 */ /* 0x000fe20000000f00 */
[----:B------:R-:W-:Y:S02]  /*16bf0*/  IMAD.MOV.U32 R12, RZ, RZ, R21 ;  /* 0x000000ffff0c7224 */ /* 0x000fe400078e0015 */
[----:B--2---:R-:W-:Y:S01]  /*16c00*/  HMMA.16816.F32 R20, R4, R22, R24 ;  /* 0x000000160414723c */ /* 0x004fe20000001818 */
[----:B------:R-:W2:Y:S11]  /*16c10*/  LDL.LU.64 R24, [R1+0x2148] ;  /* 0x0021480001187983 */ /* 0x000eb60000300a00 */
[----:B------:R-:W-:Y:S11]  /*16c20*/  @!UPT UIADD3 URZ, URZ, URZ, URZ ;  /* 0x0000003f3f3ff290 */ /* 0x000ff6000fffe03f */
[----:B------:R-:W-:Y:S01]  /*16c30*/  STL.64 [R1+0x2088], R22 ;  /* 0x0020881601007387 */ /* 0x000fe20000100a00 */
[----:B------:R0:W-:Y:S02]  /*16c40*/  STL.64 [R1+0x2080], R20 ;  /* 0x0020801401007387 */ /* 0x0001e40000100a00 */
[----:B0-----:R-:W-:Y:S02]  /*16c50*/  IMAD.MOV.U32 R20, RZ, RZ, R13 ;  /* 0x000000ffff147224 */ /* 0x001fe400078e000d */
[----:B------:R-:W-:-:S05]  /*16c60*/  IMAD.MOV.U32 R21, RZ, RZ, R12 ;  /* 0x000000ffff157224 */ /* 0x000fca00078e000c */
[----:B------:R0:W-:Y:S04]  /*16c70*/  STL.64 [R1+0x20a0], R20 ;  /* 0x0020a01401007387 */ /* 0x0001e80000100a00 */
[----:B0-----:R-:W5:Y:S01]  /*16c80*/  LDL.LU R20, [R1+0x10] ;  /* 0x0000100001147983 */ /* 0x001f620000300800 */
[----:B------:R-:W5:Y:S02]  /*16c90*/  LDL.LU R21, [R1+0x14] ;  /* 0x0000140001157983 */ /* 0x000f640000300800 */
[----:B------:R-:W2:Y:S02]  /*16ca0*/  LDL.LU R22, [R1+0x18] ;  /* 0x0000180001167983 */ /* 0x000ea40000300800 */
[----:B------:R-:W2:Y:S02]  /*16cb0*/  LDL.LU R23, [R1+0x1c] ;  /* 0x00001c0001177983 */ /* 0x000ea40000300800 */
[----:B--2---:R0:W-:Y:S02]  /*16cc0*/  STL.64 [R1+0x20b8], R22 ;  /* 0x0020b81601007387 */ /* 0x0041e40000100a00 */
[----:B0-----:R-:W-:Y:S01]  /*16cd0*/  MOV R22, R25 ;  /* 0x0000001900167202 */ /* 0x001fe20000000f00 */
[----:B------:R-:W-:-:S02]  /*16ce0*/  IMAD.MOV.U32 R23, RZ, RZ, R24 ;  /* 0x000000ffff177224 */ /* 0x000fc400078e0018 */
[----:B------:R-:W0:Y:S04]  /*16cf0*/  LDSM.16.M88.4 R24, [R0+0x27180] ;  /* 0x027180000018783b */ /* 0x000e280000000200 */
[----:B-----5:R1:W-:Y:S04]  /*16d00*/  STL.64 [R1+0x20b0], R20 ;  /* 0x0020b01401007387 */ /* 0x0203e80000100a00 */
[----:B-1----:R-:W2:Y:S01]  /*16d10*/  LDL.LU R20, [R1+0x20] ;  /* 0x0000200001147983 */ /* 0x002ea20000300800 */
[----:B------:R-:W2:Y:S03]  /*16d20*/  LDL.LU R21, [R1+0x24] ;  /* 0x0000240001157983 */ /* 0x000ea60000300800 */
[----:B0-----:R0:W-:Y:S04]  /*16d30*/  STL.64 [R1+0x68], R26 ;  /* 0x0000681a01007387 */ /* 0x0011e80000100a00 */
[----:B0-----:R-:W3:Y:S01]  /*16d40*/  LDL.LU.64 R26, [R1+0x2140] ;  /* 0x00214000011a7983 */ /* 0x001ee20000300a00 */
[----:B------:R-:W-:Y:S01]  /*16d50*/  IMAD.MOV.U32 R12, RZ, RZ, R24 ;  /* 0x000000ffff0c7224 */ /* 0x000fe200078e0018 */
[----:B------:R-:W-:-:S02]  /*16d60*/  MOV R0, R25 ;  /* 0x0000001900007202 */ /* 0x000fc40000000f00 */
[----:B---3--:R-:W-:Y:S01]  /*16d70*/  HMMA.16816.F32 R24, R4, R26, R8 ;  /* 0x0000001a0418723c */ /* 0x008fe20000001808 */
[----:B------:R-:W4:Y:S01]  /*16d80*/  LDL.LU.64 R10, [R1+0x2138] ;  /* 0x00213800010a7983 */ /* 0x000f220000300a00 */
[----:B------:R-:W4:Y:S11]  /*16d90*/  LDL.LU.64 R8, [R1+0x2130] ;  /* 0x0021300001087983 */ /* 0x000f360000300a00 */
[----:B------:R-:W-:Y:S10]  /*16da0*/  @!UPT UIADD3 URZ, URZ, URZ, URZ ;  /* 0x0000003f3f3ff290 */ /* 0x000ff4000fffe03f */
[----:B------:R-:W-:Y:S01]  /*16db0*/  STL.64 [R1+0x130], R24 ;  /* 0x0001301801007387 */ /* 0x000fe20000100a00 */
[----:B------:R0:W-:Y:S03]  /*16dc0*/  STL.64 [R1+0x138], R26 ;  /* 0x0001381a01007387 */ /* 0x0001e60000100a00 */
[----:B0-----:R-:W3:Y:S04]  /*16dd0*/  LDL.LU R27, [R1+0x2128] ;  /* 0x00212800011b7983 */ /* 0x001ee80000300800 */
[----:B---3--:R-:W0:Y:S04]  /*16de0*/  LDSM.16.MT88.4 R24, [R27+0x1e000] ;  /* 0x01e000001b18783b */ /* 0x008e280000004200 */
[----:B0-----:R-:W-:Y:S01]  /*16df0*/  STL.64 [R1+0x2078], R26 ;  /* 0x0020781a01007387 */ /* 0x001fe20000100a00 */
[----:B------:R0:W-:Y:S02]  /*16e00*/  STL.64 [R1+0x2070], R24 ;  /* 0x0020701801007387 */ /* 0x0001e40000100a00 */
[----:B0-----:R-:W-:-:S02]  /*16e10*/  IMAD.MOV.U32 R24, RZ, RZ, R12 ;  /* 0x000000ffff187224 */ /* 0x001fc400078e000c */
[C---:B----4-:R-:W-:Y:S01]  /*16e20*/  HMMA.16816.F32 R12, R4.reuse, R14, R8 ;  /* 0x0000000e040c723c */ /* 0x050fe20000001808 */
[----:B------:R-:W3:Y:S01]  /*16e30*/  LDL.LU.64 R10, [R1+0x2120] ;  /* 0x00212000010a7983 */ /* 0x000ee20000300a00 */
[----:B------:R-:W3:Y:S11]  /*16e40*/  LDL.LU.64 R8, [R1+0x2118] ;  /* 0x0021180001087983 */ /* 0x000ef60000300a00 */
[----:B------:R-:W-:Y:S10]  /*16e50*/  @!UPT UIADD3 URZ, URZ, URZ, URZ ;  /* 0x0000003f3f3ff290 */ /* 0x000ff4000fffe03f */
[----:B------:R-:W-:Y:S01]  /*16e60*/  STL.64 [R1+0x120], R12 ;  /* 0x0001200c01007387 */ /* 0x000fe20000100a00 */
[----:B------:R0:W-:Y:S03]  /*16e70*/  STL.64 [R1+0x128], R14 ;  /* 0x0001280e01007387 */ /* 0x0001e60000100a00 */
[----:B0-----:R-:W3:Y:S02]  /*16e80*/  LDL.LU.64 R14, [R1+0x2110] ;  /* 0x00211000010e7983 */ /* 0x001ee40000300a00 */
[C---:B---3--:R-:W-:Y:S02]  /*16e90*/  HMMA.16816.F32 R12, R4.reuse, R14, R8 ;  /* 0x0000000e040c723c */ /* 0x048fe40000001808 */
[----:B------:R-:W3:Y:S01]  /*16ea0*/  LDL.LU.64 R10, [R1+0x2108] ;  /* 0x00210800010a7983 */ /* 0x000ee20000300a00 */
[----:B------:R-:W3:Y:S11]  /*16eb0*/  LDL.LU.64 R8, [R1+0x2100] ;  /* 0x0021000001087983 */ /* 0x000ef60000300a00 */
[----:B------:R-:W-:Y:S09]  /*16ec0*/  @!UPT UIADD3 URZ, URZ, URZ, URZ ;  /* 0x0000003f3f3ff290 */ /* 0x000ff2000fffe03f */
[----:B------:R-:W-:Y:S01]  /*16ed0*/  STL.64 [R1+0xe0], R12 ;  /* 0x0000e00c01007387 */ /* 0x000fe20000100a00 */
[----:B------:R0:W-:Y:S03]  /*16ee0*/  STL.64 [R1+0xe8], R14 ;  /* 0x0000e80e01007387 */ /* 0x0001e60000100a00 */
[----:B0-----:R-:W3:Y:S02]  /*16ef0*/  LDL.LU.64 R14, [R1+0x20f8] ;  /* 0x0020f800010e7983 */ /* 0x001ee40000300a00 */
[C---:B---3--:R-:W-:Y:S02]  /*16f00*/  HMMA.16816.F32 R12, R4.reuse, R14, R8 ;  /* 0x0000000e040c723c */ /* 0x048fe40000001808 */
[----:B------:R-:W3:Y:S11]  /*16f10*/  LDL.LU.64 R10, [R1+0x20f0] ;  /* 0x0020f000010a7983 */ /* 0x000ef60000300a00 */
[----:B------:R-:W-:Y:S10]  /*16f20*/  @!UPT UIADD3 URZ, URZ, URZ, URZ ;  /* 0x0000003f3f3ff290 */ /* 0x000ff4000fffe03f */
[----:B------:R0:W-:Y:S01]  /*16f30*/  STL.64 [R1+0x80], R12 ;  /* 0x0000800c01007387 */ /* 0x0001e20000100a00 */
[----:B------:R-:W-:Y:S03]  /*16f40*/  STL.64 [R1+0x88], R14 ;  /* 0x0000880e01007387 */ /* 0x000fe60000100a00 */
[----:B0-----:R-:W4:Y:S01]  /*16f50*/  LDL.LU.64 R12, [R1+0x20e8] ;  /* 0x0020e800010c7983 */ /* 0x001f220000300a00 */
[----:B---3--:R-:W-:Y:S03]  /*16f60*/  HMMA.16816.F32 R8, R4, R10, R16 ;  /* 0x0000000a0408723c */ /* 0x008fe60000001810 */
[----:B------:R-:W4:Y:S01]  /*16f70*/  LDL.LU.64 R18, [R1+0x20e0] ;  /* 0x0020e00001127983 */ /* 0x000f220000300a00 */
[----:B------:R-:W4:Y:S11]  /*16f80*/  LDL.LU.64 R16, [R1+0x20d8] ;  /* 0x0020d80001107983 */ /* 0x000f360000300a00 */
[----:B------:R-:W-:Y:S08]  /*16f90*/  @!UPT UIADD3 URZ, URZ, URZ, URZ ;  /* 0x0000003f3f3ff290 */ /* 0x000ff0000fffe03f */
[----:B------:R-:W-:Y:S01]  /*16fa0*/  STL.64 [R1+0x100], R8 ;  /* 0x0001000801007387 */ /* 0x000fe20000100a00 */
[----:B------:R0:W-:Y:S03]  /*16fb0*/  STL.64 [R1+0x108], R10 ;  /* 0x0001080a01007387 */ /* 0x0001e60000100a00 */
[----:B0-----:R-:W4:Y:S01]  /*16fc0*/  LDL.LU.64 R10, [R1+0x20d0] ;  /* 0x0020d000010a7983 */ /* 0x001f220000300a00 */
[----:B------:R-:W4:Y:S02]  /*16fd0*/  LDL.LU.64 R8, [R1+0x20c8] ;  /* 0x0020c80001087983 */ /* 0x000f240000300a00 */
[----:B------:R-:W2:Y:S01]  /*16fe0*/  LDL.LU.64 R14, [R1+0x20c0] ;  /* 0x0020c000010e7983 */ /* 0x000ea20000300a00 */
[----:B----4-:R-:W-:Y:S08]  /*16ff0*/  HMMA.16816.F32 R8, R16, R12, R8 ;  /* 0x0000000c1008723c */ /* 0x010ff00000001808 */
[C---:B--2---:R-:W-:Y:S01]  /*17000*/  HMMA.16816.F32 R12, R4.reuse, R14, R20 ;  /* 0x0000000e040c723c */ /* 0x044fe20000001814 */
[----:B------:R-:W2:Y:S01]  /*17010*/  LDL.LU.64 R22, [R1+0x20b8] ;  /* 0x0020b80001167983 */ /* 0x000ea20000300a00 */
[----:B------:R-:W2:Y:S11]  /*17020*/  LDL.LU.64 R20, [R1+0x20b0] ;  /* 0x0020b00001147983 */ /* 0x000eb60000300a00 */
[----:B------:R-:W-:Y:S10]  /*17030*/  @!UPT UIADD3 URZ, URZ, URZ, URZ ;  /* 0x0000003f3f3ff290 */ /* 0x000ff4000fffe03f */
[----:B------:R-:W-:Y:S01]  /*17040*/  STL.64 [R1+0xf0], R12 ;  /* 0x0000f00c01007387 */ /* 0x000fe20000100a00 */
[----:B------:R0:W-:Y:S03]  /*17050*/  STL.64 [R1+0xf8], R14 ;  /* 0x0000f80e01007387 */ /* 0x0001e60000100a00 */
[----:B0-----:R-:W2:Y:S02]  /*17060*/  LDL.LU.64 R14, [R1+0x20a8] ;  /* 0x0020a800010e7983 */ /* 0x001ea40000300a00 */
[----:B--2---:R-:W-:Y:S02]  /*17070*/  HMMA.16816.F32 R12, R4, R14, R20 ;  /* 0x0000000e040c723c */ /* 0x004fe40000001814 */
[----:B------:R-:W2:Y:S11]  /*17080*/  LDL.LU.64 R20, [R1+0x20a0] ;  /* 0x0020a00001147983 */ /* 0x000eb60000300a00 */
[----:B------:R-:W-:Y:S10]  /*17090*/  @!UPT UIADD3 URZ, URZ, URZ, URZ ;  /* 0x0000003f3f3ff290 */ /* 0x000ff4000fffe03f */
[----:B------:R-:W-:Y:S01]  /*170a0*/  STL.64 [R1+0x110], R12 ;  /* 0x0001100c01007387 */ /* 0x000fe20000100a00 */
[----:B------:R0:W-:Y:S03]  /*170b0*/  STL.64 [R1+0x118], R14 ;  /* 0x0001180e01007387 */ /* 0x0001e60000100a00 */
[----:B0-----:R-:W2:Y:S01]  /*170c0*/  LDL.LU.64 R14, [R1+0x2098] ;  /* 0x00209800010e7983 */ /* 0x001ea20000300a00 */
[----:B------:R-:W2:Y:S02]  /*170d0*/  LDL.LU.64 R12, [R1+0x2090] ;  /* 0x00209000010c7983 */ /* 0x000ea40000300a00 */
[----:B------:R0:W-:Y:S02]  /*170e0*/  STL.64 [R1+0x2048], R6 ;  /* 0x0020480601007387 */ /* 0x0001e40000100a00 */
[----:B0-----:R-:W3:Y:S04]  /*170f0*/  LDL R6, [R1+0x494] ;  /* 0x0004940001067983 */ /* 0x001ee80000100800 */
[----:B------:R-:W4:Y:S01]  /*17100*/  LDL R7, [R1+0xab0] ;  /* 0x000ab00001077983 */ /* 0x000f220000100800 */
[----:B------:R-:W-:Y:S02]  /*17110*/  STL.64 [R1+0x2040], R4 ;  /* 0x0020400401007387 */ /* 0x000fe40000100a00 */
[----:B------:R-:W5:Y:S01]  /*17120*/  LDL.LU.64 R22, [R1+0x2088] ;  /* 0x0020880001167983 */ /* 0x000f620000300a00 */
[C---:B--2---:R-:W-:Y:S01]  /*17130*/  HMMA.16816.F32 R12, R16.reuse, R20, R12 ;  /* 0x00000014100c723c */ /* 0x044fe2000000180c */
[----:B------:R-:W5:Y:S01]  /*17140*/  LDL.LU.64 R20, [R1+0x2080] ;  /* 0x0020800001147983 */ /* 0x000f620000300a00 */
[----:B------:R-:W-:Y:S11]  /*17150*/  IMAD.MOV.U32 R25, RZ, RZ, R0 ;  /* 0x000000ffff197224 */ /* 0x000ff600078e0000 */
[----:B------:R-:W-:Y:S10]  /*17160*/  @!UPT UIADD3 URZ, URZ, URZ, URZ ;  /* 0x0000003f3f3ff290 */ /* 0x000ff4000fffe03f */
[----:B------:R0:W-:Y:S01]  /*17170*/  STL.64 [R1+0x2068], R14 ;  /* 0x0020680e01007387 */ /* 0x0001e20000100a00 */
[----:B------:R-:W-:Y:S02]  /*17180*/  STL.64 [R1+0x2060], R12 ;  /* 0x0020600c01007387 */ /* 0x000fe40000100a00 */
[----:B------:R-:W2:Y:S01]  /*17190*/  LDL.LU.64 R26, [R1+0x2078] ;  /* 0x00207800011a7983 */ /* 0x000ea20000300a00 */
[----:B-----5:R-:W-:Y:S01]  /*171a0*/  HMMA.16816.F32 R20, R16, R24, R20 ;  /* 0x000000181014723c */ /* 0x020fe20000001814 */
[----:B------:R-:W2:Y:S01]  /*171b0*/  LDL.LU.64 R24, [R1+0x2070] ;  /* 0x0020700001187983 */ /* 0x000ea20000300a00 */
[----:B0-----:R-:W-:Y:S01]  /*171c0*/  MOV R14, R29 ;  /* 0x0000001d000e7202 */ /* 0x001fe20000000f00 */
[----:B------:R-:W-:Y:S02]  /*171d0*/  IMAD.MOV.U32 R15, RZ, RZ, R3 ;  /* 0x000000ffff0f7224 */ /* 0x000fe400078e0003 */
[----:B------:R0:W-:Y:S01]  /*171e0*/  STL.64 [R1+0x2058], R18 ;  /* 0x0020581201007387 */ /* 0x0001e20000100a00 */
[----:B------:R-:W-:Y:S01]  /*171f0*/  STL.64 [R1+0x2050], R16 ;  /* 0x0020501001007387 */ /* 0x000fe20000100a00 */
[----:B0-----:R-:W-:-:S03]  /*17200*/  IMAD.MOV.U32 R18, RZ, RZ, R28 ;  /* 0x000000ffff127224 */ /* 0x001fc600078e001c */
[----:B------:R-:W0:Y:S04]  /*17210*/  S2R R28, SR_TID.X ;  /* 0x00000000001c7919 */ /* 0x000e280000002100 */
[----:B------:R-:W1:Y:S01]  /*17220*/  S2R R0, SR_TID.X ;  /* 0x0000000000007919 */ /* 0x000e620000002100 */
[----:B--2---:R-:W-:Y:S03]  /*17230*/  HMMA.16816.F32 R8, R24, R14, R8 ;  /* 0x0000000e1808723c */ /* 0x004fe60000001808 */
[----:B------:R-:W2:Y:S01]  /*17240*/  LDL.LU.64 R14, [R1+0x2068] ;  /* 0x00206800010e7983 */ /* 0x000ea20000300a00 */
[----:B------:R-:W2:Y:S01]  /*17250*/  LDL.LU.64 R12, [R1+0x2060] ;  /* 0x00206000010c7983 */ /* 0x000ea20000300a00 */
[C---:B0-----:R-:W-:Y:S01]  /*17260*/  LOP3.LUT R5, R28.reuse, 0x7, RZ, 0xc0, !PT ;  /* 0x000000071c057812 */ /* 0x041fe200078ec0ff */
[----:B------:R-:W-:-:S04]  /*17270*/  IMAD.SHL.U32 R4, R28, 0x2, RZ ;  /* 0x000000021c047824 */ /* 0x000fc800078e00ff */
[----:B------:R-:W-:-:S05]  /*17280*/  IMAD R5, R5, 0x210, RZ ;  /* 0x0000021005057824 */ /* 0x000fca00078e02ff */
[----:B------:R-:W-:-:S04]  /*17290*/  LOP3.LUT R5, R5, 0x30, R4, 0x78, !PT ;  /* 0x0000003005057812 */ /* 0x000fc800078e7804 */
[----:B------:R-:W-:-:S04]  /*172a0*/  LOP3.LUT R5, R5, 0x40, RZ, 0x3c, !PT ;  /* 0x0000004005057812 */ /* 0x000fc800078e3cff */
[----:B------:R-:W-:Y:S01]  /*172b0*/  STL.64 [R1+0x10], R8 ;  /* 0x0000100801007387 */ /* 0x000fe20000100a00 */
[----:B------:R-:W-:Y:S01]  /*172c0*/  STL [R1+0x18], R10 ;  /* 0x0000180a01007387 */ /* 0x000fe20000100800 */
[----:B------:R-:W-:Y:S02]  /*172d0*/  MOV R28, R11 ;  /* 0x0000000b001c7202 */ /* 0x000fe40000000f00 */
[----:B------:R-:W0:Y:S01]  /*172e0*/  LDSM.16.M88.4 R8, [R5+0x22180] ;  /* 0x022180000508783b */ /* 0x000e220000000200 */
[----:B------:R-:W-:Y:S02]  /*172f0*/  MOV R19, R2 ;  /* 0x0000000200137202 */ /* 0x000fe40000000f00 */
[----:B-1----:R-:W-:-:S04]  /*17300*/  LOP3.LUT R0, R0, 0x3, RZ, 0xc0, !PT ;  /* 0x0000000300007812 */ /* 0x002fc800078ec0ff */
[----:B------:R-:W-:-:S04]  /*17310*/  LEA R0, P0, R0, UR4, 0x1 ;  /* 0x0000000400007c11 */ /* 0x000fc8000f8008ff */
[----:B------:R-:W-:Y:S01]  /*17320*/  LOP3.LUT R3, R0, 0x70, RZ, 0xfc, !PT ;  /* 0x0000007000037812 */ /* 0x000fe200078efcff */
[----:B------:R-:W-:-:S03]  /*17330*/  IMAD.X R29, RZ, RZ, UR5, P0 ;  /* 0x00000005ff1d7e24 */ /* 0x000fc600080e06ff */
[C---:B---3--:R-:W-:Y:S02]  /*17340*/  ISETP.GT.U32.AND P6, PT, R3.reuse, R6, PT ;  /* 0x000000060300720c */ /* 0x048fe40003fc4070 */
[----:B----4-:R-:W-:Y:S01]  /*17350*/  ISETP.GT.U32.AND P4, PT, R3, R7, PT ;  /* 0x000000070300720c */ /* 0x010fe20003f84070 */
[----:B------:R-:W-:Y:S01]  /*17360*/  LOP3.LUT R3, R0, 0x79, RZ, 0xfc, !PT ;  /* 0x0000007900037812 */ /* 0x000fe200078efcff */
[----:B------:R-:W-:-:S03]  /*17370*/  ISETP.GT.U32.AND.EX P6, PT, R29, RZ, PT, P6 ;  /* 0x000000ff1d00720c */ /* 0x000fc60003fc4160 */
[C---:B------:R-:W-:Y:S02]  /*17380*/  ISETP.GT.U32.AND P3, PT, R3.reuse, R6, PT ;  /* 0x000000060300720c */ /* 0x040fe40003f64070 */
[----:B------:R-:W-:Y:S01]  /*17390*/  ISETP.GT.U32.AND P0, PT, R3, R7, PT ;  /* 0x000000070300720c */ /* 0x000fe20003f04070 */
[----:B------:R-:W-:Y:S01]  /*173a0*/  SEL R3, RZ, 0x7fff8, !P6 ;  /* 0x0007fff8ff037807 */ /* 0x000fe20007000000 */
[----:B------:R-:W-:Y:S01]  /*173b0*/  STL [R1+0x2018], R28 ;  /* 0x0020181c01007387 */ /* 0x000fe20000100800 */
[----:B------:R-:W-:Y:S03]  /*173c0*/  STL [R1+0x70], R29 ;  /* 0x0000701d01007387 */ /* 0x000fe60000100800 */
[----:B0-----:R-:W-:Y:S01]  /*173d0*/  STL.64 [R1+0x8], R10 ;  /* 0x0000080a01007387 */ /* 0x001fe20000100a00 */
[----:B------:R-:W-:Y:S01]  /*173e0*/  STL [R1+0x170], R3 ;  /* 0x0001700301007387 */ /* 0x000fe20000100800 */
[----:B--2---:R-:W-:Y:S02]  /*173f0*/  HMMA.16816.F32 R12, R24, R18, R12 ;  /* 0x00000012180c723c */ /* 0x004fe4000000180c */
[----:B------:R-:W2:Y:S01]  /*17400*/  LDL.LU.64 R18, [R1+0x2058] ;  /* 0x0020580001127983 */ /* 0x000ea20000300a00 */
[----:B------:R-:W2:Y:S11]  /*17410*/  LDL.LU.64 R16, [R1+0x2050] ;  /* 0x0020500001107983 */ /* 0x000eb60000300a00 */
[----:B------:R-:W-:Y:S09]  /*17420*/  @!UPT UIADD3 URZ, URZ, URZ, URZ ;  /* 0x0000003f3f3ff290 */ /* 0x000ff2000fffe03f */
[----:B------:R-:W-:Y:S01]  /*17430*/  STL.64 [R1+0x20], R12 ;  /* 0x0000200c01007387 */ /* 0x000fe20000100a00 */
[----:B------:R0:W-:Y:S03]  /*17440*/  STL.64 [R1+0x28], R14 ;  /* 0x0000280e01007387 */ /* 0x0001e60000100a00 */
[----:B0-----:R-:W3:Y:S01]  /*17450*/  LDL.LU R14, [R1+0x68] ;  /* 0x00006800010e7983 */ /* 0x001ee20000300800 */
[----:B------:R-:W3:Y:S01]  /*17460*/  LDL.LU R15, [R1+0x6c] ;  /* 0x00006c00010f7983 */ /* 0x000ee20000300800 */
[----:B------:R-:W-:-:S04]  /*17470*/  LOP3.LUT R2, R0, 0x71, RZ, 0xfc, !PT ;  /* 0x0000007100027812 */ /* 0x000fc800078efcff */
[CC--:B------:R-:W-:Y:S02]  /*17480*/  ISETP.GT.U32.AND P1, PT, R2.reuse, R7.reuse, PT ;  /* 0x000000070200720c */ /* 0x0c0fe40003f24070 */
[-C--:B------:R-:W-:Y:S01]  /*17490*/  ISETP.GT.U32.AND P5, PT, R2, R6.reuse, PT ;  /* 0x000000060200720c */ /* 0x080fe20003fa4070 */
[----:B------:R-:W-:Y:S01]  /*174a0*/  LOP3.LUT R2, R0, 0x78, RZ, 0xfc, !PT ;  /* 0x0000007800027812 */ /* 0x000fe200078efcff */
[C---:B------:R-:W-:Y:S02]  /*174b0*/  ISETP.GT.U32.AND.EX P4, PT, R29.reuse, RZ, PT, P4 ;  /* 0x000000ff1d00720c */ /* 0x040fe40003f84140 */
[C---:B------:R-:W-:Y:S02]  /*174c0*/  ISETP.GT.U32.AND.EX P1, PT, R29.reuse, RZ, PT, P1 ;  /* 0x000000ff1d00720c */ /* 0x040fe40003f24110 */
[C---:B------:R-:W-:Y:S02]  /*174d0*/  ISETP.GT.U32.AND P2, PT, R2.reuse, R6, PT ;  /* 0x000000060200720c */ /* 0x040fe40003f44070 */
[----:B------:R-:W-:Y:S01]  /*174e0*/  ISETP.GT.U32.AND P6, PT, R2, R7, PT ;  /* 0x000000070200720c */ /* 0x000fe20003fc4070 */
[----:B------:R-:W-:Y:S01]  /*174f0*/  LOP3.LUT R2, R0, 0x60, RZ, 0xfc, !PT ;  /* 0x0000006000027812 */ /* 0x000fe200078efcff */
[----:B------:R-:W-:-:S02]  /*17500*/  ISETP.GT.U32.AND.EX P3, PT, R29, RZ, PT, P3 ;  /* 0x000000ff1d00720c */ /* 0x000fc40003f64130 */
[----:B------:R-:W-:Y:S02]  /*17510*/  LOP3.LUT R3, R0, 0x61, RZ, 0xfc, !PT ;  /* 0x0000006100037812 */ /* 0x000fe400078efcff */
[----:B------:R-:W-:Y:S02]  /*17520*/  SEL R4, RZ, 0x1fffe, !P4 ;  /* 0x0001fffeff047807 */ /* 0x000fe40006000000 */
[----:B------:R-:W-:Y:S01]  /*17530*/  SEL R5, RZ, 0x1, !P1 ;  /* 0x00000001ff057807 */ /* 0x000fe20004800000 */
[C---:B------:R-:W-:Y:S01]  /*17540*/  ISETP.GT.U32.AND P4, PT, R2.reuse, R6, PT ;  /* 0x000000060200720c */ /* 0x040fe20003f84070 */
[-C--:B------:R-:W-:Y:S01]  /*17550*/  ISETP.GT.U32.AND P1, PT, R2, R7.reuse, PT ;  /* 0x000000070200720c */ /* 0x080fe20003f24070 */
[----:B------:R-:W-:Y:S01]  /*17560*/  SEL R2, RZ, 0x4, !P3 ;  /* 0x00000004ff027807 */ /* 0x000fe20005800000 */
[----:B------:R-:W-:Y:S02]  /*17570*/  ISETP.GT.U32.AND P3, PT, R3, R7, PT ;  /* 0x000000070300720c */ /* 0x000fe40003f64070 */
[----:B------:R-:W0:Y:S01]  /*17580*/  S2R R7, SR_TID.X ;  /* 0x0000000000077919 */ /* 0x000e220000002100 */
[----:B------:R-:W-:-:S03]  /*17590*/  ISETP.GT.U32.AND.EX P5, PT, R29, RZ, PT, P5 ;  /* 0x000000ff1d00720c */ /* 0x000fc60003fa4150 */
[----:B------:R1:W-:Y:S01]  /*175a0*/  STL [R1+0x7c], R4 ;  /* 0x00007c0401007387 */ /* 0x0003e20000100800 */
[----:B------:R-:W-:Y:S01]  /*175b0*/  STL [R1+0x140], R5 ;  /* 0x0001400501007387 */ /* 0x000fe20000100800 */
[----:B-1----:R-:W-:Y:S01]  /*175c0*/  SEL R4, RZ, 0x4, !P5 ;  /* 0x00000004ff047807 */ /* 0x002fe20006800000 */
[----:B------:R-:W-:-:S04]  /*175d0*/  ISETP.GT.U32.AND P5, PT, R3, R6, PT ;  /* 0x000000060300720c */ /* 0x000fc80003fa4070 */
[----:B------:R1:W-:Y:S01]  /*175e0*/  STL [R1+0x154], R4 ;  /* 0x0001540401007387 */ /* 0x0003e20000100800 */
[----:B------:R-:W-:Y:S01]  /*175f0*/  STL [R1+0x15c], R2 ;  /* 0x00015c0201007387 */ /* 0x000fe20000100800 */
[----:B0-----:R-:W-:Y:S02]  /*17600*/  LOP3.LUT R28, R7, 0x7, RZ, 0xc0, !PT ;  /* 0x00000007071c7812 */ /* 0x001fe400078ec0ff */
[----:B-1----:R-:W2:Y:S01]  /*17610*/  LDL.LU R4, [R1+0x90] ;  /* 0x0000900001047983 */ /* 0x002ea20000300800 */
[----:B------:R-:W2:Y:S02]  /*17620*/  LDL.LU R5, [R1+0x94] ;  /* 0x0000940001057983 */ /* 0x000ea40000300800 */
[----:B------:R-:W2:Y:S02]  /*17630*/  LDL.LU R6, [R1+0x98] ;  /* 0x0000980001067983 */ /* 0x000ea40000300800 */
[----:B------:R-:W2:Y:S01]  /*17640*/  LDL.LU R7, [R1+0x9c] ;  /* 0x00009c0001077983 */ /* 0x000ea20000300800 */
[----:B------:R-:W0:Y:S01]  /*17650*/  S2R R11, SR_TID.X ;  /* 0x00000000000b7919 */ /* 0x000e220000002100 */
[----:B---3--:R-:W-:Y:S11]  /*17660*/  HMMA.16816.F32 R12, R24, R14, R20 ;  /* 0x0000000e180c723c */ /* 0x008ff60000001814 */
[----:B------:R-:W-:Y:S11]  /*17670*/  @!UPT UIADD3 URZ, URZ, URZ, URZ ;  /* 0x0000003f3f3ff290 */ /* 0x000ff6000fffe03f */
[----:B------:R-:W-:Y:S01]  /*17680*/  @!UPT UIADD3 URZ, URZ, URZ, URZ ;  /* 0x0000003f3f3ff290 */ /* 0x000fe2000fffe03f */
[----:B------:R-:W-:Y:S01]  /*17690*/  STL [R1+0x54], R13 ;  /* 0x0000540d01007387 */ /* 0x000fe20000100800 */
[----:B------:R-:W-:Y:S02]  /*176a0*/  STL.64 [R1+0x58], R14 ;  /* 0x0000580e01007387 */ /* 0x000fe40000100a00 */
[----:B------:R1:W-:Y:S02]  /*176b0*/  STL [R1+0x201c], R27 ;  /* 0x00201c1b01007387 */ /* 0x0003e40000100800 */
[----:B------:R-:W3:Y:S01]  /*176c0*/  LDL R23, [R1+0x494] ;  /* 0x0004940001177983 */ /* 0x000ee20000100800 */
[----:B-1----:R-:W4:Y:S01]  /*176d0*/  LDL R27, [R1+0xab0] ;  /* 0x000ab000011b7983 */ /* 0x002f220000100800 */
[----:B------:R-:W-:Y:S02]  /*176e0*/  IMAD R28, R28, 0x210, RZ ;  /* 0x000002101c1c7824 */ /* 0x000fe400078e02ff */
[----:B0-----:R-:W-:-:S05]  /*176f0*/  IMAD.SHL.U32 R11, R11, 0x2, RZ ;  /* 0x000000020b0b7824 */ /* 0x001fca00078e00ff */
[----:B------:R-:W-:-:S04]  /*17700*/  LOP3.LUT R22, R28, 0x30, R11, 0x78, !PT ;  /* 0x000000301c167812 */ /* 0x000fc800078e780b */
[----:B------:R-:W-:Y:S01]  /*17710*/  LOP3.LUT R22, R22, 0x40, RZ, 0x3c, !PT ;  /* 0x0000004016167812 */ /* 0x000fe200078e3cff */
[----:B------:R-:W-:-:S04]  /*17720*/  IMAD.MOV.U32 R21, RZ, RZ, R12 ;  /* 0x000000ffff157224 */ /* 0x000fc800078e000c */
[----:B------:R-:W0:Y:S01]  /*17730*/  LDSM.16.M88.4 R12, [R22+0x23180] ;  /* 0x02318000160c783b */ /* 0x000e220000000200 */
[C---:B------:R-:W-:Y:S02]  /*17740*/  ISETP.GT.U32.AND.EX P6, PT, R29.reuse, RZ, PT, P6 ;  /* 0x000000ff1d00720c */ /* 0x040fe40003fc4160 */
[C---:B------:R-:W-:Y:S02]  /*17750*/  ISETP.GT.U32.AND.EX P2, PT, R29.reuse, RZ, PT, P2 ;  /* 0x000000ff1d00720c */ /* 0x040fe40003f44120 */
[C---:B------:R-:W-:Y:S02]  /*17760*/  ISETP.GT.U32.AND.EX P4, PT, R29.reuse, RZ, PT, P4 ;  /* 0x000000ff1d00720c */ /* 0x040fe40003f84140 */
[----:B------:R-:W-:Y:S02]  /*17770*/  SEL R3, RZ, 0x1fffe, !P6 ;  /* 0x0001fffeff037807 */ /* 0x000fe40007000000 */
[----:B------:R-:W-:Y:S02]  /*17780*/  SEL R10, RZ, 0x7fff8, !P2 ;  /* 0x0007fff8ff0a7807 */ /* 0x000fe40005000000 */
[C---:B------:R-:W-:Y:S01]  /*17790*/  ISETP.GT.U32.AND.EX P1, PT, R29.reuse, RZ, PT, P1 ;  /* 0x000000ff1d00720c */ /* 0x040fe20003f24110 */
[----:B------:R-:W-:Y:S01]  /*177a0*/  IADD3 R2, P6, R0, 0x38, RZ ;  /* 0x0000003800027810 */ /* 0x000fe20007fde0ff */
[----:B------:R-:W-:-:S02]  /*177b0*/  ISETP.GT.U32.AND.EX P3, PT, R29, RZ, PT, P3 ;  /* 0x000000ff1d00720c */ /* 0x000fc40003f64130 */
[----:B------:R-:W-:Y:S01]  /*177c0*/  SEL R11, RZ, 0x7fff8, !P4 ;  /* 0x0007fff8ff0b7807 */ /* 0x000fe20006000000 */
[----:B0-----:R0:W-:Y:S01]  /*177d0*/  STL.64 [R1+0x2028], R14 ;  /* 0x0020280e01007387 */ /* 0x0011e20000100a00 */
[----:B------:R-:W-:Y:S03]  /*177e0*/  STL.64 [R1+0x2020], R12 ;  /* 0x0020200c01007387 */ /* 0x000fe60000100a00 */
[----:B0-----:R-:W5:Y:S01]  /*177f0*/  LDL.LU R14, [R1+0x218] ;  /* 0x00021800010e7983 */ /* 0x001f620000300800 */
[----:B------:R-:W5:Y:S02]  /*17800*/  LDL.LU R15, [R1+0x21c] ;  /* 0x00021c00010f7983 */ /* 0x000f640000300800 */
[----:B------:R-:W-:Y:S02]  /*17810*/  STL [R1+0x144], R3 ;  /* 0x0001440301007387 */ /* 0x000fe40000100800 */
[----:B------:R0:W-:Y:S01]  /*17820*/  STL [R1+0x150], R10 ;  /* 0x0001500a01007387 */ /* 0x0001e20000100800 */
[----:B------:R-:W-:Y:S01]  /*17830*/  STL [R1+0x158], R11 ;  /* 0x0001580b01007387 */ /* 0x000fe20000100800 */
[----:B0-----:R-:W-:-:S05]  /*17840*/  SEL R10, RZ, 0x1fffe, !P1 ;  /* 0x0001fffeff0a7807 */ /* 0x001fca0004800000 */
[----:B------:R2:W-:Y:S01]  /*17850*/  STL [R1+0x14c], R10 ;  /* 0x00014c0a01007387 */ /* 0x0005e20000100800 */
[----:B------:R-:W5:Y:S01]  /*17860*/  LDL.LU R20, [R1+0x20] ;  /* 0x0000200001147983 */ /* 0x000f620000300800 */
[----:B--2---:R-:W-:Y:S01]  /*17870*/  HMMA.16816.F32 R8, R16, R8, R4 ;  /* 0x000000081008723c */ /* 0x004fe20000001804 */
[----:B------:R-:W-:Y:S02]  /*17880*/  IADD3 R3, P2, R0, 0x8, RZ ;  /* 0x0000000800037810 */ /* 0x000fe40007f5e0ff */
[----:B------:R-:W-:-:S04]  /*17890*/  ISETP.GT.U32.AND.EX P5, PT, R29, RZ, PT, P5 ;  /* 0x000000ff1d00720c */ /* 0x000fc80003fa4150 */
[----:B------:R-:W-:Y:S02]  /*178a0*/  SEL R12, RZ, 0x4, !P5 ;  /* 0x00000004ff0c7807 */ /* 0x000fe40006800000 */
[C---:B---3--:R-:W-:Y:S02]  /*178b0*/  ISETP.GT.U32.AND P4, PT, R2.reuse, R23, PT ;  /* 0x000000170200720c */ /* 0x048fe40003f84070 */
[----:B----4-:R-:W-:Y:S01]  /*178c0*/  ISETP.GT.U32.AND P1, PT, R2, R27, PT ;  /* 0x0000001b0200720c */ /* 0x010fe20003f24070 */
[----:B------:R-:W-:-:S05]  /*178d0*/  SEL R2, RZ, 0x1, !P3 ;  /* 0x00000001ff027807 */ /* 0x000fca0005800000 */
[----:B------:R-:W-:Y:S01]  /*178e0*/  STL [R1+0x148], R2 ;  /* 0x0001480201007387 */ /* 0x000fe20000100800 */
[----:B------:R-:W5:Y:S02]  /*178f0*/  LDL.LU.64 R6, [R1+0x2048] ;  /* 0x0020480001067983 */ /* 0x000f640000300a00 */
[----:B------:R-:W5:Y:S02]  /*17900*/  LDL.LU.64 R4, [R1+0x2040] ;  /* 0x0020400001047983 */ /* 0x000f640000300a00 */
[----:B------:R-:W-:Y:S01]  /*17910*/  STL.64 [R1+0x2038], R18 ;  /* 0x0020381201007387 */ /* 0x000fe20000100a00 */
[----:B------:R0:W-:Y:S04]  /*17920*/  STL.64 [R1+0x2030], R16 ;  /* 0x0020301001007387 */ /* 0x0001e80000100a00 */
[----:B0-----:R-:W5:Y:S01]  /*17930*/  LDL.LU R16, [R1+0x160] ;  /* 0x0001600001107983 */ /* 0x001f620000300800 */
[----:B------:R-:W5:Y:S02]  /*17940*/  LDL.LU R17, [R1+0x164] ;  /* 0x0001640001117983 */ /* 0x000f640000300800 */
[----:B------:R-:W5:Y:S02]  /*17950*/  LDL.LU R18, [R1+0x168] ;  /* 0x0001680001127983 */ /* 0x000f640000300800 */
[----:B------:R-:W5:Y:S01]  /*17960*/  LDL.LU R19, [R1+0x16c] ;  /* 0x00016c0001137983 */ /* 0x000f620000300800 */
[----:B------:R-:W-:Y:S01]  /*17970*/  ISETP.GT.U32.AND P3, PT, R3, R23, PT ;  /* 0x000000170300720c */ /* 0x000fe20003f64070 */
[----:B------:R-:W-:Y:S01]  /*17980*/  LOP3.LUT R3, R0, 0x69, RZ, 0xfc, !PT ;  /* 0x0000006900037812 */ /* 0x000fe200078efcff */
[----:B------:R-:W-:Y:S01]  /*17990*/  IADD3.X R2, RZ, R29, RZ, P6, !PT ;  /* 0x0000001dff027210 */ /* 0x000fe200037fe4ff */
[----:B------:R0:W-:Y:S02]  /*179a0*/  STL [R1+0x90], R12 ;  /* 0x0000900c01007387 */ /* 0x0001e40000100800 */
[----:B------:R-:W-:-:S02]  /*179b0*/  ISETP.GT.U32.AND P5, PT, R3, R23, PT ;  /* 0x000000170300720c */ /* 0x000fc40003fa4070 */
[----:B------:R-:W-:Y:S02]  /*179c0*/  ISETP.GT.U32.AND P6, PT, R3, R27, PT ;  /* 0x0000001b0300720c */ /* 0x000fe40003fc4070 */
[----:B------:R-:W2:Y:S01]  /*179d0*/  LDL.LU R3, [R1+0x58] ;  /* 0x0000580001037983 */ /* 0x000ea20000300800 */
[C---:B------:R-:W-:Y:S02]  /*179e0*/  ISETP.GT.U32.AND.EX P4, PT, R2.reuse, RZ, PT, P4 ;  /* 0x000000ff0200720c */ /* 0x040fe40003f84140 */
[----:B------:R-:W-:Y:S01]  /*179f0*/  ISETP.GT.U32.AND.EX P1, PT, R2, RZ, PT, P1 ;  /* 0x000000ff0200720c */ /* 0x000fe20003f24110 */
[----:B------:R-:W-:Y:S01]  /*17a00*/  FMUL R2, R21, c[0x0][0x188] ;  /* 0x0000620015027a20 */ /* 0x000fe20000400000 */
[----:B-----5:R-:W-:Y:S01]  /*17a10*/  HMMA.16816.F32 R4, R4, R14, R16 ;  /* 0x0000000e0404723c */ /* 0x020fe20000001810 */
[----:B------:R-:W3:Y:S01]  /*17a20*/  LDL.LU.64 R18, [R1+0x2038] ;  /* 0x0020380001127983 */ /* 0x000ee20000300a00 */
[----:B------:R-:W3:Y:S02]  /*17a30*/  LDL.LU.64 R16, [R1+0x2030] ;  /* 0x0020300001107983 */ /* 0x000ee40000300a00 */
[----:B------:R-:W4:Y:S02]  /*17a40*/  LDL.LU.64 R14, [R1+0x2028] ;  /* 0x00202800010e7983 */ /* 0x000f240000300a00 */
[----:B0-----:R-:W3:Y:S11]  /*17a50*/  LDL.LU.64 R12, [R1+0x2020] ;  /* 0x00202000010c7983 */ /* 0x001ef60000300a00 */
[----:B------:R-:W-:Y:S06]  /*17a60*/  @!UPT UIADD3 URZ, URZ, URZ, URZ ;  /* 0x0000003f3f3ff290 */ /* 0x000fec000fffe03f */
[----:B------:R-:W-:Y:S01]  /*17a70*/  STL.64 [R1+0x60], R4 ;  /* 0x0000600401007387 */ /* 0x000fe20000100a00 */
[----:B------:R-:W-:Y:S02]  /*17a80*/  STL.64 [R1+0x68], R6 ;  /* 0x0000680601007387 */ /* 0x000fe40000100a00 */
[----:B------:R-:W0:Y:S04]  /*17a90*/  LDSM.16.M88.4 R4, [R22+0x24180] ;  /* 0x024180001604783b */ /* 0x000e280000000200 */
[----:B0-----:R-:W-:Y:S02]  /*17aa0*/  IMAD.MOV.U32 R21, RZ, RZ, R5 ;  /* 0x000000ffff157224 */ /* 0x001fe400078e0005 */
[----:B------:R-:W-:Y:S01]  /*17ab0*/  IMAD.MOV.U32 R28, RZ, RZ, R4 ;  /* 0x000000ffff1c7224 */ /* 0x000fe200078e0004 */
[----:B------:R-:W-:Y:S01]  /*17ac0*/  FSEL R5, R2, -INF , !P4 ;  /* 0xff80000002057808 */ /* 0x000fe20006000000 */
[----:B--2---:R-:W-:Y:S01]  /*17ad0*/  FMUL R4, R3, c[0x0][0x188] ;  /* 0x0000620003047a20 */ /* 0x004fe20000400000 */
[----:B------:R-:W-:Y:S03]  /*17ae0*/  STL.64 [R1+0x38], R6 ;  /* 0x0000380601007387 */ /* 0x000fe60000100a00 */
[----:B------:R0:W-:Y:S02]  /*17af0*/  STL [R1+0x614], R5 ;  /* 0x0006140501007387 */ /* 0x0001e40000100800 */
[----:B0-----:R-:W-:-:S02]  /*17b00*/  FSEL R5, R4, -INF , !P1 ;  /* 0xff80000004057808 */ /* 0x001fc40004800000 */
[----:B------:R-:W3:Y:S03]  /*17b10*/  LDL.LU R4, [R1+0xa0] ;  /* 0x0000a00001047983 */ /* 0x000ee60000300800 */
[----:B------:R0:W-:Y:S02]  /*17b20*/  STL [R1+0x61c], R5 ;  /* 0x00061c0501007387 */ /* 0x0001e40000100800 */
[----:B0-----:R-:W3:Y:S01]  /*17b30*/  LDL.LU R5, [R1+0xa4] ;  /* 0x0000a40001057983 */ /* 0x001ee20000300800 */
[----:B------:R-:W3:Y:S02]  /*17b40*/  LDL.LU R6, [R1+0xa8] ;  /* 0x0000a80001067983 */ /* 0x000ee40000300800 */
[----:B------:R-:W3:Y:S01]  /*17b50*/  LDL.LU R7, [R1+0xac] ;  /* 0x0000ac0001077983 */ /* 0x000ee20000300800 */
[----:B------:R-:W-:Y:S02]  /*17b60*/  LOP3.LUT R3, R0, 0x68, RZ, 0xfc, !PT ;  /* 0x0000006800037812 */ /* 0x000fe400078efcff */
[----:B------:R-:W-:-:S02]  /*17b70*/  IADD3.X R2, RZ, R29, RZ, P2, !PT ;  /* 0x0000001dff027210 */ /* 0x000fc400017fe4ff */
[C---:B------:R-:W-:Y:S02]  /*17b80*/  ISETP.GT.U32.AND P1, PT, R3.reuse, R27, PT ;  /* 0x0000001b0300720c */ /* 0x040fe40003f24070 */
[-C--:B------:R-:W-:Y:S01]  /*17b90*/  ISETP.GT.U32.AND P2, PT, R3, R23.reuse, PT ;  /* 0x000000170300720c */ /* 0x080fe20003f44070 */
[----:B------:R-:W2:Y:S01]  /*17ba0*/  LDL.LU R27, [R1+0x201c] ;  /* 0x00201c00011b7983 */ /* 0x000ea20000300800 */
[----:B------:R-:W5:Y:S01]  /*17bb0*/  LDL.LU R3, [R1+0x10] ;  /* 0x0000100001037983 */ /* 0x000f620000300800 */
[----:B------:R-:W-:Y:S02]  /*17bc0*/  ISETP.GT.U32.AND.EX P3, PT, R2, RZ, PT, P3 ;  /* 0x000000ff0200720c */ /* 0x000fe40003f64130 */
[----:B------:R-:W2:Y:S01]  /*17bd0*/  LDL.LU R2, [R1+0x28] ;  /* 0x0000280001027983 */ /* 0x000ea20000300800 */
[----:B---3--:R-:W-:Y:S03]  /*17be0*/  HMMA.16816.F32 R4, R16, R12, R4 ;  /* 0x0000000c1004723c */ /* 0x008fe60000001804 */
[----:B------:R-:W3:Y:S01]  /*17bf0*/  LDL.LU R12, [R1+0x18] ;  /* 0x00001800010c7983 */ /* 0x000ee20000300800 */
[----:B------:R-:W3:Y:S02]  /*17c00*/  LDL R13, [R1+0xab0] ;  /* 0x000ab000010d7983 */ /* 0x000ee40000100800 */
[----:B----4-:R0:W-:Y:S02]  /*17c10*/  STL.64 [R1+0x2010], R14 ;  /* 0x0020100e01007387 */ /* 0x0101e40000100a00 */
[----:B0-----:R-:W4:Y:S11]  /*17c20*/  LDL.LU R15, [R1+0x14] ;  /* 0x00001400010f7983 */ /* 0x001f360000300800 */
[----:B------:R-:W-:Y:S04]  /*17c30*/  @!UPT UIADD3 URZ, URZ, URZ, URZ ;  /* 0x0000003f3f3ff290 */ /* 0x000fe8000fffe03f */
[----:B------:R0:W-:Y:S01]  /*17c40*/  STL.64 [R1+0x2008], R6 ;  /* 0x0020080601007387 */ /* 0x0001e20000100a00 */
[----:B------:R1:W-:Y:S03]  /*17c50*/  STL.64 [R1+0x2000], R4 ;  /* 0x0020000401007387 */ /* 0x0003e60000100a00 */
[----:B0-----:R-:W3:Y:S01]  /*17c60*/  LDL.LU R6, [R1+0x8] ;  /* 0x0000080001067983 */ /* 0x001ee20000300800 */
[----:B------:R-:W3:Y:S01]  /*17c70*/  LDL.LU R7, [R1+0xc] ;  /* 0x00000c0001077983 */ /* 0x000ee20000300800 */
[----:B------:R-:W-:Y:S01]  /*17c80*/  ISETP.GT.U32.AND P4, PT, R0, R23, PT ;  /* 0x000000170000720c */ /* 0x000fe20003f84070 */
[----:B------:R-:W-:Y:S02]  /*17c90*/  FMUL R20, R20, c[0x0][0x188] ;  /* 0x0000620014147a20 */ /* 0x000fe40000400000 */
[----:B-----5:R-:W-:Y:S02]  /*17ca0*/  FMUL R3, R3, c[0x0][0x188] ;  /* 0x0000620003037a20 */ /* 0x020fe40000400000 */
[----:B--2---:R-:W-:Y:S01]  /*17cb0*/  FMUL R2, R2, c[0x0][0x188] ;  /* 0x0000620002027a20 */ /* 0x004fe20000400000 */
[----:B------:R-:W-:-:S02]  /*17cc0*/  ISETP.GT.U32.AND.EX P4, PT, R29, RZ, PT, P4 ;  /* 0x000000ff1d00720c */ /* 0x000fc40003f84140 */
[----:B-1----:R-:W-:Y:S02]  /*17cd0*/  FSEL R4, R20, -INF , !P3 ;  /* 0xff80000014047808 */ /* 0x002fe40005800000 */
[----:B------:R-:W-:Y:S02]  /*17ce0*/  FSEL R3, R3, -INF , !P4 ;  /* 0xff80000003037808 */ /* 0x000fe40006000000 */
[----:B------:R-:W-:Y:S01]  /*17cf0*/  FSEL R2, R2, -INF , !P4 ;  /* 0xff80000002027808 */ /* 0x000fe20006000000 */
[----:B------:R0:W-:Y:S02]  /*17d00*/  STL [R1+0x17c], R4 ;  /* 0x00017c0401007387 */ /* 0x0001e40000100800 */
[----:B------:R4:W-:Y:S02]  /*17d10*/  STL [R1+0x178], R3 ;  /* 0x0001780301007387 */ /* 0x0009e40000100800 */
[----:B------:R1:W-:Y:S02]  /*17d20*/  STL [R1+0x180], R2 ;  /* 0x0001800201007387 */ /* 0x0003e40000100800 */
[----:B------:R-:W-:-:S02]  /*17d30*/  IMAD.MOV.U32 R20, RZ, RZ, R28 ;  /* 0x000000ffff147224 */ /* 0x000fc400078e001c */
[----:B------:R-:W2:Y:S04]  /*17d40*/  LDL.LU R28, [R1+0x2018] ;  /* 0x00201800011c7983 */ /* 0x000ea80000300800 */
[----:B0-----:R-:W5:Y:S01]  /*17d50*/  LDL.LU R4, [R1+0xb0] ;  /* 0x0000b00001047983 */ /* 0x001f620000300800 */
[----:B------:R-:W5:Y:S01]  /*17d60*/  LDL.LU R5, [R1+0xb4] ;  /* 0x0000b40001057983 */ /* 0x000f620000300800 */
[----:B------:R-:W-:-:S04]  /*17d70*/  ISETP.GE.U32.AND P3, PT, R0, R23, PT ;  /* 0x000000170000720c */ /* 0x000fc80003f66070 */
[----:B------:R-:W-:Y:S01]  /*17d80*/  ISETP.GE.U32.AND.EX P3, PT, R29, RZ, PT, P3 ;  /* 0x000000ff1d00720c */ /* 0x000fe20003f66130 */
[----:B---3--:R-:W-:Y:S01]  /*17d90*/  HMMA.16816.F32 R8, R24, R6, R8 ;  /* 0x000000061808723c */ /* 0x008fe20000001808 */
[----:B------:R-:W5:Y:S01]  /*17da0*/  LDL.LU R6, [R1+0xb8] ;  /* 0x0000b80001067983 */ /* 0x000f620000300800 */
[----:B------:R-:W5:Y:S02]  /*17db0*/  LDL.LU R7, [R1+0xbc] ;  /* 0x0000bc0001077983 */ /* 0x000f640000300800 */
[----:B----4-:R-:W-:Y:S01]  /*17dc0*/  FMUL R3, R15, c[0x0][0x188] ;  /* 0x000062000f037a20 */ /* 0x010fe20000400000 */
[----:B------:R-:W-:Y:S01]  /*17dd0*/  ISETP.GT.U32.AND P4, PT, R0, R13, PT ;  /* 0x0000000d0000720c */ /* 0x000fe20003f84070 */
[----:B-1----:R-:W-:-:S03]  /*17de0*/  FMUL R2, R12, c[0x0][0x188] ;  /* 0x000062000c027a20 */ /* 0x002fc60000400000 */
[----:B------:R-:W-:Y:S01]  /*17df0*/  FSEL R3, R3, -INF , !P3 ;  /* 0xff80000003037808 */ /* 0x000fe20005800000 */
[----:B------:R-:W-:Y:S02]  /*17e00*/  ISETP.GE.U32.AND P3, PT, R0, R13, PT ;  /* 0x0000000d0000720c */ /* 0x000fe40003f66070 */
[----:B------:R-:W0:Y:S01]  /*17e10*/  LDSM.16.M88.4 R12, [R22+0x25180] ;  /* 0x02518000160c783b */ /* 0x000e220000000200 */
[C---:B------:R-:W-:Y:S02]  /*17e20*/  ISETP.GT.U32.AND.EX P4, PT, R29.reuse, RZ, PT, P4 ;  /* 0x000000ff1d00720c */ /* 0x040fe40003f84140 */
[C---:B------:R-:W-:Y:S02]  /*17e30*/  ISETP.GT.U32.AND.EX P5, PT, R29.reuse, RZ, PT, P5 ;  /* 0x000000ff1d00720c */ /* 0x040fe40003fa4150 */
[----:B------:R-:W-:-:S06]  /*17e40*/  ISETP.GT.U32.AND.EX P6, PT, R29, RZ, PT, P6 ;  /* 0x000000ff1d00720c */ /* 0x000fcc0003fc4160 */
[----:B------:R-:W-:Y:S01]  /*17e50*/  STL [R1+0x1fec], R9 ;  /* 0x001fec0901007387 */ /* 0x000fe20000100800 */
[----:B------:R-:W-:Y:S02]  /*17e60*/  STL [R1+0x1fe8], R11 ;  /* 0x001fe80b01007387 */ /* 0x000fe40000100800 */
[----:B------:R1:W-:Y:S01]  /*17e70*/  STL [R1+0x16c], R3 ;  /* 0x00016c0301007387 */ /* 0x0003e20000100800 */
[----:B------:R-:W-:Y:S02]  /*17e80*/  ISETP.GT.U32.AND.EX P1, PT, R29, RZ, PT, P1 ;  /* 0x000000ff1d00720c */ /* 0x000fe40003f24110 */
[----:B-1----:R-:W-:Y:S01]  /*17e90*/  FSEL R3, R2, -INF , !P4 ;  /* 0xff80000002037808 */ /* 0x002fe20006000000 */
[----:B------:R-:W-:-:S04]  /*17ea0*/  SEL R29, RZ, 0x1, !P6 ;  /* 0x00000001ff1d7807 */ /* 0x000fc80007000000 */
[----:B------:R1:W-:Y:S01]  /*17eb0*/  STL [R1+0x174], R3 ;  /* 0x0001740301007387 */ /* 0x0003e20000100800 */
[----:B0-----:R-:W-:Y:S01]  /*17ec0*/  MOV R11, R13 ;  /* 0x0000000d000b7202 */ /* 0x001fe20000000f00 */
[----:B------:R-:W-:Y:S02]  /*17ed0*/  IMAD.MOV.U32 R9, RZ, RZ, R12 ;  /* 0x000000ffff097224 */ /* 0x000fe400078e000c */
[----:B------:R0:W-:Y:S01]  /*17ee0*/  STL.64 [R1+0x48], R14 ;  /* 0x0000480e01007387 */ /* 0x0001e20000100a00 */
[----:B-1----:R-:W-:-:S03]  /*17ef0*/  SEL R3, RZ, 0x4, !P5 ;  /* 0x00000004ff037807 */ /* 0x002fc60006800000 */
[----:B0-----:R-:W3:Y:S01]  /*17f00*/  LDL.LU.64 R14, [R1+0x2010] ;  /* 0x00201000010e7983 */ /* 0x001ee20000300a00 */
[----:B------:R0:W-:Y:S03]  /*17f10*/  STL.64 [R1+0x1ff8], R10 ;  /* 0x001ff80a01007387 */ /* 0x0001e60000100a00 */
[----:B0-----:R-:W4:Y:S01]  /*17f20*/  LDL R11, [R1+0xab0] ;  /* 0x000ab000010b7983 */ /* 0x001f220000100800 */
[----:B------:R0:W-:Y:S02]  /*17f30*/  STL.64 [R1+0x1ff0], R8 ;  /* 0x001ff00801007387 */ /* 0x0001e40000100a00 */
[----:B------:R-:W-:Y:S01]  /*17f40*/  STL [R1+0x78], R3 ;  /* 0x0000780301007387 */ /* 0x000fe20000100800 */
[----:B0-----:R-:W3:Y:S01]  /*17f50*/  LDL.LU R9, [R1+0x24] ;  /* 0x0000240001097983 */ /* 0x001ee20000300800 */
[----:B------:R-:W3:Y:S02]  /*17f60*/  LDL.LU R13, [R1+0x2c] ;  /* 0x00002c00010d7983 */ /* 0x000ee40000300800 */
[----:B------:R0:W-:Y:S02]  /*17f70*/  STL [R1+0x1f20], R29 ;  /* 0x001f201d01007387 */ /* 0x0001e40000100800 */
[----:B0-----:R-:W3:Y:S01]  /*17f80*/  LDL R29, [R1+0x70] ;  /* 0x00007000011d7983 */ /* 0x001ee20000100800 */
[----:B--2---:R-:W-:Y:S01]  /*17f90*/  FMUL R12, R28, c[0x0][0x188] ;  /* 0x000062001c0c7a20 */ /* 0x004fe20000400000 */
[----:B------:R-:W-:-:S02]  /*17fa0*/  SEL R28, RZ, 0x1fffe, !P1 ;  /* 0x0001fffeff1c7807 */ /* 0x000fc40004800000 */
[----:B------:R-:W-:-:S04]  /*17fb0*/  IADD3 R2, P4, R0, 0x9, RZ ;  /* 0x0000000900027810 */ /* 0x000fc80007f9e0ff */
[----:B------:R-:W-:Y:S01]  /*17fc0*/  ISETP.GT.U32.AND P5, PT, R2, R23, PT ;  /* 0x000000170200720c */ /* 0x000fe20003fa4070 */
[----:B------:R0:W-:Y:S04]  /*17fd0*/  STL [R1+0x1f58], R28 ;  /* 0x001f581c01007387 */ /* 0x0001e80000100800 */
[----:B0-----:R-:W2:Y:S01]  /*17fe0*/  LDL R28, [R1+0x494] ;  /* 0x00049400011c7983 */ /* 0x001ea20000100800 */
[----:B-----5:R-:W-:Y:S03]  /*17ff0*/  HMMA.16816.F32 R20, R16, R20, R4 ;  /* 0x000000141014723c */ /* 0x020fe60000001804 */
[----:B------:R-:W5:Y:S01]  /*18000*/  LDL.LU.64 R6, [R1+0x2008] ;  /* 0x0020080001067983 */ /* 0x000f620000300a00 */
[----:B------:R-:W5:Y:S03]  /*18010*/  LDL.LU.64 R4, [R1+0x2000] ;  /* 0x0020000001047983 */ /* 0x000f660000300a00 */
[----:B------:R-:W0:Y:S11]  /*18020*/  S2R R10, SR_TID.X ;  /* 0x00000000000a7919 */ /* 0x000e360000002100 */
[----:B------:R-:W-:Y:S05]  /*18030*/  @!UPT UIADD3 URZ, URZ, URZ, URZ ;  /* 0x0000003f3f3ff290 */ /* 0x000fea000fffe03f */
[----:B------:R-:W-:Y:S01]  /*18040*/  STL.64 [R1+0x1fe0], R22 ;  /* 0x001fe01601007387 */ /* 0x000fe20000100a00 */
[----:B0-----:R-:W-:-:S03]  /*18050*/  IMAD.SHL.U32 R10, R10, 0x2, RZ ;  /* 0x000000020a0a7824 */ /* 0x001fc600078e00ff */
[----:B------:R0:W-:Y:S04]  /*18060*/  STL.64 [R1+0x1fd8], R20 ;  /* 0x001fd81401007387 */ /* 0x0001e80000100a00 */
[----:B0-----:R-:W5:Y:S01]  /*18070*/  LDL.LU R20, [R1+0xc0] ;  /* 0x0000c00001147983 */ /* 0x001f620000300800 */
[-C--:B----4-:R-:W-:Y:S01]  /*18080*/  ISETP.GT.U32.AND P6, PT, R2, R11.reuse, PT ;  /* 0x0000000b0200720c */ /* 0x090fe20003fc4070 */
[----:B------:R-:W-:Y:S02]  /*18090*/  IADD3 R2, P1, R0, 0x10, RZ ;  /* 0x0000001000027810 */ /* 0x000fe40007f3e0ff */
[----:B---3--:R-:W-:Y:S02]  /*180a0*/  IMAD.X R3, RZ, RZ, R29, P4 ;  /* 0x000000ffff037224 */ /* 0x008fe400020e061d */
[----:B------:R-:W-:-:S02]  /*180b0*/  ISETP.GT.U32.AND P4, PT, R2, R11, PT ;  /* 0x0000000b0200720c */ /* 0x000fc40003f84070 */
[----:B------:R-:W0:Y:S01]  /*180c0*/  S2R R11, SR_TID.X ;  /* 0x00000000000b7919 */ /* 0x000e220000002100 */
[C---:B------:R-:W-:Y:S02]  /*180d0*/  ISETP.GE.U32.AND.EX P3, PT, R29.reuse, RZ, PT, P3 ;  /* 0x000000ff1d00720c */ /* 0x040fe40003f66130 */
[----:B------:R-:W-:Y:S02]  /*180e0*/  ISETP.GT.U32.AND.EX P2, PT, R29, RZ, PT, P2 ;  /* 0x000000ff1d00720c */ /* 0x000fe40003f44120 */
[----:B------:R-:W-:-:S05]  /*180f0*/  FSEL R8, R12, -INF , !P3 ;  /* 0xff8000000c087808 */ /* 0x000fca0005800000 */
[----:B------:R-:W-:Y:S01]  /*18100*/  STL [R1+0x168], R8 ;  /* 0x0001680801007387 */ /* 0x000fe20000100800 */
[----:B------:R-:W3:Y:S02]  /*18110*/  LDL.LU R21, [R1+0xc4] ;  /* 0x0000c40001157983 */ /* 0x000ee40000300800 */
[----:B------:R-:W3:Y:S02]  /*18120*/  LDL.LU R22, [R1+0xc8] ;  /* 0x0000c80001167983 */ /* 0x000ee40000300800 */
[----:B------:R-:W3:Y:S01]  /*18130*/  LDL.LU R23, [R1+0xcc] ;  /* 0x0000cc0001177983 */ /* 0x000ee20000300800 */
[----:B0-----:R-:W-:-:S05]  /*18140*/  LOP3.LUT R11, R11, 0x7, RZ, 0xc0, !PT ;  /* 0x000000070b0b7812 */ /* 0x001fca00078ec0ff */
[----:B------:R-:W-:Y:S01]  /*18150*/  IMAD R11, R11, 0x210, RZ ;  /* 0x000002100b0b7824 */ /* 0x000fe200078e02ff */
[----:B--2---:R-:W-:Y:S01]  /*18160*/  ISETP.GT.U32.AND P3, PT, R2, R28, PT ;  /* 0x0000001c0200720c */ /* 0x004fe20003f64070 */
[----:B------:R-:W-:-:S03]  /*18170*/  SEL R2, RZ, 0x7fff8, !P2 ;  /* 0x0007fff8ff027807 */ /* 0x000fc60005000000 */
[----:B------:R-:W-:-:S04]  /*18180*/  LOP3.LUT R11, R11, 0x30, R10, 0x78, !PT ;  /* 0x000000300b0b7812 */ /* 0x000fc800078e780a */
[----:B------:R-:W-:Y:S01]  /*18190*/  LOP3.LUT R11, R11, 0x40, RZ, 0x3c, !PT ;  /* 0x000000400b0b7812 */ /* 0x000fe200078e3cff */
[----:B-----5:R-:W-:Y:S01]  /*181a0*/  HMMA.16816.F32 R4, R24, R14, R4 ;  /* 0x0000000e1804723c */ /* 0x020fe20000001804 */
[----:B------:R-:W2:Y:S11]  /*181b0*/  LDL R15, [R1+0xab0] ;  /* 0x000ab000010f7983 */ /* 0x000eb60000100800 */
[----:B------:R-:W-:Y:S11]  /*181c0*/  @!UPT UIADD3 URZ, URZ, URZ, URZ ;  /* 0x0000003f3f3ff290 */ /* 0x000ff6000fffe03f */
[----:B------:R-:W-:Y:S01]  /*181d0*/  STL [R1+0x1fd4], R6 ;  /* 0x001fd40601007387 */ /* 0x000fe20000100800 */
[----:B------:R-:W-:Y:S02]  /*181e0*/  STL [R1+0x1fd0], R7 ;  /* 0x001fd00701007387 */ /* 0x000fe40000100800 */
[----:B------:R0:W-:Y:S02]  /*181f0*/  STL [R1+0x74], R2 ;  /* 0x0000740201007387 */ /* 0x0001e40000100800 */
[----:B0-----:R-:W-:Y:S02]  /*18200*/  FMUL R2, R9, c[0x0][0x188] ;  /* 0x0000620009027a20 */ /* 0x001fe40000400000 */
[----:B------:R-:W0:Y:S04]  /*18210*/  LDSM.16.M88.4 R8, [R11+0x26180] ;  /* 0x026180000b08783b */ /* 0x000e280000000200 */
[----:B0-----:R0:W-:Y:S01]  /*18220*/  STL.64 [R1+0x18], R10 ;  /* 0x0000180a01007387 */ /* 0x0011e20000100a00 */
[----:B------:R-:W-:-:S02]  /*18230*/  IMAD.MOV.U32 R6, RZ, RZ, R8 ;  /* 0x000000ffff067224 */ /* 0x000fc400078e0008 */
[----:B------:R-:W-:Y:S01]  /*18240*/  IMAD.MOV.U32 R7, RZ, RZ, R9 ;  /* 0x000000ffff077224 */ /* 0x000fe200078e0009 */
[----:B0-----:R-:W4:Y:S01]  /*18250*/  LDL.LU.64 R10, [R1+0x1ff8] ;  /* 0x001ff800010a7983 */ /* 0x001f220000300a00 */
[----:B------:R-:W5:Y:S01]  /*18260*/  LDL.LU.64 R8, [R1+0x1ff0] ;  /* 0x001ff00001087983 */ /* 0x000f620000300a00 */
[----:B------:R-:W-:Y:S01]  /*18270*/  ISETP.GT.U32.AND.EX P5, PT, R3, RZ, PT, P5 ;  /* 0x000000ff0300720c */ /* 0x000fe20003fa4150 */
[----:B------:R-:W-:Y:S01]  /*18280*/  FMUL R13, R13, c[0x0][0x188] ;  /* 0x000062000d0d7a20 */ /* 0x000fe20000400000 */
[----:B------:R-:W-:Y:S02]  /*18290*/  ISETP.GT.U32.AND.EX P6, PT, R3, RZ, PT, P6 ;  /* 0x000000ff0300720c */ /* 0x000fe40003fc4160 */
[----:B------:R-:W-:Y:S01]  /*182a0*/  IADD3.X R12, RZ, R29, RZ, P1, !PT ;  /* 0x0000001dff0c7210 */ /* 0x000fe20000ffe4ff */
[----:B------:R-:W-:Y:S01]  /*182b0*/  IADD3 R3, P2, R0, 0x11, RZ ;  /* 0x0000001100037810 */ /* 0x000fe20007f5e0ff */
[----:B------:R-:W-:Y:S02]  /*182c0*/  FSEL R14, R2, -INF , !P5 ;  /* 0xff800000020e7808 */ /* 0x000fe40006800000 */
[----:B------:R-:W-:-:S02]  /*182d0*/  FSEL R13, R13, -INF , !P6 ;  /* 0xff8000000d0d7808 */ /* 0x000fc40007000000 */
[C---:B------:R-:W-:Y:S02]  /*182e0*/  ISETP.GT.U32.AND.EX P3, PT, R12.reuse, RZ, PT, P3 ;  /* 0x000000ff0c00720c */ /* 0x040fe40003f64130 */
[C---:B------:R-:W-:Y:S01]  /*182f0*/  ISETP.GT.U32.AND P1, PT, R3.reuse, R28, PT ;  /* 0x0000001c0300720c */ /* 0x040fe20003f24070 */
[----:B------:R-:W-:Y:S01]  /*18300*/  STL [R1+0x160], R14 ;  /* 0x0001600e01007387 */ /* 0x000fe20000100800 */
[----:B------:R4:W-:Y:S01]  /*18310*/  STL [R1+0x164], R13 ;  /* 0x0001640d01007387 */ /* 0x0009e20000100800 */
[----:B------:R-:W-:Y:S02]  /*18320*/  ISETP.GT.U32.AND.EX P4, PT, R12, RZ, PT, P4 ;  /* 0x000000ff0c00720c */ /* 0x000fe40003f84140 */
[----:B--2---:R-:W-:Y:S01]  /*18330*/  ISETP.GT.U32.AND P6, PT, R3, R15, PT ;  /* 0x0000000f0300720c */ /* 0x004fe20003fc4070 */
[----:B-----5:R-:W-:-:S05]  /*18340*/  FMUL R8, R8, c[0x0][0x188] ;  /* 0x0000620008087a20 */ /* 0x020fca0000400000 */
[----:B------:R-:W-:Y:S02]  /*18350*/  FSEL R3, R8, -INF , !P3 ;  /* 0xff80000008037808 */ /* 0x000fe40005800000 */
[----:B------:R-:W2:Y:S03]  /*18360*/  LDL R8, [R1+0xab0] ;  /* 0x000ab00001087983 */ /* 0x000ea60000100800 */
[----:B------:R0:W-:Y:S02]  /*18370*/  STL [R1+0x5b8], R3 ;  /* 0x0005b80301007387 */ /* 0x0001e40000100800 */
[----:B------:R-:W-:Y:S02]  /*18380*/  IMAD.MOV.U32 R12, RZ, RZ, R9 ;  /* 0x000000ffff0c7224 */ /* 0x000fe400078e0009 */
[----:B------:R-:W5:Y:S01]  /*18390*/  LDL.LU R9, [R1+0x1fec] ;  /* 0x001fec0001097983 */ /* 0x000f620000300800 */
[----:B----4-:R-:W-:-:S02]  /*183a0*/  IMAD.MOV.U32 R13, RZ, RZ, R11 ;  /* 0x000000ffff0d7224 */ /* 0x010fc400078e000b */
[----:B------:R-:W4:Y:S05]  /*183b0*/  LDL.LU R11, [R1+0x1fe8] ;  /* 0x001fe800010b7983 */ /* 0x000f2a0000300800 */
[----:B---3--:R-:W-:Y:S01]  /*183c0*/  HMMA.16816.F32 R12, R16, R12, R20 ;  /* 0x0000000c100c723c */ /* 0x008fe20000001814 */
[----:B------:R-:W-:Y:S02]  /*183d0*/  IADD3 R2, P5, R0, 0x18, RZ ;  /* 0x0000001800027810 */ /* 0x000fe40007fbe0ff */
[----:B0-----:R-:W-:Y:S01]  /*183e0*/  IADD3.X R3, RZ, R29, RZ, P2, !PT ;  /* 0x0000001dff037210 */ /* 0x001fe200017fe4ff */
[----:B------:R-:W3:Y:S01]  /*183f0*/  LDL.LU.64 R22, [R1+0x1fe0] ;  /* 0x001fe00001167983 */ /* 0x000ee20000300a00 */
[----:B------:R-:W3:Y:S01]  /*18400*/  LDL.LU.64 R20, [R1+0x1fd8] ;  /* 0x001fd80001147983 */ /* 0x000ee20000300a00 */
[----:B------:R-:W-:-:S02]  /*18410*/  ISETP.GT.U32.AND P3, PT, R2, R28, PT ;  /* 0x0000001c0200720c */ /* 0x000fc40003f64070 */
[C---:B------:R-:W-:Y:S02]  /*18420*/  ISETP.GT.U32.AND.EX P1, PT, R3.reuse, RZ, PT, P1 ;  /* 0x000000ff0300720c */ /* 0x040fe40003f24110 */
[----:B------:R-:W-:Y:S01]  /*18430*/  ISETP.GT.U32.AND.EX P6, PT, R3, RZ, PT, P6 ;  /* 0x000000ff0300720c */ /* 0x000fe20003fc4160 */
[----:B------:R-:W-:Y:S01]  /*18440*/  STL.64 [R1+0x1fc8], R18 ;  /* 0x001fc81201007387 */ /* 0x000fe20000100a00 */
[----:B------:R-:W-:Y:S11]  /*18450*/  STL.64 [R1+0x1fc0], R16 ;  /* 0x001fc01001007387 */ /* 0x000ff60000100a00 */
[----:B------:R-:W-:Y:S01]  /*18460*/  STL.64 [R1+0x1fb8], R14 ;  /* 0x001fb80e01007387 */ /* 0x000fe20000100a00 */
[----:B------:R0:W-:Y:S01]  /*18470*/  STL.64 [R1+0x1fb0], R12 ;  /* 0x001fb00c01007387 */ /* 0x0001e20000100a00 */
[----:B--2---:R-:W-:Y:S01]  /*18480*/  ISETP.GT.U32.AND P2, PT, R2, R8, PT ;  /* 0x000000080200720c */ /* 0x004fe20003f44070 */
[----:B------:R-:W-:-:S02]  /*18490*/  FMUL R2, R10, c[0x0][0x188] ;  /* 0x000062000a027a20 */ /* 0x000fc40000400000 */
[----:B-----5:R-:W-:-:S03]  /*184a0*/  FMUL R9, R9, c[0x0][0x188] ;  /* 0x0000620009097a20 */ /* 0x020fc60000400000 */
[----:B------:R-:W-:Y:S01]  /*184b0*/  FSEL R3, R2, -INF , !P4 ;  /* 0xff80000002037808 */ /* 0x000fe20006000000 */
[----:B------:R-:W-:Y:S02]  /*184c0*/  IADD3 R2, P4, R0, 0x19, RZ ;  /* 0x0000001900027810 */ /* 0x000fe40007f9e0ff */
[----:B----4-:R-:W-:Y:S01]  /*184d0*/  FMUL R11, R11, c[0x0][0x188] ;  /* 0x000062000b0b7a20 */ /* 0x010fe20000400000 */
[----:B------:R-:W-:Y:S01]  /*184e0*/  FSEL R9, R9, -INF , !P1 ;  /* 0xff80000009097808 */ /* 0x000fe20004800000 */
[----:B------:R1:W-:Y:S01]  /*184f0*/  STL [R1+0x5b4], R3 ;  /* 0x0005b40301007387 */ /* 0x0003e20000100800 */
[----:B0-----:R-:W2:Y:S01]  /*18500*/  LDL.LU R12, [R1+0xd0] ;  /* 0x0000d000010c7983 */ /* 0x001ea20000300800 */
[C---:B------:R-:W-:Y:S02]  /*18510*/  ISETP.GT.U32.AND P1, PT, R2.reuse, R8, PT ;  /* 0x000000080200720c */ /* 0x040fe40003f24070 */
[----:B------:R3:W-:Y:S01]  /*18520*/  STL [R1+0x58c], R9 ;  /* 0x00058c0901007387 */ /* 0x0007e20000100800 */
[----:B------:R-:W2:Y:S01]  /*18530*/  LDL.LU R13, [R1+0xd4] ;  /* 0x0000d400010d7983 */ /* 0x000ea20000300800 */
[----:B------:R-:W2:Y:S02]  /*18540*/  LDL.LU R14, [R1+0xd8] ;  /* 0x0000d800010e7983 */ /* 0x000ea40000300800 */
[----:B------:R-:W2:Y:S02]  /*18550*/  LDL.LU R15, [R1+0xdc] ;  /* 0x0000dc00010f7983 */ /* 0x000ea40000300800 */
[----:B------:R-:W3:Y:S01]  /*18560*/  LDL.LU R10, [R1+0x38] ;  /* 0x00003800010a7983 */ /* 0x000ee20000300800 */
[----:B-1----:R-:W-:Y:S01]  /*18570*/  IADD3.X R3, RZ, R29, RZ, P5, !PT ;  /* 0x0000001dff037210 */ /* 0x002fe20002ffe4ff */
[----:B------:R-:W-:Y:S01]  /*18580*/  ISETP.GT.U32.AND P5, PT, R2, R28, PT ;  /* 0x0000001c0200720c */ /* 0x000fe20003fa4070 */
[----:B------:R-:W-:-:S05]  /*18590*/  FSEL R2, R11, -INF , !P6 ;  /* 0xff8000000b027808 */ /* 0x000fca0007000000 */
[----:B------:R-:W-:Y:S01]  /*185a0*/  STL [R1+0x5b0], R2 ;  /* 0x0005b00201007387 */ /* 0x000fe20000100800 */
[----:B------:R-:W3:Y:S03]  /*185b0*/  LDL.LU R11, [R1+0x3c] ;  /* 0x00003c00010b7983 */ /* 0x000ee60000300800 */
[----:B------:R-:W0:Y:S04]  /*185c0*/  S2R R19, SR_TID.X ;  /* 0x0000000000137919 */ /* 0x000e280000002100 */
[----:B------:R-:W1:Y:S01]  /*185d0*/  S2R R18, SR_TID.X ;  /* 0x0000000000127919 */ /* 0x000e620000002100 */
[----:B0-----:R-:W-:Y:S02]  /*185e0*/  LOP3.LUT R19, R19, 0x7, RZ, 0xc0, !PT ;  /* 0x0000000713137812 */ /* 0x001fe400078ec0ff */
[----:B-1----:R-:W-:-:S03]  /*185f0*/  SHF.L.U32 R18, R18, 0x1, RZ ;  /* 0x0000000112127819 */ /* 0x002fc600000006ff */
[----:B------:R-:W-:Y:S01]  /*18600*/  IMAD R19, R19, 0x210, RZ ;  /* 0x0000021013137824 */ /* 0x000fe200078e02ff */
[----:B---3--:R-:W-:Y:S07]  /*18610*/  HMMA.16816.F32 R8, R24, R10, R20 ;  /* 0x0000000a1808723c */ /* 0x008fee0000001814 */
[----:B------:R-:W-:Y:S02]  /*18620*/  IMAD.MOV.U32 R20, RZ, RZ, R6 ;  /* 0x000000ffff147224 */ /* 0x000fe400078e0006 */
[----:B------:R-:W3:Y:S01]  /*18630*/  LDL.LU R6, [R1+0x1fd4] ;  /* 0x001fd40001067983 */ /* 0x000ee20000300800 */
[----:B------:R-:W-:-:S02]  /*18640*/  IMAD.MOV.U32 R21, RZ, RZ, R7 ;  /* 0x000000ffff157224 */ /* 0x000fc400078e0007 */
[----:B------:R-:W4:Y:S11]  /*18650*/  LDL.LU R7, [R1+0x1fd0] ;  /* 0x001fd00001077983 */ /* 0x000f360000300800 */
[----:B------:R0:W-:Y:S02]  /*18660*/  STL.64 [R1+0x1fa0], R10 ;  /* 0x001fa00a01007387 */ /* 0x0001e40000100a00 */
[----:B0-----:R-:W-:-:S04]  /*18670*/  LOP3.LUT R11, R19, 0x30, R18, 0x78, !PT ;  /* 0x00000030130b7812 */ /* 0x001fc800078e7812 */
[----:B------:R-:W-:-:S05]  /*18680*/  LOP3.LUT R11, R11, 0x40, RZ, 0x3c, !PT ;  /* 0x000000400b0b7812 */ /* 0x000fca00078e3cff */
[----:B------:R-:W0:Y:S01]  /*18690*/  LDSM.16.M88.4 R16, [R11+0x2b180] ;  /* 0x02b180000b10783b */ /* 0x000e220000000200 */
[----:B------:R-:W-:Y:S01]  /*186a0*/  FMUL R4, R4, c[0x0][0x188] ;  /* 0x0000620004047a20 */ /* 0x000fe20000400000 */
[C---:B------:R-:W-:Y:S02]  /*186b0*/  ISETP.GT.U32.AND.EX P3, PT, R3.reuse, RZ, PT, P3 ;  /* 0x000000ff0300720c */ /* 0x040fe40003f64130 */
[----:B------:R-:W-:Y:S02]  /*186c0*/  ISETP.GT.U32.AND.EX P2, PT, R3, RZ, PT, P2 ;  /* 0x000000ff0300720c */ /* 0x000fe40003f44120 */
[----:B------:R-:W-:Y:S01]  /*186d0*/  FSEL R3, R4, -INF , !P3 ;  /* 0xff80000004037808 */ /* 0x000fe20005800000 */
[----:B------:R1:W-:Y:S04]  /*186e0*/  STL.64 [R1+0x1f98], R8 ;  /* 0x001f980801007387 */ /* 0x0003e80000100a00 */
[----:B-1----:R-:W5:Y:S01]  /*186f0*/  LDL R9, [R1+0xab0] ;  /* 0x000ab00001097983 */ /* 0x002f620000100800 */
[----:B------:R-:W-:Y:S03]  /*18700*/  STL [R1+0x584], R3 ;  /* 0x0005840301007387 */ /* 0x000fe60000100800 */
[----:B0-----:R-:W-:Y:S01]  /*18710*/  STL [R1], R16 ;  /* 0x0000001001007387 */ /* 0x001fe20000100800 */
[----:B------:R0:W-:Y:S03]  /*18720*/  STL.64 [R1+0x8], R18 ;  /* 0x0000081201007387 */ /* 0x0001e60000100a00 */
[----:B0-----:R-:W2:Y:S01]  /*18730*/  LDL.LU.64 R18, [R1+0x1fc8] ;  /* 0x001fc80001127983 */ /* 0x001ea20000300a00 */
[----:B---3--:R-:W-:-:S02]  /*18740*/  FMUL R3, R6, c[0x0][0x188] ;  /* 0x0000620006037a20 */ /* 0x008fc40000400000 */
[----:B------:R-:W-:Y:S02]  /*18750*/  IMAD.MOV.U32 R6, RZ, RZ, R17 ;  /* 0x000000ffff067224 */ /* 0x000fe400078e0011 */
[----:B------:R-:W2:Y:S01]  /*18760*/  LDL.LU.64 R16, [R1+0x1fc0] ;  /* 0x001fc00001107983 */ /* 0x000ea20000300a00 */
[----:B------:R0:W-:Y:S01]  /*18770*/  STL [R1+0x1fa8], R11 ;  /* 0x001fa80b01007387 */ /* 0x0001e20000100800 */
[----:B------:R-:W-:Y:S01]  /*18780*/  FSEL R3, R3, -INF , !P2 ;  /* 0xff80000003037808 */ /* 0x000fe20005000000 */
[----:B------:R-:W3:Y:S01]  /*18790*/  LDL.LU R10, [R1+0x48] ;  /* 0x00004800010a7983 */ /* 0x000ee20000300800 */
[----:B0-----:R-:W3:Y:S01]  /*187a0*/  LDL.LU R11, [R1+0x4c] ;  /* 0x00004c00010b7983 */ /* 0x001ee20000300800 */
[----:B------:R-:W-:Y:S02]  /*187b0*/  STL [R1+0x1f84], R6 ;  /* 0x001f840601007387 */ /* 0x000fe40000100800 */
[----:B------:R0:W-:Y:S01]  /*187c0*/  STL [R1+0x588], R3 ;  /* 0x0005880301007387 */ /* 0x0001e20000100800 */
[----:B--2---:R-:W-:Y:S01]  /*187d0*/  HMMA.16816.F32 R20, R16, R20, R12 ;  /* 0x000000141014723c */ /* 0x004fe2000000180c */
[----:B------:R-:W3:Y:S01]  /*187e0*/  LDL.LU.64 R14, [R1+0x1fb8] ;  /* 0x001fb800010e7983 */ /* 0x000ee20000300a00 */
[----:B------:R-:W3:Y:S02]  /*187f0*/  LDL.LU.64 R12, [R1+0x1fb0] ;  /* 0x001fb000010c7983 */ /* 0x000ee40000300a00 */
[----:B------:R-:W-:Y:S01]  /*18800*/  IMAD.X R4, RZ, RZ, R29, P4 ;  /* 0x000000ffff047224 */ /* 0x000fe200020e061d */
[----:B------:R-:W-:Y:S01]  /*18810*/  IADD3 R2, P6, R0, 0x20, RZ ;  /* 0x0000002000027810 */ /* 0x000fe20007fde0ff */
[----:B------:R-:W-:-:S03]  /*18820*/  FMUL R5, R5, c[0x0][0x188] ;  /* 0x0000620005057a20 */ /* 0x000fc60000400000 */
[----:B------:R-:W-:Y:S02]  /*18830*/  ISETP.GT.U32.AND.EX P5, PT, R4, RZ, PT, P5 ;  /* 0x000000ff0400720c */ /* 0x000fe40003fa4150 */
[CC--:B------:R-:W-:Y:S02]  /*18840*/  ISETP.GT.U32.AND P3, PT, R2.reuse, R28.reuse, PT ;  /* 0x0000001c0200720c */ /* 0x0c0fe40003f64070 */
[----:B-----5:R-:W-:Y:S01]  /*18850*/  ISETP.GT.U32.AND P4, PT, R2, R9, PT ;  /* 0x000000090200720c */ /* 0x020fe20003f84070 */
[----:B------:R-:W-:Y:S01]  /*18860*/  IADD3 R2, P2, R0, 0x21, RZ ;  /* 0x0000002100027810 */ /* 0x000fe20007f5e0ff */
[----:B------:R-:W-:Y:S02]  /*18870*/  FSEL R5, R5, -INF , !P5 ;  /* 0xff80000005057808 */ /* 0x000fe40006800000 */
[----:B0-----:R-:W-:Y:S01]  /*18880*/  IADD3.X R3, RZ, R29, RZ, P6, !PT ;  /* 0x0000001dff037210 */ /* 0x001fe200037fe4ff */
[----:B------:R-:W-:Y:S01]  /*18890*/  STL [R1+0x1f80], R19 ;  /* 0x001f801301007387 */ /* 0x000fe20000100800 */
[----:B------:R-:W-:-:S02]  /*188a0*/  ISETP.GT.U32.AND P5, PT, R2, R28, PT ;  /* 0x0000001c0200720c */ /* 0x000fc40003fa4070 */
[----:B------:R-:W-:Y:S01]  /*188b0*/  ISETP.GT.U32.AND P6, PT, R2, R9, PT ;  /* 0x000000090200720c */ /* 0x000fe20003fc4070 */
[----:B------:R-:W-:Y:S02]  /*188c0*/  STL [R1+0x4ac], R5 ;  /* 0x0004ac0501007387 */ /* 0x000fe40000100800 */
[----:B----4-:R-:W-:Y:S02]  /*188d0*/  FMUL R2, R7, c[0x0][0x188] ;  /* 0x0000620007027a20 */ /* 0x010fe40000400000 */
[----:B------:R-:W2:Y:S01]  /*188e0*/  LDL R7, [R1+0xab0] ;  /* 0x000ab00001077983 */ /* 0x000ea20000100800 */
[----:B---3--:R-:W-:Y:S03]  /*188f0*/  HMMA.16816.F32 R12, R24, R10, R12 ;  /* 0x0000000a180c723c */ /* 0x008fe6000000180c */
[----:B------:R-:W3:Y:S11]  /*18900*/  LDL.LU R11, [R1+0x1fa8] ;  /* 0x001fa800010b7983 */ /* 0x000ef60000300800 */
[----:B------:R-:W-:Y:S09]  /*18910*/  @!UPT UIADD3 URZ, URZ, URZ, URZ ;  /* 0x0000003f3f3ff290 */ /* 0x000ff2000fffe03f */
[----:B------:R0:W-:Y:S01]  /*18920*/  STL.64 [R1+0x1f90], R14 ;  /* 0x001f900e01007387 */ /* 0x0001e20000100a00 */
[----:B------:R-:W-:Y:S03]  /*18930*/  STL.64 [R1+0x1f88], R12 ;  /* 0x001f880c01007387 */ /* 0x000fe60000100a00 */
[----:B0-----:R-:W4:Y:S01]  /*18940*/  LDL.LU R14, [R1+0x18] ;  /* 0x00001800010e7983 */ /* 0x001f220000300800 */
[----:B------:R-:W4:Y:S03]  /*18950*/  LDL.LU R15, [R1+0x1c] ;  /* 0x00001c00010f7983 */ /* 0x000f260000300800 */
[----:B---3--:R-:W0:Y:S04]  /*18960*/  LDSM.16.M88.4 R8, [R11+0x2a180] ;  /* 0x02a180000b08783b */ /* 0x008e280000000200 */
[----:B0-----:R0:W-:Y:S01]  /*18970*/  STL.64 [R1+0x28], R10 ;  /* 0x0000280a01007387 */ /* 0x0011e20000100a00 */
[----:B------:R-:W-:-:S02]  /*18980*/  IMAD.MOV.U32 R6, RZ, RZ, R8 ;  /* 0x000000ffff067224 */ /* 0x000fc400078e0008 */
[----:B------:R-:W-:Y:S01]  /*18990*/  IMAD.MOV.U32 R19, RZ, RZ, R9 ;  /* 0x000000ffff137224 */ /* 0x000fe200078e0009 */
[----:B0-----:R-:W3:Y:S01]  /*189a0*/  LDL.LU.64 R10, [R1+0x1fa0] ;  /* 0x001fa000010a7983 */ /* 0x001ee20000300a00 */
[----:B------:R-:W5:Y:S01]  /*189b0*/  LDL.LU.64 R8, [R1+0x1f98] ;  /* 0x001f980001087983 */ /* 0x000f620000300a00 */
[----:B------:R-:W-:Y:S02]  /*189c0*/  ISETP.GT.U32.AND.EX P1, PT, R4, RZ, PT, P1 ;  /* 0x000000ff0400720c */ /* 0x000fe40003f24110 */
[C---:B------:R-:W-:Y:S02]  /*189d0*/  ISETP.GT.U32.AND.EX P3, PT, R3.reuse, RZ, PT, P3 ;  /* 0x000000ff0300720c */ /* 0x040fe40003f64130 */
[----:B------:R-:W-:Y:S02]  /*189e0*/  ISETP.GT.U32.AND.EX P4, PT, R3, RZ, PT, P4 ;  /* 0x000000ff0300720c */ /* 0x000fe40003f84140 */
[----:B------:R-:W-:-:S05]  /*189f0*/  FSEL R3, R2, -INF , !P1 ;  /* 0xff80000002037808 */ /* 0x000fca0004800000 */
[----:B------:R3:W-:Y:S01]  /*18a00*/  STL [R1+0x4a8], R3 ;  /* 0x0004a80301007387 */ /* 0x0007e20000100800 */
[----:B----4-:R-:W-:Y:S01]  /*18a10*/  HMMA.16816.F32 R20, R24, R14, R20 ;  /* 0x0000000e1814723c */ /* 0x010fe20000001814 */
[----:B---3--:R-:W-:Y:S02]  /*18a20*/  FMUL R3, R10, c[0x0][0x188] ;  /* 0x000062000a037a20 */ /* 0x008fe40000400000 */
[----:B-----5:R-:W-:-:S03]  /*18a30*/  FMUL R5, R8, c[0x0][0x188] ;  /* 0x0000620008057a20 */ /* 0x020fc60000400000 */
[----:B------:R-:W-:Y:S02]  /*18a40*/  FSEL R3, R3, -INF , !P4 ;  /* 0xff80000003037808 */ /* 0x000fe40006000000 */
[----:B------:R-:W-:-:S05]  /*18a50*/  FSEL R5, R5, -INF , !P3 ;  /* 0xff80000005057808 */ /* 0x000fca0005800000 */
[----:B------:R-:W-:Y:S01]  /*18a60*/  STL [R1+0x5c8], R5 ;  /* 0x0005c80501007387 */ /* 0x000fe20000100800 */
[----:B------:R-:W-:Y:S02]  /*18a70*/  STL [R1+0x5d8], R3 ;  /* 0x0005d80301007387 */ /* 0x000fe40000100800 */
[----:B------:R-:W3:Y:S02]  /*18a80*/  LDL.LU.64 R14, [R1+0x1f90] ;  /* 0x001f9000010e7983 */ /* 0x000ee40000300a00 */
[----:B------:R-:W4:Y:S01]  /*18a90*/  LDL.LU.64 R12, [R1+0x1f88] ;  /* 0x001f8800010c7983 */ /* 0x000f220000300a00 */
[----:B------:R-:W-:Y:S01]  /*18aa0*/  STL.64 [R1+0x1f78], R26 ;  /* 0x001f781a01007387 */ /* 0x000fe20000100a00 */
[----:B------:R0:W-:Y:S02]  /*18ab0*/  STL.64 [R1+0x1f70], R24 ;  /* 0x001f701801007387 */ /* 0x0001e40000100a00 */
[----:B0-----:R-:W-:Y:S02]  /*18ac0*/  IMAD.MOV.U32 R24, RZ, RZ, R6 ;  /* 0x000000ffff187224 */ /* 0x001fe400078e0006 */
[----:B------:R-:W5:Y:S01]  /*18ad0*/  LDL.LU R6, [R1+0x1f84] ;  /* 0x001f840001067983 */ /* 0x000f620000300800 */
[----:B------:R-:W-:Y:S01]  /*18ae0*/  IADD3.X R4, RZ, R29, RZ, P2, !PT ;  /* 0x0000001dff047210 */ /* 0x000fe200017fe4ff */
[----:B------:R-:W-:Y:S01]  /*18af0*/  FMUL R5, R9, c[0x0][0x188] ;  /* 0x0000620009057a20 */ /* 0x000fe20000400000 */
[----:B------:R-:W-:-:S02]  /*18b00*/  IADD3 R2, P1, R0, 0x28, RZ ;  /* 0x0000002800027810 */ /* 0x000fc40007f3e0ff */
[----:B------:R-:W-:Y:S01]  /*18b10*/  ISETP.GT.U32.AND.EX P5, PT, R4, RZ, PT, P5 ;  /* 0x000000ff0400720c */ /* 0x000fe20003fa4150 */
[----:B------:R-:W-:Y:S01]  /*18b20*/  IMAD.MOV.U32 R25, RZ, RZ, R19 ;  /* 0x000000ffff197224 */ /* 0x000fe200078e0013 */
[C---:B------:R-:W-:Y:S02]  /*18b30*/  ISETP.GT.U32.AND P3, PT, R2.reuse, R28, PT ;  /* 0x0000001c0200720c */ /* 0x040fe40003f64070 */
[----:B--2---:R-:W-:Y:S02]  /*18b40*/  ISETP.GT.U32.AND P2, PT, R2, R7, PT ;  /* 0x000000070200720c */ /* 0x004fe40003f44070 */
[----:B------:R-:W-:Y:S01]  /*18b50*/  FSEL R5, R5, -INF , !P5 ;  /* 0xff80000005057808 */ /* 0x000fe20006800000 */
[----:B------:R-:W-:Y:S01]  /*18b60*/  IADD3 R2, P4, R0, 0x29, RZ ;  /* 0x0000002900027810 */ /* 0x000fe20007f9e0ff */
[----:B------:R-:W2:Y:S03]  /*18b70*/  LDL.LU R19, [R1+0x1f80] ;  /* 0x001f800001137983 */ /* 0x000ea60000300800 */
[----:B------:R0:W-:Y:S01]  /*18b80*/  STL [R1+0x5c4], R5 ;  /* 0x0005c40501007387 */ /* 0x0001e20000100800 */
[----:B------:R-:W-:Y:S01]  /*18b90*/  IADD3.X R3, RZ, R29, RZ, P1, !PT ;  /* 0x0000001dff037210 */ /* 0x000fe20000ffe4ff */
[----:B------:R-:W2:Y:S01]  /*18ba0*/  LDL.LU R8, [R1] ;  /* 0x0000000001087983 */ /* 0x000ea20000300800 */
[----:B------:R-:W-:-:S02]  /*18bb0*/  ISETP.GT.U32.AND.EX P6, PT, R4, RZ, PT, P6 ;  /* 0x000000ff0400720c */ /* 0x000fc40003fc4160 */
[C---:B------:R-:W-:Y:S02]  /*18bc0*/  ISETP.GT.U32.AND P5, PT, R2.reuse, R28, PT ;  /* 0x0000001c0200720c */ /* 0x040fe40003fa4070 */
[----:B------:R-:W-:Y:S01]  /*18bd0*/  ISETP.GT.U32.AND P1, PT, R2, R7, PT ;  /* 0x000000070200720c */ /* 0x000fe20003f24070 */
[----:B------:R-:W2:Y:S01]  /*18be0*/  LDL.LU R4, [R1+0x80] ;  /* 0x0000800001047983 */ /* 0x000ea20000300800 */
[----:B------:R-:W-:-:S03]  /*18bf0*/  FMUL R2, R11, c[0x0][0x188] ;  /* 0x000062000b027a20 */ /* 0x000fc60000400000 */
[----:B0-----:R-:W2:Y:S02]  /*18c00*/  LDL.LU R5, [R1+0x84] ;  /* 0x0000840001057983 */ /* 0x001ea40000300800 */
[----:B------:R-:W-:Y:S01]  /*18c10*/  FSEL R2, R2, -INF , !P6 ;  /* 0xff80000002027808 */ /* 0x000fe20007000000 */
[----:B---3--:R-:W-:Y:S02]  /*18c20*/  FMUL R10, R14, c[0x0][0x188] ;  /* 0x000062000e0a7a20 */ /* 0x008fe40000400000 */
[----:B-----5:R-:W-:Y:S02]  /*18c30*/  IMAD.MOV.U32 R9, RZ, RZ, R6 ;  /* 0x000000ffff097224 */ /* 0x020fe400078e0006 */
[----:B------:R-:W2:Y:S01]  /*18c40*/  LDL.LU R6, [R1+0x88] ;  /* 0x0000880001067983 */ /* 0x000ea20000300800 */
[----:B------:R-:W2:Y:S02]  /*18c50*/  LDL.LU R7, [R1+0x8c] ;  /* 0x00008c0001077983 */ /* 0x000ea40000300800 */
[----:B------:R-:W-:Y:S02]  /*18c60*/  STL [R1+0x5d0], R2 ;  /* 0x0005d00201007387 */ /* 0x000fe40000100800 */
[----:B------:R-:W3:Y:S02]  /*18c70*/  LDL R14, [R1+0xab0] ;  /* 0x000ab000010e7983 */ /* 0x000ee40000100800 */
[----:B----4-:R-:W-:Y:S01]  /*18c80*/  FMUL R11, R12, c[0x0][0x188] ;  /* 0x000062000c0b7a20 */ /* 0x010fe20000400000 */
[----:B------:R-:W-:-:S02]  /*18c90*/  ISETP.GT.U32.AND.EX P3, PT, R3, RZ, PT, P3 ;  /* 0x000000ff0300720c */ /* 0x000fc40003f64130 */
[----:B------:R-:W-:Y:S01]  /*18ca0*/  ISETP.GT.U32.AND.EX P2, PT, R3, RZ, PT, P2 ;  /* 0x000000ff0300720c */ /* 0x000fe20003f44120 */
[----:B------:R-:W-:Y:S01]  /*18cb0*/  IADD3 R3, P6, R0, 0x30, RZ ;  /* 0x0000003000037810 */ /* 0x000fe20007fde0ff */
[----:B------:R-:W-:Y:S02]  /*18cc0*/  FSEL R11, R11, -INF , !P3 ;  /* 0xff8000000b0b7808 */ /* 0x000fe40005800000 */
[----:B------:R-:W-:Y:S02]  /*18cd0*/  FSEL R10, R10, -INF , !P2 ;  /* 0xff8000000a0a7808 */ /* 0x000fe40005000000 */
[----:B------:R-:W-:Y:S01]  /*18ce0*/  ISETP.GT.U32.AND P3, PT, R3, R28, PT ;  /* 0x0000001c0300720c */ /* 0x000fe20003f64070 */
[----:B------:R-:W-:Y:S02]  /*18cf0*/  STL [R1+0x5bc], R11 ;  /* 0x0005bc0b01007387 */ /* 0x000fe40000100800 */
[----:B------:R0:W-:Y:S02]  /*18d00*/  STL [R1+0x5d4], R10 ;  /* 0x0005d40a01007387 */ /* 0x0001e40000100800 */
[----:B------:R-:W1:Y:S01]  /*18d10*/  S2R R27, SR_TID.X ;  /* 0x00000000001b7919 */ /* 0x000e620000002100 */
[----:B--2---:R-:W-:Y:S07]  /*18d20*/  HMMA.16816.F32 R4, R16, R8, R4 ;  /* 0x000000081004723c */ /* 0x004fee0000001804 */
[----:B------:R-:W-:-:S02]  /*18d30*/  IMAD.X R8, RZ, RZ, R29, P4 ;  /* 0x000000ffff087224 */ /* 0x000fc400020e061d */
[----:B------:R-:W-:Y:S01]  /*18d40*/  FMUL R9, R13, c[0x0][0x188] ;  /* 0x000062000d097a20 */ /* 0x000fe20000400000 */
[----:B---3--:R-:W-:Y:S02]  /*18d50*/  ISETP.GT.U32.AND P2, PT, R3, R14, PT ;  /* 0x0000000e0300720c */ /* 0x008fe40003f44070 */
[----:B------:R-:W-:-:S04]  /*18d60*/  ISETP.GT.U32.AND.EX P5, PT, R8, RZ, PT, P5 ;  /* 0x000000ff0800720c */ /* 0x000fc80003fa4150 */
[----:B------:R-:W-:Y:S02]  /*18d70*/  FSEL R3, R9, -INF , !P5 ;  /* 0xff80000009037808 */ /* 0x000fe40006800000 */
[----:B------:R-:W-:-:S03]  /*18d80*/  ISETP.GT.U32.AND.EX P1, PT, R8, RZ, PT, P1 ;  /* 0x000000ff0800720c */ /* 0x000fc60003f24110 */
[----:B------:R-:W-:Y:S01]  /*18d90*/  STL [R1+0x5c0], R3 ;  /* 0x0005c00301007387 */ /* 0x000fe20000100800 */
[----:B------:R-:W2:Y:S02]  /*18da0*/  LDL.LU R8, [R1+0xe0] ;  /* 0x0000e00001087983 */ /* 0x000ea40000300800 */
[----:B------:R-:W2:Y:S02]  /*18db0*/  LDL.LU R9, [R1+0xe4] ;  /* 0x0000e40001097983 */ /* 0x000ea40000300800 */
[----:B0-----:R-:W2:Y:S01]  /*18dc0*/  LDL.LU R10, [R1+0xe8] ;  /* 0x0000e800010a7983 */ /* 0x001ea20000300800 */
[----:B------:R-:W2:Y:S01]  /*18dd0*/  LDL.LU R11, [R1+0xec] ;  /* 0x0000ec00010b7983 */ /* 0x000ea20000300800 */
[----:B------:R-:W-:-:S04]  /*18de0*/  IADD3 R2, P4, R0, 0x31, RZ ;  /* 0x0000003100027810 */ /* 0x000fc80007f9e0ff */
[----:B------:R-:W-:Y:S02]  /*18df0*/  ISETP.GT.U32.AND P5, PT, R2, R28, PT ;  /* 0x0000001c0200720c */ /* 0x000fe40003fa4070 */
[----:B------:R-:W0:Y:S01]  /*18e00*/  S2R R28, SR_TID.X ;  /* 0x00000000001c7919 */ /* 0x000e220000002100 */
[----:B-1----:R-:W-:Y:S02]  /*18e10*/  IMAD.SHL.U32 R27, R27, 0x2, RZ ;  /* 0x000000021b1b7824 */ /* 0x002fe400078e00ff */
[----:B------:R-:W-:Y:S01]  /*18e20*/  FMUL R13, R20, c[0x0][0x188] ;  /* 0x00006200140d7a20 */ /* 0x000fe20000400000 */
[----:B0-----:R-:W-:-:S05]  /*18e30*/  LOP3.LUT R28, R28, 0x7, RZ, 0xc0, !PT ;  /* 0x000000071c1c7812 */ /* 0x001fca00078ec0ff */
[----:B------:R-:W-:-:S05]  /*18e40*/  IMAD R28, R28, 0x210, RZ ;  /* 0x000002101c1c7824 */ /* 0x000fca00078e02ff */
[----:B------:R-:W-:-:S04]  /*18e50*/  LOP3.LUT R20, R28, 0x30, R27, 0x78, !PT ;  /* 0x000000301c147812 */ /* 0x000fc800078e781b */
[----:B------:R-:W-:Y:S02]  /*18e60*/  LOP3.LUT R20, R20, 0x40, RZ, 0x3c, !PT ;  /* 0x0000004014147812 */ /* 0x000fe400078e3cff */
[----:B------:R-:W-:Y:S01]  /*18e70*/  IADD3.X R12, RZ, R29, RZ, P6, !PT ;  /* 0x0000001dff0c7210 */ /* 0x000fe200037fe4ff */
[----:B------:R-:W-:Y:S02]  /*18e80*/  ISETP.GT.U32.AND P6, PT, R2, R14, PT ;  /* 0x0000000e0200720c */ /* 0x000fe40003fc4070 */
[----:B------:R-:W-:Y:S01]  /*18e90*/  FMUL R2, R15, c[0x0][0x188] ;  /* 0x000062000f027a20 */ /* 0x000fe20000400000 */
[----:B------:R-:W-:Y:S01]  /*18ea0*/  STL.64 [R1+0x1f68], R18 ;  /* 0x001f681201007387 */ /* 0x000fe20000100a00 */
[----:B------:R0:W-:Y:S03]  /*18eb0*/  STL.64 [R1+0x1f60], R16 ;  /* 0x001f601001007387 */ /* 0x0001e60000100a00 */
[----:B------:R-:W-:-:S02]  /*18ec0*/  FSEL R2, R2, -INF , !P1 ;  /* 0xff80000002027808 */ /* 0x000fc40004800000 */
[----:B------:R-:W-:-:S04]  /*18ed0*/  ISETP.GT.U32.AND.EX P3, PT, R12, RZ, PT, P3 ;  /* 0x000000ff0c00720c */ /* 0x000fc80003f64130 */
[----:B------:R-:W-:Y:S01]  /*18ee0*/  FSEL R13, R13, -INF , !P3 ;  /* 0xff8000000d0d7808 */ /* 0x000fe20005800000 */
[----:B--2---:R-:W-:Y:S01]  /*18ef0*/  HMMA.16816.F32 R8, R16, R24, R8 ;  /* 0x000000181008723c */ /* 0x004fe20000001808 */
[----:B------:R-:W1:Y:S04]  /*18f00*/  LDSM.16.M88.4 R24, [R20+0x28180] ;  /* 0x028180001418783b */ /* 0x000e680000000200 */
[----:B0-----:R-:W2:Y:S01]  /*18f10*/  LDL R16, [R1+0x494] ;  /* 0x0004940001107983 */ /* 0x001ea20000100800 */
[----:B------:R-:W3:Y:S02]  /*18f20*/  LDL.LU R18, [R1+0x28] ;  /* 0x0000280001127983 */ /* 0x000ee40000300800 */
[----:B------:R0:W-:Y:S02]  /*18f30*/  STL [R1+0x5cc], R2 ;  /* 0x0005cc0201007387 */ /* 0x0001e40000100800 */
[----:B------:R-:W3:Y:S01]  /*18f40*/  LDL.LU R19, [R1+0x2c] ;  /* 0x00002c0001137983 */ /* 0x000ee20000300800 */
[----:B------:R-:W4:Y:S01]  /*18f50*/  LDL.LU R17, [R1+0x54] ;  /* 0x0000540001117983 */ /* 0x000f220000300800 */
[----:B0-----:R-:W-:-:S04]  /*18f60*/  IADD3 R2, P1, R0, 0x39, RZ ;  /* 0x0000003900027810 */ /* 0x001fc80007f3e0ff */
[----:B------:R-:W-:Y:S01]  /*18f70*/  ISETP.GT.U32.AND P3, PT, R2, R14, PT ;  /* 0x0000000e0200720c */ /* 0x000fe20003f64070 */
[----:B-1----:R-:W-:Y:S01]  /*18f80*/  STL [R1+0x40], R24 ;  /* 0x0000401801007387 */ /* 0x002fe20000100800 */
[----:B------:R0:W-:Y:S01]  /*18f90*/  STL.64 [R1+0x48], R26 ;  /* 0x0000481a01007387 */ /* 0x0001e20000100a00 */
[----:B------:R-:W-:Y:S02]  /*18fa0*/  MOV R28, R25 ;  /* 0x00000019001c7202 */ /* 0x000fe40000000f00 */
[----:B0-----:R-:W5:Y:S01]  /*18fb0*/  LDL.LU.64 R26, [R1+0x1f78] ;  /* 0x001f7800011a7983 */ /* 0x001f620000300a00 */
[----:B------:R-:W5:Y:S02]  /*18fc0*/  LDL.LU.64 R24, [R1+0x1f70] ;  /* 0x001f700001187983 */ /* 0x000f640000300a00 */
[----:B------:R5:W-:Y:S02]  /*18fd0*/  STL [R1+0x608], R13 ;  /* 0x0006080d01007387 */ /* 0x000be40000100800 */
[----:B------:R-:W5:Y:S01]  /*18fe0*/  LDL.LU R14, [R1+0x8] ;  /* 0x00000800010e7983 */ /* 0x000f620000300800 */
[----:B------:R-:W5:Y:S01]  /*18ff0*/  LDL.LU R15, [R1+0xc] ;  /* 0x00000c00010f7983 */ /* 0x000f620000300800 */
[----:B------:R-:W-:Y:S01]  /*19000*/  ISETP.GT.U32.AND.EX P2, PT, R12, RZ, PT, P2 ;  /* 0x000000ff0c00720c */ /* 0x000fe20003f44120 */
[----:B------:R-:W-:-:S05]  /*19010*/  IMAD.X R3, RZ, RZ, R29, P4 ;  /* 0x000000ffff037224 */ /* 0x000fca00020e061d */
[C---:B------:R-:W-:Y:S02]  /*19020*/  ISETP.GT.U32.AND.EX P5, PT, R3.reuse, RZ, PT, P5 ;  /* 0x000000ff0300720c */ /* 0x040fe40003fa4150 */
[----:B------:R-:W-:Y:S01]  /*19030*/  ISETP.GT.U32.AND.EX P6, PT, R3, RZ, PT, P6 ;  /* 0x000000ff0300720c */ /* 0x000fe20003fc4160 */
[----:B-----5:R-:W-:Y:S01]  /*19040*/  HMMA.16816.F32 R12, R24, R14, R4 ;  /* 0x0000000e180c723c */ /* 0x020fe20000001804 */
[----:B------:R-:W5:Y:S06]  /*19050*/  LDL R7, [R1+0xab0] ;  /* 0x000ab00001077983 */ /* 0x000f6c0000100800 */
[----:B------:R-:W-:-:S02]  /*19060*/  FMUL R6, R21, c[0x0][0x188] ;  /* 0x0000620015067a20 */ /* 0x000fc40000400000 */
[----:B------:R-:W-:Y:S02]  /*19070*/  FMUL R5, R22, c[0x0][0x188] ;  /* 0x0000620016057a20 */ /* 0x000fe40000400000 */
[----:B------:R-:W-:Y:S02]  /*19080*/  FMUL R4, R23, c[0x0][0x188] ;  /* 0x0000620017047a20 */ /* 0x000fe40000400000 */
[----:B------:R-:W0:Y:S01]  /*19090*/  LDSM.16.M88.4 R20, [R20+0x29180] ;  /* 0x029180001414783b */ /* 0x000e220000000200 */
[----:B---3--:R-:W-:Y:S01]  /*190a0*/  HMMA.16816.F32 R8, R24, R18, R8 ;  /* 0x000000121808723c */ /* 0x008fe20000001808 */
[----:B--2---:R-:W-:Y:S02]  /*190b0*/  ISETP.GT.U32.AND P4, PT, R2, R16, PT ;  /* 0x000000100200720c */ /* 0x004fe40003f84070 */
[----:B------:R-:W-:Y:S01]  /*190c0*/  FSEL R4, R4, -INF , !P6 ;  /* 0xff80000004047808 */ /* 0x000fe20007000000 */
[C---:B------:R-:W-:Y:S01]  /*190d0*/  LOP3.LUT R2, R0.reuse, 0x59, RZ, 0xfc, !PT ;  /* 0x0000005900027812 */ /* 0x040fe200078efcff */
[----:B------:R-:W-:-:S04]  /*190e0*/  LOP3.LUT R3, R0, 0x58, RZ, 0xfc, !PT ;  /* 0x0000005800037812 */ /* 0x000fc800078efcff */
[-C--:B------:R-:W-:Y:S01]  /*190f0*/  ISETP.GT.U32.AND P6, PT, R3, R16.reuse, PT ;  /* 0x000000100300720c */ /* 0x080fe20003fc4070 */
[----:B0-----:R0:W-:Y:S04]  /*19100*/  STL.64 [R1+0x1f40], R22 ;  /* 0x001f401601007387 */ /* 0x0011e80000100a00 */
[----:B0-----:R-:W2:Y:S01]  /*19110*/  LDL.LU R23, [R1+0x5c] ;  /* 0x00005c0001177983 */ /* 0x001ea20000300800 */
[----:B------:R0:W-:Y:S02]  /*19120*/  STL.64 [R1+0x1f38], R20 ;  /* 0x001f381401007387 */ /* 0x0001e40000100a00 */
[----:B0-----:R-:W-:Y:S01]  /*19130*/  FSEL R20, R5, -INF , !P2 ;  /* 0xff80000005147808 */ /* 0x001fe20005000000 */
[----:B------:R-:W-:Y:S01]  /*19140*/  FSEL R5, R6, -INF , !P5 ;  /* 0xff80000006057808 */ /* 0x000fe20006800000 */
[----:B------:R-:W-:-:S03]  /*19150*/  ISETP.GT.U32.AND P5, PT, R2, R16, PT ;  /* 0x000000100200720c */ /* 0x000fc60003fa4070 */
[----:B------:R-:W-:Y:S01]  /*19160*/  STL [R1+0x604], R20 ;  /* 0x0006041401007387 */ /* 0x000fe20000100800 */
[----:B------:R-:W-:Y:S02]  /*19170*/  STL [R1+0x5f8], R5 ;  /* 0x0005f80501007387 */ /* 0x000fe40000100800 */
[----:B------:R4:W-:Y:S02]  /*19180*/  STL [R1+0x600], R4 ;  /* 0x0006000401007387 */ /* 0x0009e40000100800 */
[----:B------:R-:W3:Y:S02]  /*19190*/  LDL.LU.64 R18, [R1+0x1f68] ;  /* 0x001f680001127983 */ /* 0x000ee40000300a00 */
[----:B----4-:R-:W-:Y:S02]  /*191a0*/  FMUL R4, R17, c[0x0][0x188] ;  /* 0x0000620011047a20 */ /* 0x010fe40000400000 */
[----:B------:R-:W3:Y:S01]  /*191b0*/  LDL.LU.64 R16, [R1+0x1f60] ;  /* 0x001f600001107983 */ /* 0x000ee20000300a00 */
[----:B------:R-:W-:Y:S02]  /*191c0*/  STL.64 [R1+0x1f50], R10 ;  /* 0x001f500a01007387 */ /* 0x000fe40000100a00 */
[----:B------:R0:W-:Y:S02]  /*191d0*/  STL.64 [R1+0x1f48], R8 ;  /* 0x001f480801007387 */ /* 0x0001e40000100a00 */
[----:B------:R-:W-:Y:S01]  /*191e0*/  FMUL R5, R13, c[0x0][0x188] ;  /* 0x000062000d057a20 */ /* 0x000fe20000400000 */
[----:B0-----:R-:W3:Y:S01]  /*191f0*/  LDL.LU R8, [R1+0x130] ;  /* 0x0001300001087983 */ /* 0x001ee20000300800 */
[----:B------:R-:W3:Y:S02]  /*19200*/  LDL.LU R9, [R1+0x134] ;  /* 0x0001340001097983 */ /* 0x000ee40000300800 */
[----:B------:R-:W3:Y:S02]  /*19210*/  LDL.LU R10, [R1+0x138] ;  /* 0x00013800010a7983 */ /* 0x000ee40000300800 */
[----:B------:R-:W3:Y:S01]  /*19220*/  LDL.LU R11, [R1+0x13c] ;  /* 0x00013c00010b7983 */ /* 0x000ee20000300800 */
[----:B------:R-:W-:Y:S01]  /*19230*/  STL.64 [R1+0x1f30], R26 ;  /* 0x001f301a01007387 */ /* 0x000fe20000100a00 */
[----:B------:R0:W-:Y:S03]  /*19240*/  STL.64 [R1+0x1f28], R24 ;  /* 0x001f281801007387 */ /* 0x0001e60000100a00 */
[----:B0-----:R-:W4:Y:S01]  /*19250*/  LDL.LU R24, [R1+0x120] ;  /* 0x0001200001187983 */ /* 0x001f220000300800 */
[----:B------:R-:W4:Y:S02]  /*19260*/  LDL.LU R25, [R1+0x124] ;  /* 0x0001240001197983 */ /* 0x000f240000300800 */
[----:B------:R-:W4:Y:S02]  /*19270*/  LDL.LU R26, [R1+0x128] ;  /* 0x00012800011a7983 */ /* 0x000f240000300800 */
[----:B------:R-:W4:Y:S01]  /*19280*/  LDL.LU R27, [R1+0x12c] ;  /* 0x00012c00011b7983 */ /* 0x000f220000300800 */
[----:B-----5:R-:W-:Y:S01]  /*19290*/  ISETP.GT.U32.AND P2, PT, R2, R7, PT ;  /* 0x000000070200720c */ /* 0x020fe20003f44070 */
[----:B------:R-:W-:-:S05]  /*192a0*/  IMAD.X R2, RZ, RZ, R29, P1 ;  /* 0x000000ffff027224 */ /* 0x000fca00008e061d */
[----:B------:R-:W-:-:S04]  /*192b0*/  ISETP.GT.U32.AND.EX P4, PT, R2, RZ, PT, P4 ;  /* 0x000000ff0200720c */ /* 0x000fc80003f84140 */
[----:B------:R-:W-:-:S05]  /*192c0*/  FSEL R4, R4, -INF , !P4 ;  /* 0xff80000004047808 */ /* 0x000fca0006000000 */
[----:B------:R0:W-:Y:S01]  /*192d0*/  STL [R1+0x5f4], R4 ;  /* 0x0005f40401007387 */ /* 0x0001e20000100800 */
[----:B------:R-:W5:Y:S01]  /*192e0*/  LDL R13, [R1+0x494] ;  /* 0x00049400010d7983 */ /* 0x000f620000100800 */
[----:B------:R-:W-:Y:S02]  /*192f0*/  ISETP.GT.U32.AND.EX P3, PT, R2, RZ, PT, P3 ;  /* 0x000000ff0200720c */ /* 0x000fe40003f64130 */
[----:B------:R-:W-:Y:S02]  /*19300*/  ISETP.GT.U32.AND.EX P5, PT, R29, RZ, PT, P5 ;  /* 0x000000ff1d00720c */ /* 0x000fe40003fa4150 */
[-C--:B------:R-:W-:Y:S01]  /*19310*/  ISETP.GT.U32.AND P1, PT, R3, R7.reuse, PT ;  /* 0x000000070300720c */ /* 0x080fe20003f24070 */
[----:B------:R-:W-:Y:S01]  /*19320*/  LOP3.LUT R3, R0, 0x51, RZ, 0xfc, !PT ;  /* 0x0000005100037812 */ /* 0x000fe200078efcff */
[----:B------:R-:W-:Y:S02]  /*19330*/  ISETP.GT.U32.AND.EX P2, PT, R29, RZ, PT, P2 ;  /* 0x000000ff1d00720c */ /* 0x000fe40003f44120 */
[----:B------:R-:W-:Y:S01]  /*19340*/  FSEL R5, R5, -INF , !P5 ;  /* 0xff80000005057808 */ /* 0x000fe20006800000 */
[----:B0-----:R-:W-:Y:S01]  /*19350*/  FMUL R4, R15, c[0x0][0x188] ;  /* 0x000062000f047a20 */ /* 0x001fe20000400000 */
[----:B------:R-:W-:Y:S01]  /*19360*/  ISETP.GT.U32.AND P4, PT, R3, R7, PT ;  /* 0x000000070300720c */ /* 0x000fe20003f84070 */
[----:B------:R-:W3:Y:S01]  /*19370*/  LDL R15, [R1+0xab0] ;  /* 0x000ab000010f7983 */ /* 0x000ee20000100800 */
[----:B--2---:R-:W-:-:S05]  /*19380*/  FMUL R6, R23, c[0x0][0x188] ;  /* 0x0000620017067a20 */ /* 0x004fca0000400000 */
[----:B------:R-:W-:-:S05]  /*19390*/  FSEL R6, R6, -INF , !P3 ;  /* 0xff80000006067808 */ /* 0x000fca0005800000 */
[----:B------:R-:W-:Y:S01]  /*193a0*/  STL [R1+0x5fc], R6 ;  /* 0x0005fc0601007387 */ /* 0x000fe20000100800 */
[----:B------:R0:W-:Y:S01]  /*193b0*/  STL [R1+0x680], R5 ;  /* 0x0006800501007387 */ /* 0x0001e20000100800 */
[----:B-----5:R-:W-:Y:S01]  /*193c0*/  ISETP.GT.U32.AND P3, PT, R3, R13, PT ;  /* 0x0000000d0300720c */ /* 0x020fe20003f64070 */
[----:B------:R-:W-:Y:S02]  /*193d0*/  FSEL R3, R4, -INF , !P2 ;  /* 0xff80000004037808 */ /* 0x000fe40005000000 */
[----:B------:R-:W3:Y:S04]  /*193e0*/  LDL.LU R4, [R1+0x40] ;  /* 0x0000400001047983 */ /* 0x000ee80000300800 */
[----:B------:R-:W1:Y:S01]  /*193f0*/  S2R R7, SR_TID.X ;  /* 0x0000000000077919 */ /* 0x000e620000002100 */
[----:B0-----:R-:W-:-:S03]  /*19400*/  IMAD.MOV.U32 R5, RZ, RZ, R28 ;  /* 0x000000ffff057224 */ /* 0x001fc600078e001c */
[----:B------:R-:W0:Y:S01]  /*19410*/  S2R R22, SR_TID.X ;  /* 0x0000000000167919 */ /* 0x000e220000002100 */
[----:B------:R-:W-:Y:S02]  /*19420*/  STL [R1+0x68c], R3 ;  /* 0x00068c0301007387 */ /* 0x000fe40000100800 */
[----:B------:R-:W2:Y:S01]  /*19430*/  LDL.LU R28, [R1+0x1f58] ;  /* 0x001f5800011c7983 */ /* 0x000ea20000300800 */
[----:B-1----:R-:W-:Y:S02]  /*19440*/  LOP3.LUT R23, R7, 0x7, RZ, 0xc0, !PT ;  /* 0x0000000707177812 */ /* 0x002fe400078ec0ff */
[----:B0-----:R-:W-:-:S03]  /*19450*/  SHF.L.U32 R22, R22, 0x1, RZ ;  /* 0x0000000116167819 */ /* 0x001fc600000006ff */
[----:B------:R-:W-:Y:S01]  /*19460*/  IMAD R23, R23, 0x210, RZ ;  /* 0x0000021017177824 */ /* 0x000fe200078e02ff */
[----:B---3--:R-:W-:Y:S01]  /*19470*/  HMMA.16816.F32 R4, R16, R4, R8 ;  /* 0x000000041004723c */ /* 0x008fe20000001808 */
[----:B------:R-:W3:Y:S01]  /*19480*/  LDL.LU.64 R10, [R1+0x1f50] ;  /* 0x001f5000010a7983 */ /* 0x000ee20000300a00 */
[----:B------:R-:W5:Y:S11]  /*19490*/  LDL.LU.64 R8, [R1+0x1f48] ;  /* 0x001f480001087983 */ /* 0x000f760000300a00 */
[----:B------:R-:W-:Y:S10]  /*194a0*/  @!UPT UIADD3 URZ, URZ, URZ, URZ ;  /* 0x0000003f3f3ff290 */ /* 0x000ff4000fffe03f */
[----:B------:R0:W-:Y:S02]  /*194b0*/  STL.64 [R1+0x1ed8], R6 ;  /* 0x001ed80601007387 */ /* 0x0001e40000100a00 */
[----:B0-----:R-:W-:-:S04]  /*194c0*/  LOP3.LUT R7, R23, 0x30, R22, 0x78, !PT ;  /* 0x0000003017077812 */ /* 0x001fc800078e7816 */
[----:B------:R-:W-:-:S05]  /*194d0*/  LOP3.LUT R7, R7, 0x40, RZ, 0x3c, !PT ;  /* 0x0000004007077812 */ /* 0x000fca00078e3cff */
[----:B------:R-:W0:Y:S04]  /*194e0*/  LDSM.16.M88.4 R20, [R7+0x2c180] ;  /* 0x02c180000714783b */ /* 0x000e280000000200 */
[----:B------:R1:W-:Y:S04]  /*194f0*/  STL.64 [R1+0x1ed0], R4 ;  /* 0x001ed00401007387 */ /* 0x0003e80000100a00 */
[----:B-1----:R-:W2:Y:S04]  /*19500*/  LDL.LU R4, [R1+0x140] ;  /* 0x0001400001047983 */ /* 0x002ea80000300800 */
[----:B0-----:R0:W-:Y:S01]  /*19510*/  STL.64 [R1+0x28], R22 ;  /* 0x0000281601007387 */ /* 0x0011e20000100a00 */
[----:B------:R-:W-:-:S02]  /*19520*/  IMAD.MOV.U32 R6, RZ, RZ, R20 ;  /* 0x000000ffff067224 */ /* 0x000fc400078e0014 */
[----:B------:R-:W-:Y:S01]  /*19530*/  IMAD.MOV.U32 R5, RZ, RZ, R21 ;  /* 0x000000ffff057224 */ /* 0x000fe200078e0015 */
[----:B0-----:R-:W2:Y:S01]  /*19540*/  LDL.LU.64 R22, [R1+0x1f40] ;  /* 0x001f400001167983 */ /* 0x001ea20000300a00 */
[----:B------:R-:W4:Y:S02]  /*19550*/  LDL.LU.64 R20, [R1+0x1f38] ;  /* 0x001f380001147983 */ /* 0x000f240000300a00 */
[----:B------:R-:W-:Y:S01]  /*19560*/  FMUL R12, R12, c[0x0][0x188] ;  /* 0x000062000c0c7a20 */ /* 0x000fe20000400000 */
[----:B------:R-:W-:Y:S02]  /*19570*/  LOP3.LUT R2, R0, 0x50, RZ, 0xfc, !PT ;  /* 0x0000005000027812 */ /* 0x000fe400078efcff */
[C---:B------:R-:W-:Y:S01]  /*19580*/  ISETP.GT.U32.AND.EX P6, PT, R29.reuse, RZ, PT, P6 ;  /* 0x000000ff1d00720c */ /* 0x040fe20003fc4160 */
[----:B------:R-:W-:Y:S01]  /*19590*/  FMUL R3, R14, c[0x0][0x188] ;  /* 0x000062000e037a20 */ /* 0x000fe20000400000 */
[----:B------:R-:W-:Y:S02]  /*195a0*/  ISETP.GT.U32.AND.EX P1, PT, R29, RZ, PT, P1 ;  /* 0x000000ff1d00720c */ /* 0x000fe40003f24110 */
[----:B------:R-:W-:-:S02]  /*195b0*/  ISETP.GT.U32.AND P5, PT, R2, R15, PT ;  /* 0x0000000f0200720c */ /* 0x000fc40003fa4070 */
[----:B------:R-:W-:Y:S02]  /*195c0*/  ISETP.GT.U32.AND P2, PT, R2, R13, PT ;  /* 0x0000000d0200720c */ /* 0x000fe40003f44070 */
[----:B------:R-:W-:Y:S01]  /*195d0*/  FSEL R12, R12, -INF , !P6 ;  /* 0xff8000000c0c7808 */ /* 0x000fe20007000000 */
[----:B------:R-:W-:Y:S01]  /*195e0*/  LOP3.LUT R2, R0, 0x49, RZ, 0xfc, !PT ;  /* 0x0000004900027812 */ /* 0x000fe200078efcff */
[----:B------:R-:W-:-:S03]  /*195f0*/  FSEL R3, R3, -INF , !P1 ;  /* 0xff80000003037808 */ /* 0x000fc60004800000 */
[C---:B------:R-:W-:Y:S01]  /*19600*/  ISETP.GT.U32.AND P6, PT, R2.reuse, R15, PT ;  /* 0x0000000f0200720c */ /* 0x040fe20003fc4070 */
[----:B------:R4:W-:Y:S01]  /*19610*/  STL [R1+0x674], R12 ;  /* 0x0006740c01007387 */ /* 0x0009e20000100800 */
[----:B------:R-:W-:Y:S01]  /*19620*/  ISETP.GT.U32.AND P1, PT, R2, R13, PT ;  /* 0x0000000d0200720c */ /* 0x000fe20003f24070 */
[----:B------:R-:W-:Y:S01]  /*19630*/  STL [R1+0x67c], R3 ;  /* 0x00067c0301007387 */ /* 0x000fe20000100800 */
[----:B----4-:R-:W-:Y:S01]  /*19640*/  HMMA.16816.F32 R12, R16, R20, R24 ;  /* 0x00000014100c723c */ /* 0x010fe20000001818 */
[----:B------:R-:W0:Y:S04]  /*19650*/  LDSM.16.M88.4 R24, [R7+0x2d180] ;  /* 0x02d180000718783b */ /* 0x000e280000000200 */
[----:B------:R-:W4:Y:S01]  /*19660*/  LDL R20, [R1+0x494] ;  /* 0x0004940001147983 */ /* 0x000f220000100800 */
[----:B------:R-:W2:Y:S02]  /*19670*/  LDL.LU R21, [R1+0x7c] ;  /* 0x00007c0001157983 */ /* 0x000ea40000300800 */
[----:B------:R1:W-:Y:S02]  /*19680*/  STL.64 [R1+0x1f18], R18 ;  /* 0x001f181201007387 */ /* 0x0003e40000100a00 */
[----:B-1----:R-:W2:Y:S01]  /*19690*/  LDL R19, [R1+0xab0] ;  /* 0x000ab00001137983 */ /* 0x002ea20000100800 */
[----:B------:R-:W-:Y:S03]  /*196a0*/  STL.64 [R1+0x1f10], R16 ;  /* 0x001f101001007387 */ /* 0x000fe60000100a00 */
[----:B0-----:R-:W-:Y:S01]  /*196b0*/  STL.64 [R1+0x30], R24 ;  /* 0x0000301801007387 */ /* 0x001fe20000100a00 */
[----:B------:R0:W-:Y:S03]  /*196c0*/  STL.64 [R1+0x38], R26 ;  /* 0x0000381a01007387 */ /* 0x0001e60000100a00 */
[----:B0-----:R-:W2:Y:S01]  /*196d0*/  LDL.LU.64 R26, [R1+0x1f30] ;  /* 0x001f3000011a7983 */ /* 0x001ea20000300a00 */
[----:B------:R-:W2:Y:S02]  /*196e0*/  LDL.LU.64 R24, [R1+0x1f28] ;  /* 0x001f280001187983 */ /* 0x000ea40000300a00 */
[----:B-----5:R-:W-:Y:S01]  /*196f0*/  FMUL R9, R9, c[0x0][0x188] ;  /* 0x0000620009097a20 */ /* 0x020fe20000400000 */
[----:B------:R-:W-:Y:S01]  /*19700*/  ISETP.GT.U32.AND.EX P3, PT, R29, RZ, PT, P3 ;  /* 0x000000ff1d00720c */ /* 0x000fe20003f64130 */
[----:B---3--:R-:W-:Y:S01]  /*19710*/  FMUL R3, R11, c[0x0][0x188] ;  /* 0x000062000b037a20 */ /* 0x008fe20000400000 */
[----:B------:R-:W-:-:S02]  /*19720*/  ISETP.GT.U32.AND.EX P4, PT, R29, RZ, PT, P4 ;  /* 0x000000ff1d00720c */ /* 0x000fc40003f84140 */
[----:B------:R-:W-:Y:S02]  /*19730*/  FSEL R9, R9, -INF , !P3 ;  /* 0xff80000009097808 */ /* 0x000fe40005800000 */
[----:B------:R-:W-:Y:S01]  /*19740*/  FSEL R3, R3, -INF , !P4 ;  /* 0xff80000003037808 */ /* 0x000fe20006000000 */
[----:B------:R-:W-:Y:S02]  /*19750*/  FMUL R8, R8, c[0x0][0x188] ;  /* 0x0000620008087a20 */ /* 0x000fe40000400000 */
[----:B------:R-:W-:Y:S02]  /*19760*/  STL [R1+0x660], R9 ;  /* 0x0006600901007387 */ /* 0x000fe40000100800 */
[----:B------:R0:W-:Y:S01]  /*19770*/  STL [R1+0x670], R3 ;  /* 0x0006700301007387 */ /* 0x0001e20000100800 */
[C---:B------:R-:W-:Y:S02]  /*19780*/  ISETP.GT.U32.AND.EX P2, PT, R29.reuse, RZ, PT, P2 ;  /* 0x000000ff1d00720c */ /* 0x040fe40003f44120 */
[----:B------:R-:W-:Y:S01]  /*19790*/  ISETP.GT.U32.AND.EX P5, PT, R29, RZ, PT, P5 ;  /* 0x000000ff1d00720c */ /* 0x000fe20003fa4150 */
[----:B0-----:R-:W-:Y:S01]  /*197a0*/  FMUL R3, R10, c[0x0][0x188] ;  /* 0x000062000a037a20 */ /* 0x001fe20000400000 */
[----:B------:R-:W-:-:S04]  /*197b0*/  FSEL R9, R8, -INF , !P2 ;  /* 0xff80000008097808 */ /* 0x000fc80005000000 */
[----:B------:R-:W-:Y:S02]  /*197c0*/  FSEL R8, R3, -INF , !P5 ;  /* 0xff80000003087808 */ /* 0x000fe40006800000 */
[----:B------:R-:W-:Y:S01]  /*197d0*/  LOP3.LUT R2, R0, 0x48, RZ, 0xfc, !PT ;  /* 0x0000004800027812 */ /* 0x000fe200078efcff */
[----:B------:R-:W-:Y:S02]  /*197e0*/  STL [R1+0x65c], R9 ;  /* 0x00065c0901007387 */ /* 0x000fe40000100800 */
[----:B------:R0:W-:Y:S01]  /*197f0*/  STL [R1+0x664], R8 ;  /* 0x0006640801007387 */ /* 0x0001e20000100800 */
[----:B------:R-:W-:Y:S01]  /*19800*/  ISETP.GT.U32.AND.EX P0, PT, R29, RZ, PT, P0 ;  /* 0x000000ff1d00720c */ /* 0x000fe20003f04100 */
[----:B0-----:R-:W3:Y:S01]  /*19810*/  LDL.LU R8, [R1+0x14c] ;  /* 0x00014c0001087983 */ /* 0x001ee20000300800 */
[----:B------:R-:W3:Y:S01]  /*19820*/  LDL.LU R9, [R1+0x148] ;  /* 0x0001480001097983 */ /* 0x000ee20000300800 */
[----:B----4-:R-:W-:Y:S02]  /*19830*/  ISETP.GT.U32.AND P4, PT, R2, R20, PT ;  /* 0x000000140200720c */ /* 0x010fe40003f84070 */
[----:B--2---:R-:W-:-:S02]  /*19840*/  IADD3 R3, R4, R21, RZ ;  /* 0x0000001504037210 */ /* 0x004fc40007ffe0ff */
[----:B------:R-:W2:Y:S01]  /*19850*/  LDL.LU R4, [R1+0x170] ;  /* 0x0001700001047983 */ /* 0x000ea20000300800 */
[----:B------:R-:W4:Y:S02]  /*19860*/  LDL.LU R29, [R1+0x1f20] ;  /* 0x001f2000011d7983 */ /* 0x000f240000300800 */
[----:B------:R-:W-:Y:S01]  /*19870*/  IMAD.MOV.U32 R21, RZ, RZ, R5 ;  /* 0x000000ffff157224 */ /* 0x000fe200078e0005 */
[----:B------:R-:W-:Y:S01]  /*19880*/  ISETP.GT.U32.AND P3, PT, R2, R19, PT ;  /* 0x000000130200720c */ /* 0x000fe20003f64070 */
[----:B------:R-:W-:-:S04]  /*19890*/  LOP3.LUT R2, R0, 0x41, RZ, 0xfc, !PT ;  /* 0x0000004100027812 */ /* 0x000fc800078efcff */
[C---:B------:R-:W-:Y:S01]  /*198a0*/  ISETP.GT.U32.AND P5, PT, R2.reuse, R20, PT ;  /* 0x000000140200720c */ /* 0x040fe20003fa4070 */
[----:B------:R-:W-:Y:S01]  /*198b0*/  IMAD.MOV.U32 R20, RZ, RZ, R6 ;  /* 0x000000ffff147224 */ /* 0x000fe200078e0006 */
[----:B------:R-:W-:Y:S01]  /*198c0*/  HMMA.16816.F32 R12, R24, R22, R12 ;  /* 0x00000016180c723c */ /* 0x000fe2000000180c */
[----:B------:R-:W5:Y:S11]  /*198d0*/  LDL.LU R23, [R1+0x144] ;  /* 0x0001440001177983 */ /* 0x000f760000300800 */
[----:B------:R-:W-:Y:S11]  /*198e0*/  @!UPT UIADD3 URZ, URZ, URZ, URZ ;  /* 0x0000003f3f3ff290 */ /* 0x000ff6000fffe03f */
[----:B------:R-:W-:Y:S01]  /*198f0*/  STL.64 [R1+0x50], R12 ;  /* 0x0000500c01007387 */ /* 0x000fe20000100a00 */
[----:B------:R0:W-:Y:S03]  /*19900*/  STL.64 [R1+0x58], R14 ;  /* 0x0000580e01007387 */ /* 0x0001e60000100a00 */
[----:B0-----:R-:W2:Y:S01]  /*19910*/  LDL.LU R15, [R1+0x154] ;  /* 0x00015400010f7983 */ /* 0x001ea20000300800 */
[----:B------:R-:W2:Y:S02]  /*19920*/  LDL.LU R5, [R1+0x15c] ;  /* 0x00015c0001057983 */ /* 0x000ea40000300800 */
[----:B------:R-:W2:Y:S02]  /*19930*/  LDL.LU R6, [R1+0x150] ;  /* 0x0001500001067983 */ /* 0x000ea40000300800 */
[----:B------:R-:W2:Y:S01]  /*19940*/  LDL.LU R14, [R1+0x158] ;  /* 0x00015800010e7983 */ /* 0x000ea20000300800 */
[----:B------:R-:W-:-:S02]  /*19950*/  ISETP.GT.U32.AND P2, PT, R2, R19, PT ;  /* 0x000000130200720c */ /* 0x000fc40003f44070 */
[----:B------:R-:W0:Y:S04]  /*19960*/  LDSM.16.M88.4 R16, [R7+0x2e180] ;  /* 0x02e180000710783b */ /* 0x000e280000000200 */
[----:B--2---:R1:W-:Y:S01]  /*19970*/  STL.64 [R1+0x1f08], R14 ;  /* 0x001f080e01007387 */ /* 0x0043e20000100a00 */
[----:B------:R-:W2:Y:S02]  /*19980*/  LDL.LU R12, [R1+0x100] ;  /* 0x00010000010c7983 */ /* 0x000ea40000300800 */
[----:B------:R-:W2:Y:S01]  /*19990*/  LDL.LU R13, [R1+0x104] ;  /* 0x00010400010d7983 */ /* 0x000ea20000300800 */
[----:B-1----:R-:W2:Y:S01]  /*199a0*/  LDL.LU R14, [R1+0x108] ;  /* 0x00010800010e7983 */ /* 0x002ea20000300800 */
[----:B------:R-:W2:Y:S02]  /*199b0*/  LDL.LU R15, [R1+0x10c] ;  /* 0x00010c00010f7983 */ /* 0x000ea40000300800 */
[----:B------:R-:W2:Y:S02]  /*199c0*/  LDL.LU R10, [R1+0x78] ;  /* 0x00007800010a7983 */ /* 0x000ea40000300800 */
[----:B------:R-:W2:Y:S01]  /*199d0*/  LDL.LU R11, [R1+0x74] ;  /* 0x00007400010b7983 */ /* 0x000ea20000300800 */
[----:B------:R1:W-:Y:S04]  /*199e0*/  STL.64 [R1+0x1ee8], R26 ;  /* 0x001ee81a01007387 */ /* 0x0003e80000100a00 */
[----:B-1----:R-:W2:Y:S01]  /*199f0*/  LDL R26, [R1+0x70] ;  /* 0x00007000011a7983 */ /* 0x002ea20000100800 */
[----:B------:R1:W-:Y:S03]  /*19a00*/  STL.64 [R1+0x1ee0], R24 ;  /* 0x001ee01801007387 */ /* 0x0003e60000100a00 */
[----:B-1----:R-:W2:Y:S01]  /*19a10*/  LDL.LU R25, [R1+0x54] ;  /* 0x0000540001197983 */ /* 0x002ea20000300800 */
[----:B0-----:R-:W-:Y:S02]  /*19a20*/  STL [R1], R16 ;  /* 0x0000001001007387 */ /* 0x001fe40000100800 */
[----:B------:R0:W-:Y:S01]  /*19a30*/  STL.64 [R1+0x8], R18 ;  /* 0x0000081201007387 */ /* 0x0001e20000100a00 */
[----:B------:R-:W-:Y:S01]  /*19a40*/  MOV R24, R17 ;  /* 0x0000001100187202 */ /* 0x000fe20000000f00 */
[----:B0-----:R-:W2:Y:S01]  /*19a50*/  LDL.LU.64 R18, [R1+0x1f18] ;  /* 0x001f180001127983 */ /* 0x001ea20000300a00 */
[----:B------:R-:W2:Y:S02]  /*19a60*/  LDL.LU.64 R16, [R1+0x1f10] ;  /* 0x001f100001107983 */ /* 0x000ea40000300a00 */
[----:B------:R-:W2:Y:S01]  /*19a70*/  LDL.LU R27, [R1+0x5c] ;  /* 0x00005c00011b7983 */ /* 0x000ea20000300800 */
[----:B------:R-:W-:Y:S01]  /*19a80*/  SEL R2, RZ, 0x1, !P0 ;  /* 0x00000001ff027807 */ /* 0x000fe20004000000 */
[----:B---3--:R-:W-:Y:S01]  /*19a90*/  IMAD.IADD R8, R9, 0x1, R8 ;  /* 0x0000000109087824 */ /* 0x008fe200078e0208 */
[----:B----4-:R-:W-:-:S03]  /*19aa0*/  IADD3 R9, R29, R28, RZ ;  /* 0x0000001c1d097210 */ /* 0x010fc60007ffe0ff */
[----:B-----5:R-:W-:Y:S01]  /*19ab0*/  IMAD.IADD R2, R2, 0x1, R23 ;  /* 0x0000000102027824 */ /* 0x020fe200078e0217 */
[----:B--2---:R-:W-:Y:S01]  /*19ac0*/  STL.64 [R1+0x1f00], R26 ;  /* 0x001f001a01007387 */ /* 0x004fe20000100a00 */
[----:B------:R0:W-:Y:S01]  /*19ad0*/  STL.64 [R1+0x1ef8], R24 ;  /* 0x001ef81801007387 */ /* 0x0001e20000100a00 */
[----:B------:R-:W-:Y:S02]  /*19ae0*/  HMMA.16816.F32 R20, R16, R20, R12 ;  /* 0x000000141014723c */ /* 0x000fe4000000180c */
[----:B0-----:R-:W2:Y:S01]  /*19af0*/  LDL.LU R24, [R1+0xf0] ;  /* 0x0000f00001187983 */ /* 0x001ea20000300800 */
[----:B------:R-:W2:Y:S02]  /*19b00*/  LDL.LU R25, [R1+0xf4] ;  /* 0x0000f40001197983 */ /* 0x000ea40000300800 */
[----:B------:R-:W2:Y:S02]  /*19b10*/  LDL.LU R26, [R1+0xf8] ;  /* 0x0000f800011a7983 */ /* 0x000ea40000300800 */
[----:B------:R-:W2:Y:S01]  /*19b20*/  LDL.LU R27, [R1+0xfc] ;  /* 0x0000fc00011b7983 */ /* 0x000ea20000300800 */
[----:B------:R-:W3:Y:S01]  /*19b30*/  LDL.LU R28, [R1+0x90] ;  /* 0x00009000011c7983 */ /* 0x000ee20000300800 */
[----:B------:R-:W4:Y:S01]  /*19b40*/  LDL.LU.64 R14, [R1+0x1f08] ;  /* 0x001f0800010e7983 */ /* 0x000f220000300a00 */
[----:B------:R-:W-:-:S02]  /*19b50*/  LOP3.LUT R3, R3, 0x3, RZ, 0xc0, !PT ;  /* 0x0000000303037812 */ /* 0x000fc400078ec0ff */
[----:B------:R-:W-:-:S11]  /*19b60*/  LOP3.LUT R2, R2, 0x3, RZ, 0xc0, !PT ;  /* 0x0000000302027812 */ /* 0x000fd600078ec0ff */
[----:B------:R0:W-:Y:S01]  /*19b70*/  STL.64 [R1+0x1ec0], R22 ;  /* 0x001ec01601007387 */ /* 0x0001e20000100a00 */
[----:B------:R-:W-:Y:S02]  /*19b80*/  STL.64 [R1+0x1ec8], R20 ;  /* 0x001ec81401007387 */ /* 0x000fe40000100a00 */
[----:B------:R-:W5:Y:S01]  /*19b90*/  LDL.64 R12, [R1+0x8a8] ;  /* 0x0008a800010c7983 */ /* 0x000f620000100a00 */
[----:B0-----:R-:W5:Y:S04]  /*19ba0*/  LDL R22, [R1+0x48c] ;  /* 0x00048c0001167983 */ /* 0x001f680000100800 */
[----:B------:R-:W2:Y:S01]  /*19bb0*/  LDL R23, [R1+0x494] ;  /* 0x0004940001177983 */ /* 0x000ea20000100800 */
[----:B----4-:R-:W-:Y:S01]  /*19bc0*/  IADD3 R29, R3, R4, R15 ;  /* 0x00000004031d7210 */ /* 0x010fe20007ffe00f */
[----:B------:R-:W-:-:S02]  /*19bd0*/  IADD3 R15, R2, R6, R5 ;  /* 0x00000006020f7210 */ /* 0x000fc40007ffe005 */
[----:B------:R-:W0:Y:S01]  /*19be0*/  LDSM.16.M88.4 R4, [R7+0x2f180] ;  /* 0x02f180000704783b */ /* 0x000e220000000200 */
[----:B------:R-:W-:Y:S01]  /*19bf0*/  LOP3.LUT R3, R8, 0x3, RZ, 0xc0, !PT ;  /* 0x0000000308037812 */ /* 0x000fe200078ec0ff */
[----:B------:R-:W-:-:S03]  /*19c00*/  LOP3.LUT R8, R9, 0x3, RZ, 0xc0, !PT ;  /* 0x0000000309087812 */ /* 0x000fc600078ec0ff */
[----:B---3--:R-:W-:Y:S01]  /*19c10*/  IADD3 R28, R3, R14, R28 ;  /* 0x0000000e031c7210 */ /* 0x008fe20007ffe01c */
[----:B------:R-:W-:Y:S01]  /*19c20*/  IADD3 R14, R8, R11, R10 ;  /* 0x0000000b080e7210 */ /* 0x000fe20007ffe00a */
[----:B0-----:R-:W-:Y:S01]  /*19c30*/  STL [R1+0x1ef0], R5 ;  /* 0x001ef00501007387 */ /* 0x001fe20000100800 */
[----:B------:R-:W3:Y:S02]  /*19c40*/  LDL.64 R2, [R1+0x8a0] ;  /* 0x0008a00001027983 */ /* 0x000ee40000100a00 */
[----:B------:R-:W2:Y:S02]  /*19c50*/  LDL.LU R8, [R1+0x30] ;  /* 0x0000300001087983 */ /* 0x000ea40000300800 */
[----:B------:R-:W2:Y:S02]  /*19c60*/  LDL.LU R9, [R1+0x34] ;  /* 0x0000340001097983 */ /* 0x000ea40000300800 */
[----:B--2---:R-:W-:Y:S01]  /*19c70*/  HMMA.16816.F32 R8, R16, R8, R24 ;  /* 0x000000081008723c */ /* 0x004fe20000001818 */
[----:B------:R-:W2:Y:S01]  /*19c80*/  LDL.LU.64 R26, [R1+0x1f00] ;  /* 0x001f0000011a7983 */ /* 0x000ea20000300a00 */
[----:B------:R-:W4:Y:S02]  /*19c90*/  LDL.LU.64 R24, [R1+0x1ef8] ;  /* 0x001ef80001187983 */ /* 0x000f240000300a00 */
[----:B------:R-:W4:Y:S02]  /*19ca0*/  LDL.LU R20, [R1] ;  /* 0x0000000001147983 */ /* 0x000f240000300800 */
[----:B------:R0:W-:Y:S02]  /*19cb0*/  STL.64 [R1+0x18], R6 ;  /* 0x0000180601007387 */ /* 0x0001e40000100a00 */
[----:B0-----:R-:W4:Y:S01]  /*19cc0*/  LDL R7, [R1+0xab0] ;  /* 0x000ab00001077983 */ /* 0x001f220000100800 */
[----:B-----5:R-:W-:-:S04]  /*19cd0*/  IMAD.WIDE R12, R22, 0x2, R12 ;  /* 0x00000002160c7825 */ /* 0x020fc800078e020c */
[----:B---3--:R-:W-:Y:S01]  /*19ce0*/  IMAD.WIDE R2, R22, 0x2, R2 ;  /* 0x0000000216027825 */ /* 0x008fe200078e0202 */
[----:B------:R-:W-:-:S03]  /*19cf0*/  LOP3.LUT R22, R0, 0x40, RZ, 0xfc, !PT ;  /* 0x0000004000167812 */ /* 0x000fc600078efcff */
[----:B------:R-:W-:-:S06]  /*19d00*/  IMAD.SHL.U32 R0, R14, 0x100, RZ ;  /* 0x000001000e007824 */ /* 0x000fcc00078e00ff */
[----:B------:R0:W-:Y:S01]  /*19d10*/  STL.64 [R1+0x1eb8], R10 ;  /* 0x001eb80a01007387 */ /* 0x0001e20000100a00 */
[----:B------:R1:W-:Y:S01]  /*19d20*/  STL.64 [R1+0x1eb0], R8 ;  /* 0x001eb00801007387 */ /* 0x0003e20000100a00 */
[----:B------:R-:W-:Y:S02]  /*19d30*/  LOP3.LUT R14, R15, 0xf, RZ, 0xc0, !PT ;  /* 0x0000000f0f0e7812 */ /* 0x000fe400078ec0ff */
[----:B------:R-:W-:Y:S02]  /*19d40*/  LOP3.LUT R0, R0, 0xf00, RZ, 0xe2, !PT ;  /* 0x00000f0000007812 */ /* 0x000fe400078ee2ff */
[C---:B--2---:R-:W-:Y:S01]  /*19d50*/  ISETP.GT.U32.AND.EX P1, PT, R26.reuse, RZ, PT, P1 ;  /* 0x000000ff1a00720c */ /* 0x044fe20003f24110 */
[----:B----4-:R-:W-:Y:S02]  /*19d60*/  FMUL R6, R25, c[0x0][0x188] ;  /* 0x0000620019067a20 */ /* 0x010fe40000400000 */
[----:B------:R-:W-:Y:S01]  /*19d70*/  FMUL R5, R27, c[0x0][0x188] ;  /* 0x000062001b057a20 */ /* 0x000fe20000400000 */
[----:B------:R-:W-:-:S02]  /*19d80*/  ISETP.GT.U32.AND.EX P6, PT, R26, RZ, PT, P6 ;  /* 0x000000ff1a00720c */ /* 0x000fc40003fc4160 */
[----:B------:R-:W-:Y:S01]  /*19d90*/  FSEL R6, R6, -INF , !P1 ;  /* 0xff80000006067808 */ /* 0x000fe20004800000 */
[----:B------:R-:W-:Y:S02]  /*19da0*/  IMAD.MOV.U32 R21, RZ, RZ, R24 ;  /* 0x000000ffff157224 */ /* 0x000fe400078e0018 */
[----:B------:R-:W2:Y:S02]  /*19db0*/  LDL.LU R24, [R1+0x60] ;  /* 0x0000600001187983 */ /* 0x000ea40000300800 */
[----:B------:R3:W-:Y:S02]  /*19dc0*/  STL [R1+0x60c], R6 ;  /* 0x00060c0601007387 */ /* 0x0007e40000100800 */
[----:B------:R-:W2:Y:S01]  /*19dd0*/  LDL.LU R25, [R1+0x64] ;  /* 0x0000640001197983 */ /* 0x000ea20000300800 */
[----:B------:R-:W-:Y:S01]  /*19de0*/  FSEL R15, R5, -INF , !P6 ;  /* 0xff800000050f7808 */ /* 0x000fe20007000000 */
[----:B------:R-:W2:Y:S01]  /*19df0*/  LDL.LU R26, [R1+0x68] ;  /* 0x00006800011a7983 */ /* 0x000ea20000300800 */
[----:B------:R-:W2:Y:S01]  /*19e00*/  LDL.LU R27, [R1+0x6c] ;  /* 0x00006c00011b7983 */ /* 0x000ea20000300800 */
[C---:B------:R-:W-:Y:S01]  /*19e10*/  ISETP.GT.U32.AND P1, PT, R22.reuse, R7, PT ;  /* 0x000000071600720c */ /* 0x040fe20003f24070 */
[----:B0-----:R-:W4:Y:S01]  /*19e20*/  LDL.64 R10, [R1+0x898] ;  /* 0x00089800010a7983 */ /* 0x001f220000100a00 */
[----:B-1----:R-:W5:Y:S04]  /*19e30*/  LDL.64 R8, [R1+0x890] ;  /* 0x0008900001087983 */ /* 0x002f680000100a00 */
[----:B---3--:R-:W3:Y:S01]  /*19e40*/  LDL.64 R6, [R1+0x888] ;  /* 0x0008880001067983 */ /* 0x008ee20000100a00 */
[----:B------:R-:W2:Y:S02]  /*19e50*/  LDL.LU R5, [R1+0x1ef0] ;  /* 0x001ef00001057983 */ /* 0x000ea40000300800 */
[----:B------:R0:W-:Y:S01]  /*19e60*/  STL [R1+0x610], R15 ;  /* 0x0006100f01007387 */ /* 0x0001e20000100800 */
[----:B------:R-:W-:-:S02]  /*19e70*/  ISETP.GT.U32.AND P6, PT, R22, R23, PT ;  /* 0x000000171600720c */ /* 0x000fc40003fc4070 */
[----:B------:R1:W2:Y:S04]  /*19e80*/  LDG.E.U16 R22, [R12.64] ;  /* 0x000000060c167981 */ /* 0x0002a8000c1e1500 */
[----:B------:R1:W2:Y:S01]  /*19e90*/  LDG.E.U16 R23, [R2.64] ;  /* 0x0000000602177981 */ /* 0x0002a2000c1e1500 */
[----:B0-----:R-:W-:Y:S01]  /*19ea0*/  LEA R15, R29, R14, 0x4 ;  /* 0x0000000e1d0f7211 */ /* 0x001fe200078e20ff */
[----:B------:R-:W-:Y:S02]  /*19eb0*/  IMAD R14, R28, 0x1000, R0 ;  /* 0x000010001c0e7824 */ /* 0x000fe400078e0200 */
[----:B------:R-:W2:Y:S02]  /*19ec0*/  LDL.64 R28, [R1+0x880] ;  /* 0x00088000011c7983 */ /* 0x000ea40000100a00 */
[----:B------:R-:W-:Y:S02]  /*19ed0*/  STL [R1+0x78], R15 ;  /* 0x0000780f01007387 */ /* 0x000fe40000100800 */
[----:B------:R-:W4:Y:S02]  /*19ee0*/  LDL R0, [R1+0x48c] ;  /* 0x00048c0001007983 */ /* 0x000f240000100800 */
[----:B------:R0:W-:Y:S01]  /*19ef0*/  STL [R1+0x80], R14 ;  /* 0x0000800e01007387 */ /* 0x0001e20000100800 */
[----:B-1----:R-:W2:Y:S01]  /*19f00*/  LDL.LU R12, [R1+0x110] ;  /* 0x00011000010c7983 */ /* 0x002ea20000300800 */
[----:B------:R-:W2:Y:S03]  /*19f10*/  LDL.LU R13, [R1+0x114] ;  /* 0x00011400010d7983 */ /* 0x000ea60000300800 */
[----:B0-----:R-:W2:Y:S01]  /*19f20*/  LDL.LU R14, [R1+0x118] ;  /* 0x00011800010e7983 */ /* 0x001ea20000300800 */
[----:B------:R-:W2:Y:S02]  /*19f30*/  LDL.LU R15, [R1+0x11c] ;  /* 0x00011c00010f7983 */ /* 0x000ea40000300800 */
[----:B------:R-:W3:Y:S01]  /*19f40*/  LDL.64 R2, [R1+0x878] ;  /* 0x0008780001027983 */ /* 0x000ee20000100a00 */
[----:B--2---:R-:W-:Y:S07]  /*19f50*/  HMMA.16816.F32 R12, R16, R20, R12 ;  /* 0x00000014100c723c */ /* 0x004fee000000180c */
[----:B----4-:R-:W-:-:S06]  /*19f60*/  IMAD.WIDE R20, R0, 0x2, R10 ;  /* 0x0000000200147825 */ /* 0x010fcc00078e020a */
[----:B------:R0:W2:Y:S01]  /*19f70*/  LDG.E.U16 R21, [R20.64] ;  /* 0x0000000614157981 */ /* 0x0000a2000c1e1500 */
[----:B-----5:R-:W-:-:S04]  /*19f80*/  IMAD.WIDE R10, R0, 0x2, R8 ;  /* 0x00000002000a7825 */ /* 0x020fc800078e0208 */
[C---:B---3--:R-:W-:Y:S01]  /*19f90*/  IMAD.WIDE R6, R0.reuse, 0x2, R6 ;  /* 0x0000000200067825 */ /* 0x048fe200078e0206 */
[----:B------:R1:W-:Y:S03]  /*19fa0*/  STL [R1+0xf4], R22 ;  /* 0x0000f41601007387 */ /* 0x0003e60000100800 */
[----:B------:R-:W-:-:S04]  /*19fb0*/  IMAD.WIDE R28, R0, 0x2, R28 ;  /* 0x00000002001c7825 */ /* 0x000fc800078e021c */
[C---:B------:R-:W-:Y:S01]  /*19fc0*/  IMAD.WIDE R2, R0.reuse, 0x2, R2 ;  /* 0x0000000200027825 */ /* 0x040fe200078e0202 */
[----:B------:R3:W4:Y:S04]  /*19fd0*/  LDG.E.U16 R10, [R10.64] ;  /* 0x000000060a0a7981 */ /* 0x000728000c1e1500 */
[----:B0-----:R0:W5:Y:S04]  /*19fe0*/  LDG.E.U16 R20, [R28.64] ;  /* 0x000000061c147981 */ /* 0x001168000c1e1500 */
[----:B-1----:R-:W4:Y:S01]  /*19ff0*/  LDL.LU R22, [R1+0x48] ;  /* 0x0000480001167983 */ /* 0x002f220000300800 */
[----:B------:R1:W-:Y:S03]  /*1a000*/  STL [R1+0xf8], R23 ;  /* 0x0000f81701007387 */ /* 0x0003e60000100800 */
[----:B---3--:R3:W3:Y:S04]  /*1a010*/  LDG.E.U16 R11, [R6.64] ;  /* 0x00000006060b7981 */ /* 0x0086e8000c1e1500 */
[----:B-1----:R-:W4:Y:S01]  /*1a020*/  LDL.LU R23, [R1+0x4c] ;  /* 0x00004c0001177983 */ /* 0x002f220000300800 */
[----:B------:R1:W-:Y:S02]  /*1a030*/  STL.64 [R1+0x1ea8], R14 ;  /* 0x001ea80e01007387 */ /* 0x0003e40000100a00 */
[----:B------:R1:W-:Y:S02]  /*1a040*/  STL.64 [R1+0x1ea0], R12 ;  /* 0x001ea00c01007387 */ /* 0x0003e40000100a00 */
[----:B------:R-:W5:Y:S01]  /*1a050*/  LDL.64 R8, [R1+0x860] ;  /* 0x0008600001087983 */ /* 0x000f620000100a00 */
[----:B0-----:R-:W5:Y:S04]  /*1a060*/  LDL.64 R28, [R1+0x858] ;  /* 0x00085800011c7983 */ /* 0x001f680000100a00 */
[----:B-1----:R-:W5:Y:S04]  /*1a070*/  LDL.64 R14, [R1+0x870] ;  /* 0x00087000010e7983 */ /* 0x002f680000100a00 */
[----:B------:R-:W5:Y:S04]  /*1a080*/  LDL.64 R12, [R1+0x868] ;  /* 0x00086800010c7983 */ /* 0x000f680000100a00 */
[----:B--2---:R0:W-:Y:S04]  /*1a090*/  STL [R1+0xe8], R21 ;  /* 0x0000e81501007387 */ /* 0x0041e80000100800 */
[----:B0-----:R0:W2:Y:S01]  /*1a0a0*/  LDG.E.U16 R21, [R2.64] ;  /* 0x0000000602157981 */ /* 0x0010a2000c1e1500 */
[----:B------:R-:W-:Y:S03]  /*1a0b0*/  HMMA.16816.F32 R16, R16, R4, R24 ;  /* 0x000000041010723c */ /* 0x000fe60000001818 */
[----:B0-----:R-:W2:Y:S01]  /*1a0c0*/  LDL.64 R2, [R1+0x850] ;  /* 0x0008500001027983 */ /* 0x001ea20000100a00 */
[----:B------:R-:W2:Y:S02]  /*1a0d0*/  LDL.LU.64 R26, [R1+0x1ee8] ;  /* 0x001ee800011a7983 */ /* 0x000ea40000300a00 */
[----:B------:R-:W2:Y:S02]  /*1a0e0*/  LDL.LU.64 R24, [R1+0x1ee0] ;  /* 0x001ee00001187983 */ /* 0x000ea40000300a00 */
[----:B---3--:R-:W3:Y:S01]  /*1a0f0*/  LDL.LU.64 R6, [R1+0x1ed8] ;  /* 0x001ed80001067983 */ /* 0x008ee20000300a00 */
[----:B------:R-:W3:Y:S01]  /*1a100*/  LDL.LU.64 R4, [R1+0x1ed0] ;  /* 0x001ed00001047983 */ /* 0x000ee20000300a00 */
[----:B----4-:R0:W-:Y:S03]  /*1a110*/  STL [R1+0xf0], R10 ;  /* 0x0000f00a01007387 */ /* 0x0101e60000100800 */
[----:B0-----:R-:W4:Y:S01]  /*1a120*/  LDL.LU R10, [R1+0x28] ;  /* 0x00002800010a7983 */ /* 0x001f220000300800 */
[----:B------:R0:W-:Y:S03]  /*1a130*/  STL [R1+0xe4], R11 ;  /* 0x0000e40b01007387 */ /* 0x0001e60000100800 */
[----:B0-----:R-:W4:Y:S06]  /*1a140*/  LDL.LU R11, [R1+0x2c] ;  /* 0x00002c00010b7983 */ /* 0x001f2c0000300800 */
[----:B------:R5:W-:Y:S02]  /*1a150*/  STL.64 [R1+0x1e98], R18 ;  /* 0x001e981201007387 */ /* 0x000be40000100a00 */
[----:B------:R0:W-:Y:S02]  /*1a160*/  STL.64 [R1+0x1e90], R16 ;  /* 0x001e901001007387 */ /* 0x0001e40000100a00 */
[C---:B-----5:R-:W-:Y:S01]  /*1a170*/  IMAD.WIDE R18, R0.reuse, 0x2, R12 ;  /* 0x0000000200127825 */ /* 0x060fe200078e020c */
[----:B--2---:R-:W-:Y:S03]  /*1a180*/  STL [R1+0xe0], R21 ;  /* 0x0000e01501007387 */ /* 0x004fe60000100800 */
[----:B------:R1:W-:Y:S02]  /*1a190*/  STL [R1+0xec], R20 ;  /* 0x0000ec1401007387 */ /* 0x0003e40000100800 */
[----:B------:R-:W-:-:S04]  /*1a1a0*/  IMAD.WIDE R28, R0, 0x2, R28 ;  /* 0x00000002001c7825 */ /* 0x000fc800078e021c */
[----:B0-----:R-:W2:Y:S01]  /*1a1b0*/  LDL.64 R16, [R1+0x848] ;  /* 0x0008480001107983 */ /* 0x001ea20000100a00 */
[----:B------:R-:W5:Y:S01]  /*1a1c0*/  LDL.64 R12, [R1+0x840] ;  /* 0x00084000010c7983 */ /* 0x000f620000100a00 */
[----:B-1----:R-:W-:-:S06]  /*1a1d0*/  IMAD.WIDE R20, R0, 0x2, R14 ;  /* 0x0000000200147825 */ /* 0x002fcc00078e020e */
[----:B------:R0:W2:Y:S04]  /*1a1e0*/  LDG.E.U16 R20, [R20.64] ;  /* 0x0000000614147981 */ /* 0x0000a8000c1e1500 */
[----:B0-----:R0:W2:Y:S01]  /*1a1f0*/  LDG.E.U16 R21, [R18.64] ;  /* 0x0000000612157981 */ /* 0x0010a2000c1e1500 */
[----:B---3--:R-:W-:Y:S01]  /*1a200*/  HMMA.16816.F32 R4, R24, R22, R4 ;  /* 0x000000161804723c */ /* 0x008fe20000001804 */
[----:B------:R-:W-:-:S04]  /*1a210*/  IMAD.WIDE R2, R0, 0x2, R2 ;  /* 0x0000000200027825 */ /* 0x000fc800078e0202 */
[----:B------:R-:W-:Y:S02]  /*1a220*/  IMAD.WIDE R14, R0, 0x2, R8 ;  /* 0x00000002000e7825 */ /* 0x000fe400078e0208 */
[----:B------:R-:W3:Y:S04]  /*1a230*/  LDL.64 R8, [R1+0x838] ;  /* 0x0008380001087983 */ /* 0x000ee80000100a00 */
[----:B------:R1:W3:Y:S04]  /*1a240*/  LDG.E.U16 R0, [R2.64] ;  /* 0x0000000602007981 */ /* 0x0002e8000c1e1500 */
[----:B0-----:R0:W3:Y:S04]  /*1a250*/  LDG.E.U16 R19, [R28.64] ;  /* 0x000000061c137981 */ /* 0x0010e8000c1e1500 */
[----:B------:R2:W3:Y:S04]  /*1a260*/  LDG.E.U16 R18, [R14.64] ;  /* 0x000000060e127981 */ /* 0x0004e8000c1e1500 */
[----:B-1----:R-:W3:Y:S04]  /*1a270*/  LDL.64 R2, [R1+0x828] ;  /* 0x0008280001027983 */ /* 0x002ee80000100a00 */
[----:B0-----:R-:W3:Y:S04]  /*1a280*/  LDL.64 R28, [R1+0x830] ;  /* 0x00083000011c7983 */ /* 0x001ee80000100a00 */
[----:B--2---:R-:W-:Y:S01]  /*1a290*/  STL [R1+0xd0], R21 ;  /* 0x0000d01501007387 */ /* 0x004fe20000100800 */
[----:B------:R0:W-:Y:S03]  /*1a2a0*/  STL [R1+0xdc], R20 ;  /* 0x0000dc1401007387 */ /* 0x0001e60000100800 */
[----:B0-----:R-:W4:Y:S01]  /*1a2b0*/  LDL.LU.64 R20, [R1+0x1ec8] ;  /* 0x001ec80001147983 */ /* 0x001f220000300a00 */
[----:B------:R-:W2:Y:S02]  /*1a2c0*/  LDL.LU R14, [R1+0x38] ;  /* 0x00003800010e7983 */ /* 0x000ea40000300800 */
[----:B------:R-:W2:Y:S02]  /*1a2d0*/  LDL.LU R15, [R1+0x3c] ;  /* 0x00003c00010f7983 */ /* 0x000ea40000300800 */
[----:B------:R0:W-:Y:S02]  /*1a2e0*/  STL [R1+0x1e78], R7 ;  /* 0x001e780701007387 */ /* 0x0001e40000100800 */
[----:B0-----:R-:W2:Y:S01]  /*1a2f0*/  LDL R7, [R1+0x48c] ;  /* 0x00048c0001077983 */ /* 0x001ea20000100800 */
[----:B---3--:R0:W-:Y:S03]  /*1a300*/  STL [R1+0xd8], R18 ;  /* 0x0000d81201007387 */ /* 0x0081e60000100800 */
[----:B0-----:R-:W3:Y:S01]  /*1a310*/  LDL.LU R18, [R1+0x8] ;  /* 0x0000080001127983 */ /* 0x001ee20000300800 */
[----:B------:R0:W-:Y:S03]  /*1a320*/  STL [R1+0xcc], R19 ;  /* 0x0000cc1301007387 */ /* 0x0001e60000100800 */
[----:B0-----:R-:W3:Y:S01]  /*1a330*/  LDL.LU R19, [R1+0xc] ;  /* 0x00000c0001137983 */ /* 0x001ee20000300800 */
[----:B--2---:R-:W-:-:S04]  /*1a340*/  IMAD.WIDE R22, R7, 0x2, R16 ;  /* 0x0000000207167825 */ /* 0x004fc800078e0210 */
[C---:B-----5:R-:W-:Y:S02]  /*1a350*/  IMAD.WIDE R16, R7.reuse, 0x2, R12 ;  /* 0x0000000207107825 */ /* 0x060fe400078e020c */
[----:B------:R-:W2:Y:S02]  /*1a360*/  LDL.64 R12, [R1+0x818] ;  /* 0x00081800010c7983 */ /* 0x000ea40000100a00 */
[----:B------:R0:W-:Y:S02]  /*1a370*/  STL [R1+0xd4], R0 ;  /* 0x0000d40001007387 */ /* 0x0001e40000100800 */
[----:B0-----:R0:W5:Y:S04]  /*1a380*/  LDG.E.U16 R0, [R22.64] ;  /* 0x0000000616007981 */ /* 0x001168000c1e1500 */
[----:B0-----:R-:W4:Y:S01]  /*1a390*/  LDL.LU.64 R22, [R1+0x1ec0] ;  /* 0x001ec00001167983 */ /* 0x001f220000300a00 */
[----:B------:R-:W-:-:S04]  /*1a3a0*/  IMAD.WIDE R28, R7, 0x2, R28 ;  /* 0x00000002071c7825 */ /* 0x000fc800078e021c */
[C---:B------:R-:W-:Y:S01]  /*1a3b0*/  IMAD.WIDE R8, R7.reuse, 0x2, R8 ;  /* 0x0000000207087825 */ /* 0x040fe200078e0208 */
[----:B-----5:R0:W-:Y:S04]  /*1a3c0*/  STL [R1+0xc0], R0 ;  /* 0x0000c00001007387 */ /* 0x0201e80000100800 */
[----:B0-----:R0:W5:Y:S04]  /*1a3d0*/  LDG.E.U16 R0, [R16.64] ;  /* 0x0000000610007981 */ /* 0x001168000c1e1500 */
[----:B0-----:R0:W2:Y:S04]  /*1a3e0*/  LDG.E.U16 R17, [R28.64] ;  /* 0x000000061c117981 */ /* 0x0010a8000c1e1500 */
[----:B------:R1:W2:Y:S01]  /*1a3f0*/  LDG.E.U16 R16, [R8.64] ;  /* 0x0000000608107981 */ /* 0x0002a2000c1e1500 */
[----:B----4-:R-:W-:Y:S01]  /*1a400*/  HMMA.16816.F32 R20, R24, R10, R20 ;  /* 0x0000000a1814723c */ /* 0x010fe20000001814 */
[----:B------:R-:W-:-:S02]  /*1a410*/  IMAD.WIDE R2, R7, 0x2, R2 ;  /* 0x0000000207027825 */ /* 0x000fc400078e0202 */
[----:B0-----:R-:W4:Y:S04]  /*1a420*/  LDL.64 R28, [R1+0x810] ;  /* 0x00081000011c7983 */ /* 0x001f280000100a00 */
[----:B-----5:R0:W-:Y:S04]  /*1a430*/  STL [R1+0xc8], R0 ;  /* 0x0000c80001007387 */ /* 0x0201e80000100800 */
[----:B0-----:R0:W5:Y:S04]  /*1a440*/  LDG.E.U16 R0, [R2.64] ;  /* 0x0000000602007981 */ /* 0x001168000c1e1500 */
[----:B0-----:R-:W3:Y:S01]  /*1a450*/  LDL.64 R2, [R1+0x808] ;  /* 0x0008080001027983 */ /* 0x001ee20000100a00 */
[----:B------:R-:W3:Y:S02]  /*1a460*/  LDL.LU.64 R10, [R1+0x1eb8] ;  /* 0x001eb800010a7983 */ /* 0x000ee40000300a00 */
[----:B-1----:R-:W3:Y:S02]  /*1a470*/  LDL.LU.64 R8, [R1+0x1eb0] ;  /* 0x001eb00001087983 */ /* 0x002ee40000300a00 */
[----:B--2---:R-:W-:Y:S01]  /*1a480*/  STL [R1+0xc4], R17 ;  /* 0x0000c41101007387 */ /* 0x004fe20000100800 */
[----:B------:R0:W-:Y:S04]  /*1a490*/  STL [R1+0xbc], R16 ;  /* 0x0000bc1001007387 */ /* 0x0001e80000100800 */
[----:B0-----:R-:W2:Y:S01]  /*1a4a0*/  LDL.64 R16, [R1+0x800] ;  /* 0x0008000001107983 */ /* 0x001ea20000100a00 */
[----:B------:R-:W-:Y:S02]  /*1a4b0*/  STL.64 [R1+0x1e88], R22 ;  /* 0x001e881601007387 */ /* 0x000fe40000100a00 */
[----:B------:R0:W-:Y:S02]  /*1a4c0*/  STL.64 [R1+0x1e80], R20 ;  /* 0x001e801401007387 */ /* 0x0001e40000100a00 */
[----:B0-----:R-:W2:Y:S01]  /*1a4d0*/  LDL.64 R20, [R1+0x820] ;  /* 0x0008200001147983 */ /* 0x001ea20000100a00 */
[----:B------:R-:W3:Y:S02]  /*1a4e0*/  LDL.LU R22, [R1+0x18] ;  /* 0x0000180001167983 */ /* 0x000ee40000300800 */
[----:B------:R-:W3:Y:S02]  /*1a4f0*/  LDL.LU R23, [R1+0x1c] ;  /* 0x00001c0001177983 */ /* 0x000ee40000300800 */
[----:B------:R-:W-:-:S04]  /*1a500*/  IMAD.WIDE R12, R7, 0x2, R12 ;  /* 0x00000002070c7825 */ /* 0x000fc800078e020c */
[C---:B----4-:R-:W-:Y:S02]  /*1a510*/  IMAD.WIDE R28, R7.reuse, 0x2, R28 ;  /* 0x00000002071c7825 */ /* 0x050fe400078e021c */
[----:B------:R0:W4:Y:S04]  /*1a520*/  LDG.E.U16 R12, [R12.64] ;  /* 0x000000060c0c7981 */ /* 0x000128000c1e1500 */
[----:B0-----:R0:W4:Y:S04]  /*1a530*/  LDG.E.U16 R13, [R28.64] ;  /* 0x000000061c0d7981 */ /* 0x001128000c1e1500 */
[----:B-----5:R1:W-:Y:S01]  /*1a540*/  STL [R1+0xb4], R0 ;  /* 0x0000b40001007387 */ /* 0x0203e20000100800 */
[----:B0-----:R-:W5:Y:S02]  /*1a550*/  LDL.64 R28, [R1+0x7f8] ;  /* 0x0007f800011c7983 */ /* 0x001f640000100a00 */
[----:B--2---:R-:W-:-:S05]  /*1a560*/  IMAD.WIDE R20, R7, 0x2, R20 ;  /* 0x0000000207147825 */ /* 0x004fca00078e0214 */
[----:B-1----:R0:W2:Y:S01]  /*1a570*/  LDG.E.U16 R0, [R20.64] ;  /* 0x0000000614007981 */ /* 0x0020a2000c1e1500 */
[----:B---3--:R-:W-:-:S04]  /*1a580*/  IMAD.WIDE R2, R7, 0x2, R2 ;  /* 0x0000000207027825 */ /* 0x008fc800078e0202 */
[C---:B------:R-:W-:Y:S01]  /*1a590*/  IMAD.WIDE R16, R7.reuse, 0x2, R16 ;  /* 0x0000000207107825 */ /* 0x040fe200078e0210 */
[----:B------:R-:W-:Y:S05]  /*1a5a0*/  HMMA.16816.F32 R8, R24, R14, R8 ;  /* 0x0000000e1808723c */ /* 0x000fea0000001808 */
[----:B------:R1:W3:Y:S04]  /*1a5b0*/  LDG.E.U16 R16, [R16.64] ;  /* 0x0000000610107981 */ /* 0x0002e8000c1e1500 */
[----:B0-----:R-:W3:Y:S01]  /*1a5c0*/  LDL.64 R20, [R1+0x7e8] ;  /* 0x0007e80001147983 */ /* 0x001ee20000100a00 */
[----:B-----5:R-:W-:-:S05]  /*1a5d0*/  IMAD.WIDE R28, R7, 0x2, R28 ;  /* 0x00000002071c7825 */ /* 0x020fca00078e021c */
[----:B-1----:R0:W5:Y:S04]  /*1a5e0*/  LDG.E.U16 R17, [R28.64] ;  /* 0x000000061c117981 */ /* 0x002168000c1e1500 */
[----:B--2---:R1:W-:Y:S04]  /*1a5f0*/  STL [R1+0xb8], R0 ;  /* 0x0000b80001007387 */ /* 0x0043e80000100800 */
[----:B-1----:R1:W2:Y:S04]  /*1a600*/  LDG.E.U16 R0, [R2.64] ;  /* 0x0000000602007981 */ /* 0x0022a8000c1e1500 */
[----:B-1----:R-:W3:Y:S01]  /*1a610*/  LDL.64 R2, [R1+0x7f0] ;  /* 0x0007f00001027983 */ /* 0x002ee20000100a00 */
[----:B------:R-:W5:Y:S02]  /*1a620*/  LDL.LU.64 R14, [R1+0x1ea8] ;  /* 0x001ea800010e7983 */ /* 0x000f640000300a00 */
[----:B----4-:R-:W-:Y:S02]  /*1a630*/  STL [R1+0xb0], R13 ;  /* 0x0000b00d01007387 */ /* 0x010fe40000100800 */
[----:B------:R1:W-:Y:S02]  /*1a640*/  STL [R1+0xac], R12 ;  /* 0x0000ac0c01007387 */ /* 0x0003e40000100800 */
[----:B-1----:R-:W5:Y:S01]  /*1a650*/  LDL.LU.64 R12, [R1+0x1ea0] ;  /* 0x001ea000010c7983 */ /* 0x002f620000300a00 */
[----:B0-----:R-:W4:Y:S03]  /*1a660*/  LDL.64 R28, [R1+0x7e0] ;  /* 0x0007e000011c7983 */ /* 0x001f260000100a00 */
[----:B--2---:R0:W-:Y:S01]  /*1a670*/  STL [R1+0xa4], R0 ;  /* 0x0000a40001007387 */ /* 0x0041e20000100800 */
[----:B---3--:R-:W-:-:S05]  /*1a680*/  IMAD.WIDE R2, R7, 0x2, R2 ;  /* 0x0000000207027825 */ /* 0x008fca00078e0202 */
[----:B0-----:R0:W2:Y:S01]  /*1a690*/  LDG.E.U16 R0, [R2.64] ;  /* 0x0000000602007981 */ /* 0x0010a2000c1e1500 */
[----:B-----5:R-:W-:Y:S03]  /*1a6a0*/  HMMA.16816.F32 R12, R24, R18, R12 ;  /* 0x00000012180c723c */ /* 0x020fe6000000180c */
[----:B0-----:R-:W3:Y:S01]  /*1a6b0*/  LDL.64 R2, [R1+0x7d8] ;  /* 0x0007d80001027983 */ /* 0x001ee20000100a00 */
[----:B------:R-:W5:Y:S02]  /*1a6c0*/  LDL.LU.64 R18, [R1+0x1e98] ;  /* 0x001e980001127983 */ /* 0x000f640000300a00 */
[----:B------:R-:W-:Y:S02]  /*1a6d0*/  STL [R1+0x9c], R17 ;  /* 0x00009c1101007387 */ /* 0x000fe40000100800 */
[----:B------:R0:W-:Y:S02]  /*1a6e0*/  STL [R1+0xa8], R16 ;  /* 0x0000a81001007387 */ /* 0x0001e40000100800 */
[----:B0-----:R-:W5:Y:S01]  /*1a6f0*/  LDL.LU.64 R16, [R1+0x1e90] ;  /* 0x001e900001107983 */ /* 0x001f620000300a00 */
[----:B----4-:R-:W-:-:S04]  /*1a700*/  IMAD.WIDE R28, R7, 0x2, R28 ;  /* 0x00000002071c7825 */ /* 0x010fc800078e021c */
[----:B------:R-:W-:-:S08]  /*1a710*/  IMAD.WIDE R20, R7, 0x2, R20 ;  /* 0x0000000207147825 */ /* 0x000fd000078e0214 */
[----:B------:R0:W-:Y:S01]  /*1a720*/  STL [R1+0x1e38], R13 ;  /* 0x001e380d01007387 */ /* 0x0001e20000100800 */
[----:B------:R-:W-:Y:S02]  /*1a730*/  STL [R1+0x1e34], R14 ;  /* 0x001e340e01007387 */ /* 0x000fe40000100800 */
[----:B------:R1:W-:Y:S01]  /*1a740*/  STL [R1+0x1e30], R15 ;  /* 0x001e300f01007387 */ /* 0x0003e20000100800 */
[----:B0-----:R0:W4:Y:S04]  /*1a750*/  LDG.E.U16 R13, [R28.64] ;  /* 0x000000061c0d7981 */ /* 0x001128000c1e1500 */
[----:B-1----:R1:W4:Y:S04]  /*1a760*/  LDG.E.U16 R15, [R20.64] ;  /* 0x00000006140f7981 */ /* 0x002328000c1e1500 */
[----:B0-----:R-:W4:Y:S04]  /*1a770*/  LDL.64 R28, [R1+0x7b8] ;  /* 0x0007b800011c7983 */ /* 0x001f280000100a00 */
[----:B--2---:R0:W-:Y:S01]  /*1a780*/  STL [R1+0xa0], R0 ;  /* 0x0000a00001007387 */ /* 0x0041e20000100800 */
[----:B---3--:R-:W-:-:S05]  /*1a790*/  IMAD.WIDE R2, R7, 0x2, R2 ;  /* 0x0000000207027825 */ /* 0x008fca00078e0202 */
[----:B0-----:R0:W2:Y:S01]  /*1a7a0*/  LDG.E.U16 R0, [R2.64] ;  /* 0x0000000602007981 */ /* 0x0010a2000c1e1500 */
[----:B-----5:R-:W-:Y:S03]  /*1a7b0*/  HMMA.16816.F32 R16, R24, R22, R16 ;  /* 0x000000161810723c */ /* 0x020fe60000001810 */
[----:B0-----:R-:W3:Y:S01]  /*1a7c0*/  LDL.64 R2, [R1+0x7d0] ;  /* 0x0007d00001027983 */ /* 0x001ee20000100a00 */
[----:B------:R-:W5:Y:S02]  /*1a7d0*/  LDL.LU.64 R22, [R1+0x1e88] ;  /* 0x001e880001167983 */ /* 0x000f640000300a00 */
[----:B-1----:R-:W2:Y:S02]  /*1a7e0*/  LDL.LU.64 R20, [R1+0x1e80] ;  /* 0x001e800001147983 */ /* 0x002ea40000300a00 */
[----:B------:R-:W2:Y:S01]  /*1a7f0*/  LDL.64 R24, [R1+0x7c8] ;  /* 0x0007c80001187983 */ /* 0x000ea20000100a00 */
[----:B------:R-:W5:Y:S04]  /*1a800*/  LDL.64 R26, [R1+0x7c0] ;  /* 0x0007c000011a7983 */ /* 0x000f680000100a00 */
[----:B----4-:R0:W-:Y:S04]  /*1a810*/  STL [R1+0x94], R15 ;  /* 0x0000940f01007387 */ /* 0x0101e80000100800 */
[----:B0-----:R-:W4:Y:S06]  /*1a820*/  LDL.64 R14, [R1+0x7a0] ;  /* 0x0007a000010e7983 */ /* 0x001f2c0000100a00 */
[----:B------:R-:W-:Y:S02]  /*1a830*/  STL [R1+0x1e40], R16 ;  /* 0x001e401001007387 */ /* 0x000fe40000100800 */
[----:B------:R0:W-:Y:S02]  /*1a840*/  STL [R1+0x1e3c], R17 ;  /* 0x001e3c1101007387 */ /* 0x0001e40000100800 */
[----:B0-----:R-:W4:Y:S01]  /*1a850*/  LDL.64 R16, [R1+0x7b0] ;  /* 0x0007b00001107983 */ /* 0x001f220000100a00 */
[----:B------:R-:W-:Y:S02]  /*1a860*/  STL [R1+0x1e2c], R18 ;  /* 0x001e2c1201007387 */ /* 0x000fe40000100800 */
[----:B------:R-:W-:Y:S02]  /*1a870*/  STL [R1+0x1e28], R19 ;  /* 0x001e281301007387 */ /* 0x000fe40000100800 */
[----:B------:R-:W-:-:S04]  /*1a880*/  IMAD.WIDE R28, R7, 0x2, R28 ;  /* 0x00000002071c7825 */ /* 0x000fc800078e021c */
[----:B---3--:R-:W-:-:S04]  /*1a890*/  IMAD.WIDE R2, R7, 0x2, R2 ;  /* 0x0000000207027825 */ /* 0x008fc800078e0202 */
[C---:B--2---:R-:W-:Y:S02]  /*1a8a0*/  IMAD.WIDE R24, R7.reuse, 0x2, R24 ;  /* 0x0000000207187825 */ /* 0x044fe400078e0218 */
[----:B------:R0:W2:Y:S04]  /*1a8b0*/  LDG.E.U16 R2, [R2.64] ;  /* 0x0000000602027981 */ /* 0x0000a8000c1e1500 */
[----:B0-----:R0:W3:Y:S01]  /*1a8c0*/  LDG.E.U16 R3, [R24.64] ;  /* 0x0000000618037981 */ /* 0x0010e2000c1e1500 */
[----:B-----5:R-:W-:-:S03]  /*1a8d0*/  IMAD.WIDE R26, R7, 0x2, R26 ;  /* 0x00000002071a7825 */ /* 0x020fc600078e021a */
[----:B0-----:R-:W5:Y:S01]  /*1a8e0*/  LDL.64 R24, [R1+0x7a8] ;  /* 0x0007a80001187983 */ /* 0x001f620000100a00 */
[----:B------:R0:W-:Y:S03]  /*1a8f0*/  STL [R1+0x98], R13 ;  /* 0x0000980d01007387 */ /* 0x0001e60000100800 */
[----:B0-----:R4:W5:Y:S01]  /*1a900*/  LDG.E.U16 R13, [R26.64] ;  /* 0x000000061a0d7981 */ /* 0x001962000c1e1500 */
[----:B------:R0:W-:Y:S02]  /*1a910*/  STL [R1+0x90], R0 ;  /* 0x0000900001007387 */ /* 0x0001e40000100800 */
[----:B------:R-:W5:Y:S01]  /*1a920*/  LDL.64 R18, [R1+0x780] ;  /* 0x0007800001127983 */ /* 0x000f620000100a00 */
[----:B0-----:R0:W5:Y:S04]  /*1a930*/  LDG.E.U16 R0, [R28.64] ;  /* 0x000000061c007981 */ /* 0x001168000c1e1500 */
[----:B0-----:R-:W5:Y:S01]  /*1a940*/  LDL.64 R28, [R1+0x798] ;  /* 0x00079800011c7983 */ /* 0x001f620000100a00 */
[----:B----4-:R-:W-:-:S03]  /*1a950*/  IMAD.WIDE R26, R7, 0x2, R14 ;  /* 0x00000002071a7825 */ /* 0x010fc600078e020e */
[----:B---3--:R-:W-:Y:S01]  /*1a960*/  STL [R1+0x84], R3 ;  /* 0x0000840301007387 */ /* 0x008fe20000100800 */
[----:B--2---:R0:W-:Y:S02]  /*1a970*/  STL [R1+0x8c], R2 ;  /* 0x00008c0201007387 */ /* 0x0041e40000100800 */
[----:B0-----:R-:W-:-:S04]  /*1a980*/  IMAD.WIDE R2, R7, 0x2, R16 ;  /* 0x0000000207027825 */ /* 0x001fc800078e0210 */
[C---:B-----5:R-:W-:Y:S01]  /*1a990*/  IMAD.WIDE R24, R7.reuse, 0x2, R24 ;  /* 0x0000000207187825 */ /* 0x060fe200078e0218 */
[----:B------:R-:W2:Y:S04]  /*1a9a0*/  LDL.64 R16, [R1+0x770] ;  /* 0x0007700001107983 */ /* 0x000ea80000100a00 */
[----:B------:R-:W3:Y:S04]  /*1a9b0*/  LDG.E.U16 R3, [R2.64] ;  /* 0x0000000602037981 */ /* 0x000ee8000c1e1500 */
[----:B------:R0:W-:Y:S04]  /*1a9c0*/  STL [R1+0x88], R13 ;  /* 0x0000880d01007387 */ /* 0x0001e80000100800 */
[----:B0-----:R0:W4:Y:S04]  /*1a9d0*/  LDG.E.U16 R13, [R24.64] ;  /* 0x00000006180d7981 */ /* 0x001128000c1e1500 */
[----:B0-----:R-:W5:Y:S01]  /*1a9e0*/  LDL.64 R24, [R1+0x790] ;  /* 0x0007900001187983 */ /* 0x001f620000100a00 */
[----:B------:R0:W-:Y:S02]  /*1a9f0*/  STL [R1+0x74], R0 ;  /* 0x0000740001007387 */ /* 0x0001e40000100800 */
[----:B------:R-:W2:Y:S01]  /*1aa00*/  LDL.64 R14, [R1+0x768] ;  /* 0x00076800010e7983 */ /* 0x000ea20000100a00 */
[----:B0-----:R0:W2:Y:S04]  /*1aa10*/  LDG.E.U16 R0, [R26.64] ;  /* 0x000000061a007981 */ /* 0x0010a8000c1e1500 */
[----:B0-----:R-:W2:Y:S04]  /*1aa20*/  LDL.64 R26, [R1+0x788] ;  /* 0x00078800011a7983 */ /* 0x001ea80000100a00 */
[----:B---3--:R0:W-:Y:S02]  /*1aa30*/  STL [R1+0x7c], R3 ;  /* 0x00007c0301007387 */ /* 0x0081e40000100800 */
[----:B0-----:R-:W-:-:S02]  /*1aa40*/  IMAD.WIDE R2, R7, 0x2, R28 ;  /* 0x0000000207027825 */ /* 0x001fc400078e021c */
[----:B------:R-:W3:Y:S04]  /*1aa50*/  LDL.64 R28, [R1+0x758] ;  /* 0x00075800011c7983 */ /* 0x000ee80000100a00 */
[----:B------:R-:W3:Y:S01]  /*1aa60*/  LDG.E.U16 R3, [R2.64] ;  /* 0x0000000602037981 */ /* 0x000ee2000c1e1500 */
[----:B----4-:R0:W-:Y:S02]  /*1aa70*/  STL [R1+0x68], R13 ;  /* 0x0000680d01007387 */ /* 0x0101e40000100800 */
[----:B-----5:R-:W-:-:S05]  /*1aa80*/  IMAD.WIDE R24, R7, 0x2, R24 ;  /* 0x0000000207187825 */ /* 0x020fca00078e0218 */
[----:B0-----:R0:W4:Y:S04]  /*1aa90*/  LDG.E.U16 R13, [R24.64] ;  /* 0x00000006180d7981 */ /* 0x001128000c1e1500 */
[----:B0-----:R-:W5:Y:S01]  /*1aaa0*/  LDL.64 R24, [R1+0x778] ;  /* 0x0007780001187983 */ /* 0x001f620000100a00 */
[----:B--2---:R0:W-:Y:S02]  /*1aab0*/  STL [R1+0x6c], R0 ;  /* 0x00006c0001007387 */ /* 0x0041e40000100800 */
[----:B------:R-:W-:-:S05]  /*1aac0*/  IMAD.WIDE R26, R7, 0x2, R26 ;  /* 0x00000002071a7825 */ /* 0x000fca00078e021a */
[----:B0-----:R0:W2:Y:S02]  /*1aad0*/  LDG.E.U16 R0, [R26.64] ;  /* 0x000000061a007981 */ /* 0x0010a4000c1e1500 */
[C---:B0-----:R-:W-:Y:S02]  /*1aae0*/  IMAD.WIDE R26, R7.reuse, 0x2, R16 ;  /* 0x00000002071a7825 */ /* 0x041fe400078e0210 */
[----:B---3--:R0:W-:Y:S02]  /*1aaf0*/  STL [R1+0x60], R3 ;  /* 0x0000600301007387 */ /* 0x0081e40000100800 */
[C---:B0-----:R-:W-:Y:S02]  /*1ab00*/  IMAD.WIDE R2, R7.reuse, 0x2, R18 ;  /* 0x0000000207027825 */ /* 0x041fe400078e0212 */
[----:B------:R-:W3:Y:S04]  /*1ab10*/  LDL.64 R18, [R1+0x750] ;  /* 0x0007500001127983 */ /* 0x000ee80000100a00 */
[----:B------:R-:W3:Y:S01]  /*1ab20*/  LDG.E.U16 R3, [R2.64] ;  /* 0x0000000602037981 */ /* 0x000ee2000c1e1500 */
[----:B----4-:R0:W-:Y:S02]  /*1ab30*/  STL [R1+0x64], R13 ;  /* 0x0000640d01007387 */ /* 0x0101e40000100800 */
[----:B-----5:R-:W-:-:S05]  /*1ab40*/  IMAD.WIDE R24, R7, 0x2, R24 ;  /* 0x0000000207187825 */ /* 0x020fca00078e0218 */
[----:B0-----:R0:W4:Y:S04]  /*1ab50*/  LDG.E.U16 R13, [R24.64] ;  /* 0x00000006180d7981 */ /* 0x001128000c1e1500 */
[----:B0-----:R-:W5:Y:S01]  /*1ab60*/  LDL.64 R24, [R1+0x760] ;  /* 0x0007600001187983 */ /* 0x001f620000100a00 */
[----:B--2---:R0:W-:Y:S02]  /*1ab70*/  STL [R1+0x5c], R0 ;  /* 0x00005c0001007387 */ /* 0x0041e40000100800 */
[----:B------:R-:W2:Y:S01]  /*1ab80*/  LDL.64 R16, [R1+0x738] ;  /* 0x0007380001107983 */ /* 0x000ea20000100a00 */
[----:B0-----:R0:W2:Y:S02]  /*1ab90*/  LDG.E.U16 R0, [R26.64] ;  /* 0x000000061a007981 */ /* 0x0010a4000c1e1500 */
[----:B0-----:R-:W-:-:S02]  /*1aba0*/  IMAD.WIDE R26, R7, 0x2, R28 ;  /* 0x00000002071a7825 */ /* 0x001fc400078e021c */
        /* <DEDUP_REMOVED lines=19> */
[----:B--2---:R1:W-:Y:S01]  /*1ace0*/  STL [R1+0x3c], R0 ;  /* 0x00003c0001007387 */ /* 0x0043e20000100800 */
[----:B------:R-:W-:-:S05]  /*1acf0*/  IMAD.WIDE R26, R7, 0x2, R26 ;  /* 0x00000002071a7825 */ /* 0x000fca00078e021a */
[----:B-1----:R1:W2:Y:S01]  /*1ad00*/  LDG.E.U16 R0, [R26.64] ;  /* 0x000000061a007981 */ /* 0x0022a2000c1e1500 */
[----:B0-----:R-:W-:-:S03]  /*1ad10*/  IMAD.WIDE R24, R7, 0x2, R14 ;  /* 0x0000000207187825 */ /* 0x001fc600078e020e */
[----:B-1----:R-:W5:Y:S04]  /*1ad20*/  LDL.64 R26, [R1+0x728] ;  /* 0x00072800011a7983 */ /* 0x002f680000100a00 */
[----:B---3--:R0:W-:Y:S01]  /*1ad30*/  STL [R1+0x38], R3 ;  /* 0x0000380301007387 */ /* 0x0081e20000100800 */
[----:B------:R-:W3:Y:S02]  /*1ad40*/  LDL.64 R14, [R1+0x6f8] ;  /* 0x0006f800010e7983 */ /* 0x000ee40000100a00 */
[C---:B0-----:R-:W-:Y:S02]  /*1ad50*/  IMAD.WIDE R2, R7.reuse, 0x2, R16 ;  /* 0x0000000207027825 */ /* 0x041fe400078e0210 */
[----:B------:R-:W3:Y:S02]  /*1ad60*/  LDL.64 R16, [R1+0x700] ;  /* 0x0007000001107983 */ /* 0x000ee40000100a00 */
[----:B----4-:R0:W-:Y:S02]  /*1ad70*/  STL [R1+0x34], R13 ;  /* 0x0000340d01007387 */ /* 0x0101e40000100800 */
[----:B0-----:R0:W4:Y:S04]  /*1ad80*/  LDG.E.U16 R13, [R2.64] ;  /* 0x00000006020d7981 */ /* 0x001128000c1e1500 */
[----:B0-----:R-:W3:Y:S01]  /*1ad90*/  LDL.64 R2, [R1+0x720] ;  /* 0x0007200001027983 */ /* 0x001ee20000100a00 */
[----:B--2---:R0:W-:Y:S03]  /*1ada0*/  STL [R1+0x30], R0 ;  /* 0x0000300001007387 */ /* 0x0041e60000100800 */
[----:B0-----:R0:W2:Y:S01]  /*1adb0*/  LDG.E.U16 R0, [R24.64] ;  /* 0x0000000618007981 */ /* 0x0010a2000c1e1500 */
[----:B-----5:R-:W-:-:S04]  /*1adc0*/  IMAD.WIDE R26, R7, 0x2, R26 ;  /* 0x00000002071a7825 */ /* 0x020fc800078e021a */
[C---:B0-----:R-:W-:Y:S01]  /*1add0*/  IMAD.WIDE R24, R7.reuse, 0x2, R28 ;  /* 0x0000000207187825 */ /* 0x041fe200078e021c */
[----:B----4-:R0:W-:Y:S03]  /*1ade0*/  STL [R1+0x2c], R13 ;  /* 0x00002c0d01007387 */ /* 0x0101e60000100800 */
[----:B------:R-:W4:Y:S02]  /*1adf0*/  LDL.64 R28, [R1+0x6e0] ;  /* 0x0006e000011c7983 */ /* 0x000f240000100a00 */
[C---:B---3--:R-:W-:Y:S01]  /*1ae00*/  IMAD.WIDE R2, R7.reuse, 0x2, R2 ;  /* 0x0000000207027825 */ /* 0x048fe200078e0202 */
[----:B0-----:R0:W3:Y:S04]  /*1ae10*/  LDG.E.U16 R13, [R26.64] ;  /* 0x000000061a0d7981 */ /* 0x0010e8000c1e1500 */
[----:B--2---:R1:W-:Y:S04]  /*1ae20*/  STL [R1+0x28], R0 ;  /* 0x0000280001007387 */ /* 0x0043e80000100800 */
[----:B-1----:R1:W2:Y:S01]  /*1ae30*/  LDG.E.U16 R0, [R2.64] ;  /* 0x0000000602007981 */ /* 0x0022a2000c1e1500 */
[----:B0-----:R-:W-:-:S03]  /*1ae40*/  IMAD.WIDE R26, R7, 0x2, R18 ;  /* 0x00000002071a7825 */ /* 0x001fc600078e0212 */
[----:B-1----:R-:W5:Y:S04]  /*1ae50*/  LDL.64 R2, [R1+0x708] ;  /* 0x0007080001027983 */ /* 0x002f680000100a00 */
[----:B---3--:R0:W-:Y:S01]  /*1ae60*/  STL [R1+0x24], R13 ;  /* 0x0000240d01007387 */ /* 0x0081e20000100800 */
[----:B------:R-:W3:Y:S02]  /*1ae70*/  LDL.LU R19, [R1+0x78] ;  /* 0x0000780001137983 */ /* 0x000ee40000300800 */
[----:B------:R-:W3:Y:S01]  /*1ae80*/  LDL.LU R18, [R1+0x80] ;  /* 0x0000800001127983 */ /* 0x000ee20000300800 */
[----:B0-----:R0:W3:Y:S04]  /*1ae90*/  LDG.E.U16 R13, [R24.64] ;  /* 0x00000006180d7981 */ /* 0x0010e8000c1e1500 */
[----:B--2---:R1:W-:Y:S04]  /*1aea0*/  STL [R1+0x20], R0 ;  /* 0x0000200001007387 */ /* 0x0043e80000100800 */
[----:B-1----:R1:W2:Y:S01]  /*1aeb0*/  LDG.E.U16 R0, [R26.64] ;  /* 0x000000061a007981 */ /* 0x0022a2000c1e1500 */
[----:B-----5:R-:W-:-:S04]  /*1aec0*/  IMAD.WIDE R2, R7, 0x2, R2 ;  /* 0x0000000207027825 */ /* 0x020fc800078e0202 */
[C---:B0-----:R-:W-:Y:S02]  /*1aed0*/  IMAD.WIDE R24, R7.reuse, 0x2, R16 ;  /* 0x0000000207187825 */ /* 0x041fe400078e0210 */
[----:B------:R-:W5:Y:S02]  /*1aee0*/  LDL.64 R16, [R1+0x6d8] ;  /* 0x0006d80001107983 */ /* 0x000f640000100a00 */
[C---:B-1----:R-:W-:Y:S02]  /*1aef0*/  IMAD.WIDE R26, R7.reuse, 0x2, R14 ;  /* 0x00000002071a7825 */ /* 0x042fe400078e020e */
[----:B------:R-:W4:Y:S04]  /*1af00*/  LDL.LU R15, [R1+0x70] ;  /* 0x00007000010f7983 */ /* 0x000f280000300800 */
[----:B------:R0:W4:Y:S04]  /*1af10*/  LDG.E.U16 R14, [R26.64] ;  /* 0x000000061a0e7981 */ /* 0x000128000c1e1500 */
[----:B---3--:R1:W-:Y:S04]  /*1af20*/  STL [R1+0x1c], R13 ;  /* 0x00001c0d01007387 */ /* 0x0083e80000100800 */
[----:B-1----:R1:W3:Y:S04]  /*1af30*/  LDG.E.U16 R13, [R2.64] ;  /* 0x00000006020d7981 */ /* 0x0022e8000c1e1500 */
[----:B-1----:R-:W0:Y:S01]  /*1af40*/  LDL.64 R2, [R1+0x6e8] ;  /* 0x0006e80001027983 */ /* 0x002e220000100a00 */
[----:B--2---:R1:W-:Y:S03]  /*1af50*/  STL [R1+0x18], R0 ;  /* 0x0000180001007387 */ /* 0x0043e60000100800 */
[----:B-1----:R1:W2:Y:S04]  /*1af60*/  LDG.E.U16 R0, [R24.64] ;  /* 0x0000000618007981 */ /* 0x0022a8000c1e1500 */
[----:B-1----:R-:W2:Y:S04]  /*1af70*/  LDL.64 R24, [R1+0x6f0] ;  /* 0x0006f00001187983 */ /* 0x002ea80000100a00 */
[----:B---3--:R1:W-:Y:S01]  /*1af80*/  STL [R1+0x14], R13 ;  /* 0x0000140d01007387 */ /* 0x0083e20000100800 */
[----:B0-----:R-:W-:-:S04]  /*1af90*/  IMAD.WIDE R26, R7, 0x2, R2 ;  /* 0x00000002071a7825 */ /* 0x001fc800078e0202 */
[----:B----4-:R-:W-:-:S05]  /*1afa0*/  IMAD.WIDE R2, R7, 0x2, R28 ;  /* 0x0000000207027825 */ /* 0x010fca00078e021c */
[----:B------:R0:W3:Y:S01]  /*1afb0*/  LDG.E.U16 R28, [R2.64] ;  /* 0x00000006021c7981 */ /* 0x0000e2000c1e1500 */
[----:B--2---:R-:W-:-:S05]  /*1afc0*/  IMAD.WIDE R24, R7, 0x2, R24 ;  /* 0x0000000207187825 */ /* 0x004fca00078e0218 */
[----:B-1----:R1:W2:Y:S04]  /*1afd0*/  LDG.E.U16 R13, [R24.64] ;  /* 0x00000006180d7981 */ /* 0x0022a8000c1e1500 */
[----:B-1----:R-:W4:Y:S01]  /*1afe0*/  LDL.64 R24, [R1+0x6c8] ;  /* 0x0006c80001187983 */ /* 0x002f220000100a00 */
[----:B------:R1:W-:Y:S03]  /*1aff0*/  STL [R1+0x10], R0 ;  /* 0x0000100001007387 */ /* 0x0003e60000100800 */
[----:B-1----:R5:W4:Y:S01]  /*1b000*/  LDG.E.U16 R0, [R26.64] ;  /* 0x000000061a007981 */ /* 0x002b22000c1e1500 */
[----:B------:R1:W-:Y:S03]  /*1b010*/  STL [R1+0xc], R14 ;  /* 0x00000c0e01007387 */ /* 0x0003e60000100800 */
[----:B-1----:R-:W4:Y:S01]  /*1b020*/  LDL.LU R14, [R1+0x50] ;  /* 0x00005000010e7983 */ /* 0x002f220000300800 */
[----:B0-----:R-:W4:Y:S02]  /*1b030*/  LDL.64 R2, [R1+0x6d0] ;  /* 0x0006d00001027983 */ /* 0x001f240000100a00 */
[C---:B-----5:R-:W-:Y:S01]  /*1b040*/  IMAD.WIDE R26, R7.reuse, 0x2, R16 ;  /* 0x00000002071a7825 */ /* 0x060fe200078e0210 */
[----:B---3--:R0:W-:Y:S03]  /*1b050*/  STL [R1+0x1e00], R28 ;  /* 0x001e001c01007387 */ /* 0x0081e60000100800 */
[----:B------:R-:W3:Y:S01]  /*1b060*/  LDL.64 R16, [R1+0x6b0] ;  /* 0x0006b00001107983 */ /* 0x000ee20000100a00 */
[----:B0-----:R-:W5:Y:S04]  /*1b070*/  LDL.64 R28, [R1+0x6c0] ;  /* 0x0006c000011c7983 */ /* 0x001f680000100a00 */
[----:B--2---:R0:W-:Y:S04]  /*1b080*/  STL [R1+0x8], R13 ;  /* 0x0000080d01007387 */ /* 0x0041e80000100800 */
[----:B0-----:R-:W2:Y:S04]  /*1b090*/  LDL.LU R13, [R1+0x58] ;  /* 0x00005800010d7983 */ /* 0x001ea80000300800 */
[----:B----4-:R0:W-:Y:S04]  /*1b0a0*/  STL [R1+0x4], R0 ;  /* 0x0000040001007387 */ /* 0x0101e80000100800 */
[----:B0-----:R0:W4:Y:S04]  /*1b0b0*/  LDG.E.U16 R0, [R26.64] ;  /* 0x000000061a007981 */ /* 0x001128000c1e1500 */
[----:B0-----:R-:W2:Y:S01]  /*1b0c0*/  LDL.64 R26, [R1+0x6b8] ;  /* 0x0006b800011a7983 */ /* 0x001ea20000100a00 */
[----:B------:R-:W-:-:S04]  /*1b0d0*/  IMAD.WIDE R2, R7, 0x2, R2 ;  /* 0x0000000207027825 */ /* 0x000fc800078e0202 */
[C---:B------:R-:W-:Y:S02]  /*1b0e0*/  IMAD.WIDE R24, R7.reuse, 0x2, R24 ;  /* 0x0000000207187825 */ /* 0x040fe400078e0218 */
[----:B------:R0:W3:Y:S04]  /*1b0f0*/  LDG.E.U16 R2, [R2.64] ;  /* 0x0000000602027981 */ /* 0x0000e8000c1e1500 */
[----:B0-----:R5:W3:Y:S02]  /*1b100*/  LDG.E.U16 R3, [R24.64] ;  /* 0x0000000618037981 */ /* 0x001ae4000c1e1500 */
[----:B-----5:R-:W-:Y:S01]  /*1b110*/  IMAD.WIDE R24, R7, 0x2, R28 ;  /* 0x0000000207187825 */ /* 0x020fe200078e021c */
[----:B------:R-:W-:Y:S01]  /*1b120*/  LOP3.LUT R29, R19, 0xff, RZ, 0xc0, !PT ;  /* 0x000000ff131d7812 */ /* 0x000fe200078ec0ff */
[----:B----4-:R0:W-:Y:S02]  /*1b130*/  STL [R1+0x1e10], R0 ;  /* 0x001e100001007387 */ /* 0x0101e40000100800 */
[----:B--2---:R-:W-:-:S04]  /*1b140*/  IMAD.WIDE R26, R7, 0x2, R26 ;  /* 0x00000002071a7825 */ /* 0x004fc800078e021a */
[----:B0-----:R-:W-:Y:S02]  /*1b150*/  IMAD.IADD R0, R18, 0x1, R29 ;  /* 0x0000000112007824 */ /* 0x001fe400078e021d */
[----:B------:R0:W2:Y:S04]  /*1b160*/  LDG.E.U16 R29, [R24.64] ;  /* 0x00000006181d7981 */ /* 0x0000a8000c1e1500 */
[----:B------:R-:W4:Y:S04]  /*1b170*/  LDG.E.U16 R26, [R26.64] ;  /* 0x000000061a1a7981 */ /* 0x000f28000c1e1500 */
[----:B---3--:R-:W-:Y:S01]  /*1b180*/  STL [R1+0x1e04], R2 ;  /* 0x001e040201007387 */ /* 0x008fe20000100800 */
[----:B0-----:R-:W-:-:S03]  /*1b190*/  IMAD.WIDE R24, R7, 0x2, R16 ;  /* 0x0000000207187825 */ /* 0x001fc600078e0210 */
[----:B------:R-:W-:Y:S04]  /*1b1a0*/  STL [R1+0x1e14], R3 ;  /* 0x001e140301007387 */ /* 0x000fe80000100800 */
[----:B------:R0:W3:Y:S01]  /*1b1b0*/  LDG.E.U16 R24, [R24.64] ;  /* 0x0000000618187981 */ /* 0x0000e2000c1e1500 */
[C---:B------:R-:W-:Y:S02]  /*1b1c0*/  ISETP.GT.U32.AND.EX P4, PT, R15.reuse, RZ, PT, P4 ;  /* 0x000000ff0f00720c */ /* 0x040fe40003f84140 */
[C---:B------:R-:W-:Y:S02]  /*1b1d0*/  ISETP.GT.U32.AND.EX P3, PT, R15.reuse, RZ, PT, P3 ;  /* 0x000000ff0f00720c */ /* 0x040fe40003f64130 */
[----:B------:R-:W-:Y:S01]  /*1b1e0*/  ISETP.GT.U32.AND.EX P2, PT, R15, RZ, PT, P2 ;  /* 0x000000ff0f00720c */ /* 0x000fe20003f44120 */
[----:B--2---:R-:W-:Y:S01]  /*1b1f0*/  STL [R1+0x1e08], R29 ;  /* 0x001e081d01007387 */ /* 0x004fe20000100800 */
[----:B----4-:R-:W-:Y:S02]  /*1b200*/  STL [R1+0x1e18], R26 ;  /* 0x001e181a01007387 */ /* 0x010fe40000100800 */
[----:B------:R-:W2:Y:S01]  /*1b210*/  LDL.LU R7, [R1+0x1e78] ;  /* 0x001e780001077983 */ /* 0x000ea20000300800 */
[----:B0-----:R-:W-:Y:S01]  /*1b220*/  LOP3.LUT R25, R0, 0xffff, RZ, 0xc0, !PT ;  /* 0x0000ffff00197812 */ /* 0x001fe200078ec0ff */
[----:B------:R-:W-:-:S03]  /*1b230*/  FMUL R0, R14, c[0x0][0x188] ;  /* 0x000062000e007a20 */ /* 0x000fc60000400000 */
[--C-:B------:R-:W-:Y:S02]  /*1b240*/  SHF.R.U32.HI R27, RZ, 0xf, R25.reuse ;  /* 0x0000000fff1b7819 */ /* 0x100fe40000011619 */
[----:B------:R-:W-:Y:S01]  /*1b250*/  FSEL R17, R0, -INF , !P4 ;  /* 0xff80000000117808 */ /* 0x000fe20006000000 */
[----:B------:R-:W-:Y:S01]  /*1b260*/  FMUL R0, R13, c[0x0][0x188] ;  /* 0x000062000d007a20 */ /* 0x000fe20000400000 */
[----:B------:R-:W-:Y:S01]  /*1b270*/  LOP3.LUT P4, RZ, R27, 0x1, RZ, 0xc0, !PT ;  /* 0x000000011bff7812 */ /* 0x000fe2000788c0ff */
[----:B------:R-:W-:Y:S01]  /*1b280*/  SHF.R.U32.HI R27, RZ, 0xe, R25 ;  /* 0x0000000eff1b7819 */ /* 0x000fe20000011619 */
[C---:B------:R-:W-:Y:S01]  /*1b290*/  ISETP.GT.U32.AND.EX P5, PT, R15.reuse, RZ, PT, P5 ;  /* 0x000000ff0f00720c */ /* 0x040fe20003fa4150 */
[----:B------:R-:W-:Y:S01]  /*1b2a0*/  BAR.SYNC.DEFER_BLOCKING 0x0 ;  /* 0x0000000000007b1d */ /* 0x000fe20000010000 */
[C---:B------:R-:W-:Y:S02]  /*1b2b0*/  ISETP.GT.U32.AND.EX P1, PT, R15.reuse, RZ, PT, P1 ;  /* 0x000000ff0f00720c */ /* 0x040fe40003f24110 */
[----:B------:R-:W-:Y:S01]  /*1b2c0*/  ISETP.GT.U32.AND.EX P6, PT, R15, RZ, PT, P6 ;  /* 0x000000ff0f00720c */ /* 0x000fe20003fc4160 */
[----:B------:R-:W-:Y:S01]  /*1b2d0*/  FSEL R15, R0, -INF , !P3 ;  /* 0xff800000000f7808 */ /* 0x000fe20005800000 */
[----:B------:R-:W-:Y:S01]  /*1b2e0*/  LOP3.LUT P3, RZ, R27, 0x1, RZ, 0xc0, !PT ;  /* 0x000000011bff7812 */ /* 0x000fe2000786c0ff */
[----:B------:R-:W-:Y:S01]  /*1b2f0*/  FMUL R27, R5, c[0x0][0x188] ;  /* 0x00006200051b7a20 */ /* 0x000fe20000400000 */
[----:B---3--:R-:W-:Y:S01]  /*1b300*/  STL [R1+0x1e0c], R24 ;  /* 0x001e0c1801007387 */ /* 0x008fe20000100800 */
[----:B------:R-:W-:Y:S02]  /*1b310*/  STL [R1+0x5e8], R17 ;  /* 0x0005e81101007387 */ /* 0x000fe40000100800 */
[----:B------:R0:W-:Y:S02]  /*1b320*/  STL [R1+0x1e44], R17 ;  /* 0x001e441101007387 */ /* 0x0001e40000100800 */
[----:B------:R-:W3:Y:S01]  /*1b330*/  LDL R0, [R1+0x17c] ;  /* 0x00017c0001007983 */ /* 0x000ee20000100800 */
[----:B------:R-:W-:Y:S01]  /*1b340*/  FSEL R16, R27, -INF , !P5 ;  /* 0xff8000001b107808 */ /* 0x000fe20006800000 */
[----:B------:R-:W-:Y:S01]  /*1b350*/  FMUL R4, R4, c[0x0][0x188] ;  /* 0x0000620004047a20 */ /* 0x000fe20000400000 */
[----:B0-----:R-:W4:Y:S01]  /*1b360*/  LDL R17, [R1+0x178] ;  /* 0x0001780001117983 */ /* 0x001f220000100800 */
[----:B------:R-:W5:Y:S02]  /*1b370*/  LDL.LU R24, [R1+0x160] ;  /* 0x0001600001187983 */ /* 0x000f640000300800 */
[----:B------:R-:W-:Y:S02]  /*1b380*/  STL [R1+0x5f0], R15 ;  /* 0x0005f00f01007387 */ /* 0x000fe40000100800 */
[----:B------:R0:W-:Y:S01]  /*1b390*/  STL [R1+0x1e48], R15 ;  /* 0x001e480f01007387 */ /* 0x0001e20000100800 */
[----:B------:R-:W3:Y:S01]  /*1b3a0*/  LDL.LU R27, [R1+0x164] ;  /* 0x00016400011b7983 */ /* 0x000ee20000300800 */
[----:B------:R-:W-:Y:S02]  /*1b3b0*/  STL [R1+0x5e0], R16 ;  /* 0x0005e01001007387 */ /* 0x000fe40000100800 */
[----:B------:R1:W-:Y:S02]  /*1b3c0*/  STL [R1+0x1e4c], R16 ;  /* 0x001e4c1001007387 */ /* 0x0003e40000100800 */
[----:B------:R-:W-:Y:S01]  /*1b3d0*/  FMUL R6, R6, c[0x0][0x188] ;  /* 0x0000620006067a20 */ /* 0x000fe20000400000 */
[----:B0-----:R-:W-:Y:S01]  /*1b3e0*/  FSEL R15, R4, -INF , !P6 ;  /* 0xff800000040f7808 */ /* 0x001fe20007000000 */
[----:B-1----:R-:W3:Y:S03]  /*1b3f0*/  LDL R16, [R1+0x584] ;  /* 0x0005840001107983 */ /* 0x002ee60000100800 */
[----:B------:R-:W-:Y:S01]  /*1b400*/  FSEL R13, R6, -INF , !P1 ;  /* 0xff800000060d7808 */ /* 0x000fe20004800000 */
[----:B--2---:R-:W-:-:S05]  /*1b410*/  FMUL R7, R7, c[0x0][0x188] ;  /* 0x0000620007077a20 */ /* 0x004fca0000400000 */
[----:B------:R-:W-:-:S05]  /*1b420*/  FSEL R14, R7, -INF , !P2 ;  /* 0xff800000070e7808 */ /* 0x000fca0005000000 */
[----:B------:R-:W-:Y:S01]  /*1b430*/  STL [R1+0x5ec], R14 ;  /* 0x0005ec0e01007387 */ /* 0x000fe20000100800 */
[----:B------:R0:W-:Y:S03]  /*1b440*/  STL [R1+0x1e50], R14 ;  /* 0x001e500e01007387 */ /* 0x0001e60000100800 */
[----:B0-----:R-:W2:Y:S01]  /*1b450*/  LDL R14, [R1+0x58c] ;  /* 0x00058c00010e7983 */ /* 0x001ea20000100800 */
[----:B------:R-:W-:Y:S02]  /*1b460*/  STL [R1+0x5dc], R15 ;  /* 0x0005dc0f01007387 */ /* 0x000fe40000100800 */
[----:B------:R0:W-:Y:S02]  /*1b470*/  STL [R1+0x1e54], R15 ;  /* 0x001e540f01007387 */ /* 0x0001e40000100800 */
[----:B------:R-:W4:Y:S01]  /*1b480*/  LDL R6, [R1+0x16c] ;  /* 0x00016c0001067983 */ /* 0x000f220000100800 */
[----:B------:R-:W-:-:S02]  /*1b490*/  SHF.R.U32.HI R4, RZ, 0xa, R25 ;  /* 0x0000000aff047819 */ /* 0x000fc40000011619 */
[--C-:B------:R-:W-:Y:S02]  /*1b4a0*/  SHF.R.U32.HI R5, RZ, 0xd, R25.reuse ;  /* 0x0000000dff057819 */ /* 0x100fe40000011619 */
[----:B------:R-:W-:Y:S01]  /*1b4b0*/  LOP3.LUT P1, RZ, R4, 0x1, RZ, 0xc0, !PT ;  /* 0x0000000104ff7812 */ /* 0x000fe2000782c0ff */
[----:B------:R-:W-:Y:S01]  /*1b4c0*/  FMUL R4, R20, c[0x0][0x188] ;  /* 0x0000620014047a20 */ /* 0x000fe20000400000 */
[----:B------:R-:W-:Y:S01]  /*1b4d0*/  LOP3.LUT P5, RZ, R5, 0x1, RZ, 0xc0, !PT ;  /* 0x0000000105ff7812 */ /* 0x000fe200078ac0ff */
[--C-:B------:R-:W-:Y:S01]  /*1b4e0*/  SHF.R.U32.HI R5, RZ, 0xc, R25.reuse ;  /* 0x0000000cff057819 */ /* 0x100fe20000011619 */
[----:B0-----:R-:W2:Y:S01]  /*1b4f0*/  LDL R15, [R1+0x5b8] ;  /* 0x0005b800010f7983 */ /* 0x001ea20000100800 */
[----:B------:R-:W2:Y:S01]  /*1b500*/  LDL.LU R20, [R1+0x180] ;  /* 0x0001800001147983 */ /* 0x000ea20000300800 */
[----:B------:R-:W-:Y:S02]  /*1b510*/  FSEL R18, R4, -INF , !P4 ;  /* 0xff80000004127808 */ /* 0x000fe40006000000 */
[----:B------:R-:W-:Y:S01]  /*1b520*/  LOP3.LUT P2, RZ, R5, 0x1, RZ, 0xc0, !PT ;  /* 0x0000000105ff7812 */ /* 0x000fe2000784c0ff */
[----:B------:R-:W-:Y:S01]  /*1b530*/  FMUL R4, R21, c[0x0][0x188] ;  /* 0x0000620015047a20 */ /* 0x000fe20000400000 */
[----:B------:R-:W-:-:S04]  /*1b540*/  SHF.R.U32.HI R5, RZ, 0xb, R25 ;  /* 0x0000000bff057819 */ /* 0x000fc80000011619 */
[----:B------:R-:W-:Y:S02]  /*1b550*/  LOP3.LUT P6, RZ, R5, 0x1, RZ, 0xc0, !PT ;  /* 0x0000000105ff7812 */ /* 0x000fe400078cc0ff */
[----:B------:R-:W-:Y:S01]  /*1b560*/  FSEL R19, R4, -INF , !P3 ;  /* 0xff80000004137808 */ /* 0x000fe20005800000 */
[--C-:B------:R-:W-:Y:S02]  /*1b570*/  SHF.R.U32.HI R5, RZ, 0x9, R25.reuse ;  /* 0x00000009ff057819 */ /* 0x100fe40000011619 */
[----:B------:R-:W-:Y:S02]  /*1b580*/  FMUL R4, R22, c[0x0][0x188] ;  /* 0x0000620016047a20 */ /* 0x000fe40000400000 */
[----:B------:R-:W-:Y:S01]  /*1b590*/  LOP3.LUT P4, RZ, R5, 0x1, RZ, 0xc0, !PT ;  /* 0x0000000105ff7812 */ /* 0x000fe2000788c0ff */
[--C-:B------:R-:W-:Y:S02]  /*1b5a0*/  SHF.R.U32.HI R5, RZ, 0x8, R25.reuse ;  /* 0x00000008ff057819 */ /* 0x100fe40000011619 */
[----:B------:R-:W-:Y:S01]  /*1b5b0*/  FSEL R29, R4, -INF , !P5 ;  /* 0xff800000041d7808 */ /* 0x000fe20006800000 */
[----:B------:R-:W-:Y:S01]  /*1b5c0*/  FMUL R4, R23, c[0x0][0x188] ;  /* 0x0000620017047a20 */ /* 0x000fe20000400000 */
[----:B------:R-:W-:Y:S01]  /*1b5d0*/  LOP3.LUT P3, RZ, R5, 0x1, RZ, 0xc0, !PT ;  /* 0x0000000105ff7812 */ /* 0x000fe2000786c0ff */
[----:B------:R-:W-:-:S03]  /*1b5e0*/  SHF.R.U32.HI R5, RZ, 0x7, R25 ;  /* 0x00000007ff057819 */ /* 0x000fc60000011619 */
[----:B------:R-:W-:Y:S01]  /*1b5f0*/  FSEL R28, R4, -INF , !P2 ;  /* 0xff800000041c7808 */ /* 0x000fe20005000000 */
[----:B------:R-:W-:Y:S01]  /*1b600*/  FMUL R4, R8, c[0x0][0x188] ;  /* 0x0000620008047a20 */ /* 0x000fe20000400000 */
[----:B------:R-:W-:Y:S01]  /*1b610*/  LOP3.LUT P5, RZ, R5, 0x1, RZ, 0xc0, !PT ;  /* 0x0000000105ff7812 */ /* 0x000fe200078ac0ff */
[----:B------:R-:W-:-:S03]  /*1b620*/  SHF.R.U32.HI R5, RZ, 0x6, R25 ;  /* 0x00000006ff057819 */ /* 0x000fc60000011619 */
[----:B------:R-:W-:Y:S01]  /*1b630*/  FSEL R7, R4, -INF , !P6 ;  /* 0xff80000004077808 */ /* 0x000fe20007000000 */
[----:B------:R-:W-:Y:S01]  /*1b640*/  FMUL R4, R9, c[0x0][0x188] ;  /* 0x0000620009047a20 */ /* 0x000fe20000400000 */
[----:B------:R-:W-:Y:S01]  /*1b650*/  LOP3.LUT P2, RZ, R5, 0x1, RZ, 0xc0, !PT ;  /* 0x0000000105ff7812 */ /* 0x000fe2000784c0ff */
[--C-:B------:R-:W-:Y:S01]  /*1b660*/  SHF.R.U32.HI R5, RZ, 0x5, R25.reuse ;  /* 0x00000005ff057819 */ /* 0x100fe20000011619 */
[----:B------:R-:W-:Y:S01]  /*1b670*/  STL [R1+0x5e4], R13 ;  /* 0x0005e40d01007387 */ /* 0x000fe20000100800 */
[----:B------:R-:W-:Y:S01]  /*1b680*/  STL [R1+0x1e58], R13 ;  /* 0x001e580d01007387 */ /* 0x000fe20000100800 */
[----:B------:R-:W-:Y:S01]  /*1b690*/  FSEL R2, R4, -INF , !P1 ;  /* 0xff80000004027808 */ /* 0x000fe20004800000 */
[----:B------:R-:W-:Y:S01]  /*1b6a0*/  STL [R1+0x644], R18 ;  /* 0x0006441201007387 */ /* 0x000fe20000100800 */
[----:B------:R-:W-:Y:S01]  /*1b6b0*/  LOP3.LUT P6, RZ, R5, 0x1, RZ, 0xc0, !PT ;  /* 0x0000000105ff7812 */ /* 0x000fe200078cc0ff */
[----:B------:R-:W-:Y:S01]  /*1b6c0*/  FMUL R4, R10, c[0x0][0x188] ;  /* 0x000062000a047a20 */ /* 0x000fe20000400000 */
[----:B------:R-:W-:Y:S01]  /*1b6d0*/  STL [R1+0x1e5c], R18 ;  /* 0x001e5c1201007387 */ /* 0x000fe20000100800 */
[----:B------:R-:W-:Y:S01]  /*1b6e0*/  SHF.R.U32.HI R5, RZ, 0x4, R25 ;  /* 0x00000004ff057819 */ /* 0x000fe20000011619 */
[----:B------:R-:W-:Y:S02]  /*1b6f0*/  STL [R1+0x640], R19 ;  /* 0x0006401301007387 */ /* 0x000fe40000100800 */
[----:B------:R-:W-:Y:S01]  /*1b700*/  STL [R1+0x1e60], R19 ;  /* 0x001e601301007387 */ /* 0x000fe20000100800 */
[----:B------:R-:W2:Y:S01]  /*1b710*/  LDL.LU R23, [R1+0x168] ;  /* 0x0001680001177983 */ /* 0x000ea20000300800 */
[----:B------:R-:W-:Y:S01]  /*1b720*/  STL [R1+0x64c], R29 ;  /* 0x00064c1d01007387 */ /* 0x000fe20000100800 */
[----:B------:R-:W-:-:S02]  /*1b730*/  LOP3.LUT P1, RZ, R5, 0x1, RZ, 0xc0, !PT ;  /* 0x0000000105ff7812 */ /* 0x000fc4000782c0ff */
[----:B------:R-:W-:Y:S01]  /*1b740*/  FSEL R3, R4, -INF , !P4 ;  /* 0xff80000004037808 */ /* 0x000fe20006000000 */
[----:B------:R-:W-:Y:S01]  /*1b750*/  STL [R1+0x1e64], R29 ;  /* 0x001e641d01007387 */ /* 0x000fe20000100800 */
[--C-:B------:R-:W-:Y:S01]  /*1b760*/  SHF.R.U32.HI R5, RZ, 0x3, R25.reuse ;  /* 0x00000003ff057819 */ /* 0x100fe20000011619 */
[----:B------:R-:W-:Y:S02]  /*1b770*/  FMUL R4, R11, c[0x0][0x188] ;  /* 0x000062000b047a20 */ /* 0x000fe40000400000 */
[----:B------:R-:W-:Y:S01]  /*1b780*/  STL [R1+0x654], R28 ;  /* 0x0006541c01007387 */ /* 0x000fe20000100800 */
[----:B------:R-:W-:Y:S01]  /*1b790*/  STL [R1+0x1e68], R28 ;  /* 0x001e681c01007387 */ /* 0x000fe20000100800 */
[----:B------:R-:W-:Y:S02]  /*1b7a0*/  STL [R1+0x630], R7 ;  /* 0x0006300701007387 */ /* 0x000fe40000100800 */
[----:B------:R-:W-:Y:S01]  /*1b7b0*/  STL [R1+0x1e6c], R7 ;  /* 0x001e6c0701007387 */ /* 0x000fe20000100800 */
[----:B------:R-:W-:Y:S01]  /*1b7c0*/  LOP3.LUT P4, RZ, R5, 0x1, RZ, 0xc0, !PT ;  /* 0x0000000105ff7812 */ /* 0x000fe2000788c0ff */
[----:B------:R-:W-:Y:S01]  /*1b7d0*/  STL [R1+0x63c], R2 ;  /* 0x00063c0201007387 */ /* 0x000fe20000100800 */
[----:B------:R-:W-:-:S02]  /*1b7e0*/  SHF.R.U32.HI R5, RZ, 0x2, R25 ;  /* 0x00000002ff057819 */ /* 0x000fc40000011619 */
[----:B------:R-:W-:Y:S01]  /*1b7f0*/  FSEL R26, R4, -INF , !P3 ;  /* 0xff800000041a7808 */ /* 0x000fe20005800000 */
[----:B------:R-:W-:Y:S01]  /*1b800*/  STL [R1+0x1e70], R2 ;  /* 0x001e700201007387 */ /* 0x000fe20000100800 */
[----:B------:R-:W-:Y:S01]  /*1b810*/  STL [R1+0x650], R3 ;  /* 0x0006500301007387 */ /* 0x000fe20000100800 */
[----:B------:R0:W-:Y:S01]  /*1b820*/  STL [R1+0x1e74], R3 ;  /* 0x001e740301007387 */ /* 0x0001e20000100800 */
[----:B------:R-:W-:Y:S01]  /*1b830*/  LOP3.LUT P3, RZ, R5, 0x1, RZ, 0xc0, !PT ;  /* 0x0000000105ff7812 */ /* 0x000fe2000786c0ff */
[----:B------:R-:W2:Y:S01]  /*1b840*/  LDL R11, [R1+0x5b0] ;  /* 0x0005b000010b7983 */ /* 0x000ea20000100800 */
[----:B------:R-:W2:Y:S04]  /*1b850*/  LDL R10, [R1+0x5c8] ;  /* 0x0005c800010a7983 */ /* 0x000ea80000100800 */
[----:B------:R-:W2:Y:S01]  /*1b860*/  LDL R9, [R1+0x588] ;  /* 0x0005880001097983 */ /* 0x000ea20000100800 */
[----:B------:R-:W-:Y:S01]  /*1b870*/  FMUL R5, R12, c[0x0][0x188] ;  /* 0x000062000c057a20 */ /* 0x000fe20000400000 */
[----:B----4-:R-:W-:-:S02]  /*1b880*/  FMNMX R4, R17, R6, !PT ;  /* 0x0000000611047209 */ /* 0x010fc40007800000 */
[----:B------:R-:W4:Y:S01]  /*1b890*/  LDL R17, [R1+0x5b4] ;  /* 0x0005b40001117983 */ /* 0x000f220000100800 */
[----:B------:R-:W-:Y:S02]  /*1b8a0*/  STL [R1+0x658], R26 ;  /* 0x0006581a01007387 */ /* 0x000fe40000100800 */
[----:B------:R-:W4:Y:S01]  /*1b8b0*/  LDL R12, [R1+0x4ac] ;  /* 0x0004ac00010c7983 */ /* 0x000f220000100800 */
[----:B------:R-:W-:Y:S02]  /*1b8c0*/  SHF.R.U32.HI R6, RZ, 0x1, R25 ;  /* 0x00000001ff067819 */ /* 0x000fe40000011619 */
[----:B------:R-:W4:Y:S01]  /*1b8d0*/  LDL.LU R25, [R1+0x174] ;  /* 0x0001740001197983 */ /* 0x000f220000300800 */
[----:B---3--:R-:W-:Y:S01]  /*1b8e0*/  FMNMX R4, R0, R4, !PT ;  /* 0x0000000400047209 */ /* 0x008fe20007800000 */
[----:B------:R-:W-:Y:S02]  /*1b8f0*/  FSEL R0, R5, -INF , !P5 ;  /* 0xff80000005007808 */ /* 0x000fe40006800000 */
[----:B-----5:R-:W-:Y:S01]  /*1b900*/  STL [R1+0x1e1c], R24 ;  /* 0x001e1c1801007387 */ /* 0x020fe20000100800 */
[----:B------:R-:W3:Y:S02]  /*1b910*/  LDL R8, [R1+0x5c4] ;  /* 0x0005c40001087983 */ /* 0x000ee40000100800 */
[----:B------:R-:W-:Y:S01]  /*1b920*/  STL [R1+0x62c], R0 ;  /* 0x00062c0001007387 */ /* 0x000fe20000100800 */
[----:B------:R-:W-:-:S04]  /*1b930*/  FMNMX R4, R24, R4, !PT ;  /* 0x0000000418047209 */ /* 0x000fc80007800000 */
[----:B--2---:R-:W-:-:S04]  /*1b940*/  FMNMX R4, R15, R4, !PT ;  /* 0x000000040f047209 */ /* 0x004fc80007800000 */
[----:B------:R-:W-:Y:S01]  /*1b950*/  FMNMX R4, R14, R4, !PT ;  /* 0x000000040e047209 */ /* 0x000fe20007800000 */
[----:B----4-:R-:W-:Y:S01]  /*1b960*/  STL [R1+0x1e24], R25 ;  /* 0x001e241901007387 */ /* 0x010fe20000100800 */
[----:B------:R1:W-:Y:S02]  /*1b970*/  STL [R1+0x1e20], R23 ;  /* 0x001e201701007387 */ /* 0x0003e40000100800 */
[----:B------:R-:W2:Y:S02]  /*1b980*/  LDL R22, [R1+0x4a8] ;  /* 0x0004a80001167983 */ /* 0x000ea40000100800 */
[----:B0-----:R-:W4:Y:S01]  /*1b990*/  LDL R3, [R1+0x5bc] ;  /* 0x0005bc0001037983 */ /* 0x001f220000100800 */
[----:B------:R-:W5:Y:S04]  /*1b9a0*/  LDL R21, [R1+0x5d8] ;  /* 0x0005d80001157983 */ /* 0x000f680000100800 */
[----:B------:R-:W5:Y:S04]  /*1b9b0*/  LDL R2, [R1+0x5c0] ;  /* 0x0005c00001027983 */ /* 0x000f680000100800 */
[----:B------:R-:W5:Y:S04]  /*1b9c0*/  LDL R7, [R1+0x5d0] ;  /* 0x0005d00001077983 */ /* 0x000f680000100800 */
[----:B------:R-:W5:Y:S04]  /*1b9d0*/  LDL R28, [R1+0x608] ;  /* 0x00060800011c7983 */ /* 0x000f680000100800 */
[----:B------:R-:W5:Y:S04]  /*1b9e0*/  LDL R29, [R1+0x5d4] ;  /* 0x0005d400011d7983 */ /* 0x000f680000100800 */
[----:B------:R-:W5:Y:S04]  /*1b9f0*/  LDL R19, [R1+0x5f8] ;  /* 0x0005f80001137983 */ /* 0x000f680000100800 */
[----:B------:R-:W5:Y:S04]  /*1ba00*/  LDL R18, [R1+0x5cc] ;  /* 0x0005cc0001127983 */ /* 0x000f680000100800 */
[----:B------:R-:W5:Y:S04]  /*1ba10*/  LDL R13, [R1+0x614] ;  /* 0x00061400010d7983 */ /* 0x000f680000100800 */
[----:B------:R-:W5:Y:S01]  /*1ba20*/  LDL R15, [R1+0x604] ;  /* 0x00060400010f7983 */ /* 0x000f620000100800 */
[----:B------:R-:W-:-:S02]  /*1ba30*/  FMNMX R5, R25, R23, !PT ;  /* 0x0000001719057209 */ /* 0x000fc40007800000 */
[----:B------:R-:W-:Y:S02]  /*1ba40*/  FMNMX R4, R16, R4, !PT ;  /* 0x0000000410047209 */ /* 0x000fe40007800000 */
[----:B------:R-:W-:Y:S01]  /*1ba50*/  LOP3.LUT P5, RZ, R6, 0x1, RZ, 0xc0, !PT ;  /* 0x0000000106ff7812 */ /* 0x000fe200078ac0ff */
[----:B------:R-:W5:Y:S01]  /*1ba60*/  LDL R14, [R1+0x5f4] ;  /* 0x0005f400010e7983 */ /* 0x000f620000100800 */
[----:B------:R-:W-:Y:S02]  /*1ba70*/  FMNMX R5, R20, R5, !PT ;  /* 0x0000000514057209 */ /* 0x000fe40007800000 */
[----:B------:R-:W-:Y:S01]  /*1ba80*/  FMNMX R4, R12, R4, !PT ;  /* 0x000000040c047209 */ /* 0x000fe20007800000 */
[----:B------:R-:W5:Y:S04]  /*1ba90*/  LDL R16, [R1+0x600] ;  /* 0x0006000001107983 */ /* 0x000f680000100800 */
[----:B-1----:R-:W5:Y:S01]  /*1baa0*/  LDL R23, [R1+0x5fc] ;  /* 0x0005fc0001177983 */ /* 0x002f620000100800 */
[----:B------:R-:W-:-:S03]  /*1bab0*/  FMNMX R5, R27, R5, !PT ;  /* 0x000000051b057209 */ /* 0x000fc60007800000 */
[----:B------:R-:W5:Y:S04]  /*1bac0*/  LDL R25, [R1+0x60c] ;  /* 0x00060c0001197983 */ /* 0x000f680000100800 */
[----:B------:R-:W5:Y:S04]  /*1bad0*/  LDL R6, [R1+0x65c] ;  /* 0x00065c0001067983 */ /* 0x000f680000100800 */
[----:B------:R-:W5:Y:S01]  /*1bae0*/  LDL R24, [R1+0x660] ;  /* 0x0006600001187983 */ /* 0x000f620000100800 */
[----:B------:R-:W-:Y:S02]  /*1baf0*/  FMNMX R5, R17, R5, !PT ;  /* 0x0000000511057209 */ /* 0x000fe40007800000 */
[----:B------:R-:W-:Y:S01]  /*1bb00*/  FMNMX R4, R10, R4, !PT ;  /* 0x000000040a047209 */ /* 0x000fe20007800000 */
[----:B------:R-:W5:Y:S01]  /*1bb10*/  LDL R17, [R1+0x61c] ;  /* 0x00061c0001117983 */ /* 0x000f620000100800 */
[----:B------:R-:W5:Y:S01]  /*1bb20*/  LDL R12, [R1+0x610] ;  /* 0x00061000010c7983 */ /* 0x000f620000100800 */
[----:B------:R-:W-:-:S02]  /*1bb30*/  FMNMX R5, R11, R5, !PT ;  /* 0x000000050b057209 */ /* 0x000fc40007800000 */
[----:B---3--:R-:W-:Y:S01]  /*1bb40*/  FMNMX R4, R8, R4, !PT ;  /* 0x0000000408047209 */ /* 0x008fe20007800000 */
[----:B------:R-:W3:Y:S01]  /*1bb50*/  LDL R11, [R1+0x674] ;  /* 0x00067400010b7983 */ /* 0x000ee20000100800 */
[----:B------:R-:W3:Y:S01]  /*1bb60*/  LDL R10, [R1+0x664] ;  /* 0x00066400010a7983 */ /* 0x000ee20000100800 */
[----:B------:R-:W-:Y:S02]  /*1bb70*/  FMNMX R5, R9, R5, !PT ;  /* 0x0000000509057209 */ /* 0x000fe40007800000 */
[----:B------:R-:W3:Y:S01]  /*1bb80*/  LDL R9, [R1+0x680] ;  /* 0x0006800001097983 */ /* 0x000ee20000100800 */
[----:B------:R-:W3:Y:S01]  /*1bb90*/  LDL R8, [R1+0x670] ;  /* 0x0006700001087983 */ /* 0x000ee20000100800 */
[----:B--2---:R-:W-:Y:S02]  /*1bba0*/  FMNMX R5, R22, R5, !PT ;  /* 0x0000000516057209 */ /* 0x004fe40007800000 */
[----:B----4-:R-:W-:Y:S01]  /*1bbb0*/  FMNMX R4, R3, R4, !PT ;  /* 0x0000000403047209 */ /* 0x010fe20007800000 */
[----:B------:R-:W2:Y:S01]  /*1bbc0*/  LDL R22, [R1+0x67c] ;  /* 0x00067c0001167983 */ /* 0x000ea20000100800 */
[----:B------:R-:W4:Y:S01]  /*1bbd0*/  LDL.LU R3, [R1+0x1e74] ;  /* 0x001e740001037983 */ /* 0x000f220000300800 */
[----:B-----5:R-:W-:-:S02]  /*1bbe0*/  FMNMX R5, R21, R5, !PT ;  /* 0x0000000515057209 */ /* 0x020fc40007800000 */
[----:B------:R-:W-:Y:S01]  /*1bbf0*/  FMNMX R4, R2, R4, !PT ;  /* 0x0000000402047209 */ /* 0x000fe20007800000 */
[----:B------:R-:W5:Y:S01]  /*1bc00*/  LDL R21, [R1+0x68c] ;  /* 0x00068c0001157983 */ /* 0x000f620000100800 */
[----:B------:R-:W2:Y:S01]  /*1bc10*/  LDL.LU R2, [R1+0x1e70] ;  /* 0x001e700001027983 */ /* 0x000ea20000300800 */
[----:B------:R-:W-:Y:S02]  /*1bc20*/  FMNMX R5, R7, R5, !PT ;  /* 0x0000000507057209 */ /* 0x000fe40007800000 */
[----:B------:R-:W-:Y:S01]  /*1bc30*/  FMNMX R4, R28, R4, !PT ;  /* 0x000000041c047209 */ /* 0x000fe20007800000 */
[----:B------:R-:W2:Y:S01]  /*1bc40*/  LDL.LU R7, [R1+0x1e6c] ;  /* 0x001e6c0001077983 */ /* 0x000ea20000300800 */
[----:B------:R-:W2:Y:S01]  /*1bc50*/  LDL.LU R28, [R1+0x1e68] ;  /* 0x001e6800011c7983 */ /* 0x000ea20000300800 */
[----:B------:R-:W-:Y:S02]  /*1bc60*/  FMNMX R5, R29, R5, !PT ;  /* 0x000000051d057209 */ /* 0x000fe40007800000 */
[----:B------:R-:W-:Y:S01]  /*1bc70*/  FMNMX R4, R19, R4, !PT ;  /* 0x0000000413047209 */ /* 0x000fe20007800000 */
[----:B------:R-:W2:Y:S01]  /*1bc80*/  LDL.LU R29, [R1+0x1e64] ;  /* 0x001e6400011d7983 */ /* 0x000ea20000300800 */
[----:B------:R-:W2:Y:S01]  /*1bc90*/  LDL.LU R19, [R1+0x1e60] ;  /* 0x001e600001137983 */ /* 0x000ea20000300800 */
[----:B------:R-:W-:-:S02]  /*1bca0*/  FMNMX R5, R18, R5, !PT ;  /* 0x0000000512057209 */ /* 0x000fc40007800000 */
[----:B------:R-:W-:Y:S01]  /*1bcb0*/  FMNMX R4, R13, R4, !PT ;  /* 0x000000040d047209 */ /* 0x000fe20007800000 */
[----:B------:R-:W2:Y:S01]  /*1bcc0*/  LDL.LU R18, [R1+0x1e5c] ;  /* 0x001e5c0001127983 */ /* 0x000ea20000300800 */
[----:B------:R-:W2:Y:S01]  /*1bcd0*/  LDL.LU R13, [R1+0x1e58] ;  /* 0x001e5800010d7983 */ /* 0x000ea20000300800 */
[----:B------:R-:W-:Y:S02]  /*1bce0*/  FMNMX R5, R15, R5, !PT ;  /* 0x000000050f057209 */ /* 0x000fe40007800000 */
[----:B------:R-:W2:Y:S01]  /*1bcf0*/  LDL.LU R15, [R1+0x1e54] ;  /* 0x001e5400010f7983 */ /* 0x000ea20000300800 */
[----:B------:R-:W-:Y:S02]  /*1bd00*/  FMNMX R4, R14, R4, !PT ;  /* 0x000000040e047209 */ /* 0x000fe40007800000 */
[----:B------:R-:W3:Y:S01]  /*1bd10*/  LDL.LU R14, [R1+0x1e50] ;  /* 0x001e5000010e7983 */ /* 0x000ee20000300800 */
[----:B------:R-:W-:Y:S02]  /*1bd20*/  FMNMX R5, R16, R5, !PT ;  /* 0x0000000510057209 */ /* 0x000fe40007800000 */
[----:B------:R-:W3:Y:S02]  /*1bd30*/  LDL.LU R16, [R1+0x1e4c] ;  /* 0x001e4c0001107983 */ /* 0x000ee40000300800 */
[----:B------:R-:W-:-:S02]  /*1bd40*/  FMNMX R5, R17, R5, !PT ;  /* 0x0000000511057209 */ /* 0x000fc40007800000 */
[----:B--2---:R-:W-:Y:S02]  /*1bd50*/  FMNMX R4, R15, R4, !PT ;  /* 0x000000040f047209 */ /* 0x004fe40007800000 */
[----:B------:R-:W2:Y:S01]  /*1bd60*/  LDL.LU R15, [R1+0x1e48] ;  /* 0x001e4800010f7983 */ /* 0x000ea20000300800 */
[----:B------:R-:W2:Y:S01]  /*1bd70*/  LDL.LU R17, [R1+0x1e44] ;  /* 0x001e440001117983 */ /* 0x000ea20000300800 */
[----:B------:R-:W-:Y:S02]  /*1bd80*/  FMNMX R5, R23, R5, !PT ;  /* 0x0000000517057209 */ /* 0x000fe40007800000 */
[----:B---3--:R-:W-:Y:S02]  /*1bd90*/  FMNMX R4, R16, R4, !PT ;  /* 0x0000000410047209 */ /* 0x008fe40007800000 */
[----:B------:R-:W3:Y:S01]  /*1bda0*/  LDL.LU R16, [R1+0x1e40] ;  /* 0x001e400001107983 */ /* 0x000ee20000300800 */
[----:B------:R-:W-:-:S04]  /*1bdb0*/  FMNMX R5, R13, R5, !PT ;  /* 0x000000050d057209 */ /* 0x000fc80007800000 */
[----:B------:R-:W-:Y:S02]  /*1bdc0*/  FMNMX R5, R14, R5, !PT ;  /* 0x000000050e057209 */ /* 0x000fe40007800000 */
[----:B--2---:R-:W-:Y:S02]  /*1bdd0*/  FMNMX R4, R17, R4, !PT ;  /* 0x0000000411047209 */ /* 0x004fe40007800000 */
[----:B------:R-:W2:Y:S01]  /*1bde0*/  LDL.LU R17, [R1+0x1e3c] ;  /* 0x001e3c0001117983 */ /* 0x000ea20000300800 */
[----:B------:R-:W2:Y:S02]  /*1bdf0*/  LDL.LU R13, [R1+0x1e38] ;  /* 0x001e3800010d7983 */ /* 0x000ea40000300800 */
[----:B------:R-:W2:Y:S01]  /*1be00*/  LDL.LU R14, [R1+0x1e34] ;  /* 0x001e3400010e7983 */ /* 0x000ea20000300800 */
[----:B------:R-:W-:-:S04]  /*1be10*/  FMNMX R4, R25, R4, !PT ;  /* 0x0000000419047209 */ /* 0x000fc80007800000 */
[----:B------:R-:W-:-:S04]  /*1be20*/  FMNMX R4, R6, R4, !PT ;  /* 0x0000000406047209 */ /* 0x000fc80007800000 */
[----:B------:R-:W-:-:S04]  /*1be30*/  FMNMX R4, R24, R4, !PT ;  /* 0x0000000418047209 */ /* 0x000fc80007800000 */
[----:B------:R-:W-:Y:S02]  /*1be40*/  FMNMX R4, R11, R4, !PT ;  /* 0x000000040b047209 */ /* 0x000fe40007800000 */
[----:B------:R-:W-:Y:S02]  /*1be50*/  FMNMX R5, R15, R5, !PT ;  /* 0x000000050f057209 */ /* 0x000fe40007800000 */
[----:B------:R-:W2:Y:S01]  /*1be60*/  LDL.LU R15, [R1+0x1e30] ;  /* 0x001e3000010f7983 */ /* 0x000ea20000300800 */
[----:B------:R-:W-:-:S04]  /*1be70*/  FMNMX R4, R9, R4, !PT ;  /* 0x0000000409047209 */ /* 0x000fc80007800000 */
[----:B------:R-:W-:Y:S02]  /*1be80*/  FMNMX R4, R18, R4, !PT ;  /* 0x0000000412047209 */ /* 0x000fe40007800000 */
[----:B------:R-:W2:Y:S02]  /*1be90*/  LDL.LU R18, [R1+0x1e2c] ;  /* 0x001e2c0001127983 */ /* 0x000ea40000300800 */
[----:B------:R-:W-:Y:S02]  /*1bea0*/  FMNMX R4, R19, R4, !PT ;  /* 0x0000000413047209 */ /* 0x000fe40007800000 */
[----:B------:R-:W2:Y:S01]  /*1beb0*/  LDL.LU R19, [R1+0x1e28] ;  /* 0x001e280001137983 */ /* 0x000ea20000300800 */
[----:B------:R-:W-:-:S04]  /*1bec0*/  FMNMX R5, R12, R5, !PT ;  /* 0x000000050c057209 */ /* 0x000fc80007800000 */
[----:B------:R-:W-:-:S04]  /*1bed0*/  FMNMX R5, R10, R5, !PT ;  /* 0x000000050a057209 */ /* 0x000fc80007800000 */
[----:B------:R-:W-:Y:S02]  /*1bee0*/  FMNMX R5, R8, R5, !PT ;  /* 0x0000000508057209 */ /* 0x000fe40007800000 */
[----:B------:R-:W-:Y:S02]  /*1bef0*/  FMNMX R4, R7, R4, !PT ;  /* 0x0000000407047209 */ /* 0x000fe40007800000 */
[----:B------:R-:W-:Y:S02]  /*1bf00*/  FMNMX R5, R22, R5, !PT ;  /* 0x0000000516057209 */ /* 0x000fe40007800000 */
[----:B------:R-:W-:Y:S02]  /*1bf10*/  FMNMX R4, R2, R4, !PT ;  /* 0x0000000402047209 */ /* 0x000fe40007800000 */
[----:B-----5:R-:W-:Y:S01]  /*1bf20*/  FMNMX R5, R21, R5, !PT ;  /* 0x0000000515057209 */ /* 0x020fe20007800000 */
[----:B---3--:R-:W-:-:S03]  /*1bf30*/  FMUL R9, R16, c[0x0][0x188] ;  /* 0x0000620010097a20 */ /* 0x008fc60000400000 */
[----:B------:R-:W-:Y:S02]  /*1bf40*/  FMNMX R5, R29, R5, !PT ;  /* 0x000000051d057209 */ /* 0x000fe40007800000 */
[----:B------:R-:W-:Y:S02]  /*1bf50*/  FMNMX R4, R0, R4, !PT ;  /* 0x0000000400047209 */ /* 0x000fe40007800000 */
[----:B------:R-:W-:Y:S01]  /*1bf60*/  FMNMX R5, R28, R5, !PT ;  /* 0x000000051c057209 */ /* 0x000fe20007800000 */
[----:B------:R-:W-:-:S03]  /*1bf70*/  FSEL R0, R9, -INF , !P4 ;  /* 0xff80000009007808 */ /* 0x000fc60006000000 */
[----:B----4-:R-:W-:-:S04]  /*1bf80*/  FMNMX R5, R3, R5, !PT ;  /* 0x0000000503057209 */ /* 0x010fc80007800000 */
[----:B------:R-:W-:Y:S01]  /*1bf90*/  FMNMX R5, R26, R5, !PT ;  /* 0x000000051a057209 */ /* 0x000fe20007800000 */
[----:B--2---:R-:W-:Y:S02]  /*1bfa0*/  FMUL R6, R13, c[0x0][0x188] ;  /* 0x000062000d067a20 */ /* 0x004fe40000400000 */
[----:B------:R-:W-:-:S03]  /*1bfb0*/  FMUL R7, R14, c[0x0][0x188] ;  /* 0x000062000e077a20 */ /* 0x000fc60000400000 */
[----:B------:R-:W-:Y:S01]  /*1bfc0*/  FSEL R2, R6, -INF , !P2 ;  /* 0xff80000006027808 */ /* 0x000fe20005000000 */
[----:B------:R-:W-:Y:S01]  /*1bfd0*/  FMUL R6, R17, c[0x0][0x188] ;  /* 0x0000620011067a20 */ /* 0x000fe20000400000 */
[----:B------:R-:W-:Y:S02]  /*1bfe0*/  FSEL R3, R7, -INF , !P6 ;  /* 0xff80000007037808 */ /* 0x000fe40007000000 */
[----:B------:R-:W-:Y:S01]  /*1bff0*/  FMNMX R4, R2, R4, !PT ;  /* 0x0000000402047209 */ /* 0x000fe20007800000 */
[----:B------:R0:W-:Y:S01]  /*1c000*/  STL [R1+0x618], R2 ;  /* 0x0006180201007387 */ /* 0x0001e20000100800 */
[----:B------:R-:W2:Y:S02]  /*1c010*/  LDL.LU R22, [R1+0xf4] ;  /* 0x0000f40001167983 */ /* 0x000ea40000300800 */
[----:B------:R-:W-:Y:S01]  /*1c020*/  STL [R1+0x620], R0 ;  /* 0x0006200001007387 */ /* 0x000fe20000100800 */
[----:B------:R-:W-:Y:S01]  /*1c030*/  FMNMX R4, R0, R4, !PT ;  /* 0x0000000400047209 */ /* 0x000fe20007800000 */
[----:B------:R-:W3:Y:S01]  /*1c040*/  LDL.LU R28, [R1+0xe8] ;  /* 0x0000e800011c7983 */ /* 0x000ee20000300800 */
[----:B------:R-:W-:Y:S01]  /*1c050*/  STL [R1+0x628], R3 ;  /* 0x0006280301007387 */ /* 0x000fe20000100800 */
[----:B0-----:R-:W-:-:S04]  /*1c060*/  FSEL R2, R6, -INF , !P3 ;  /* 0xff80000006027808 */ /* 0x001fc80005800000 */
[----:B------:R-:W-:Y:S01]  /*1c070*/  FMNMX R4, R2, R4, !PT ;  /* 0x0000000402047209 */ /* 0x000fe20007800000 */
[----:B------:R0:W-:Y:S01]  /*1c080*/  STL [R1+0x624], R2 ;  /* 0x0006240201007387 */ /* 0x0001e20000100800 */
[----:B------:R-:W-:Y:S02]  /*1c090*/  FMUL R8, R15, c[0x0][0x188] ;  /* 0x000062000f087a20 */ /* 0x000fe40000400000 */
[----:B------:R-:W-:Y:S01]  /*1c0a0*/  FMUL R6, R18, c[0x0][0x188] ;  /* 0x0000620012067a20 */ /* 0x000fe20000400000 */
[----:B------:R-:W-:Y:S01]  /*1c0b0*/  FMNMX R5, R3, R5, !PT ;  /* 0x0000000503057209 */ /* 0x000fe20007800000 */
[----:B------:R-:W-:Y:S01]  /*1c0c0*/  FMUL R7, R19, c[0x0][0x188] ;  /* 0x0000620013077a20 */ /* 0x000fe20000400000 */
[----:B------:R-:W4:Y:S04]  /*1c0d0*/  LDL.LU R21, [R1+0xe4] ;  /* 0x0000e40001157983 */ /* 0x000f280000300800 */
[----:B0-----:R-:W0:Y:S01]  /*1c0e0*/  S2R R2, SR_TID.X ;  /* 0x0000000000027919 */ /* 0x001e220000002100 */
[----:B------:R-:W-:-:S02]  /*1c0f0*/  FSEL R0, R8, -INF , !P1 ;  /* 0xff80000008007808 */ /* 0x000fc40004800000 */
[----:B------:R-:W-:Y:S02]  /*1c100*/  FSEL R3, R6, -INF , !P5 ;  /* 0xff80000006037808 */ /* 0x000fe40006800000 */
[----:B------:R-:W-:Y:S01]  /*1c110*/  FMNMX R6, R0, R5, !PT ;  /* 0x0000000500067209 */ /* 0x000fe20007800000 */
[----:B------:R1:W-:Y:S02]  /*1c120*/  STL [R1+0x634], R0 ;  /* 0x0006340001007387 */ /* 0x0003e40000100800 */
[----:B------:R5:W-:Y:S02]  /*1c130*/  STL [R1+0x638], R3 ;  /* 0x0006380301007387 */ /* 0x000be40000100800 */
[----:B------:R-:W4:Y:S02]  /*1c140*/  LDL.LU R25, [R1+0xe0] ;  /* 0x0000e00001197983 */ /* 0x000f240000300800 */
[----:B------:R-:W4:Y:S01]  /*1c150*/  LDL.LU R23, [R1+0xd0] ;  /* 0x0000d00001177983 */ /* 0x000f220000300800 */
[----:B-1----:R-:W-:-:S05]  /*1c160*/  FSEL R0, R7, -INF , !P0 ;  /* 0xff80000007007808 */ /* 0x002fca0004000000 */
[----:B------:R1:W-:Y:S01]  /*1c170*/  STL [R1+0x648], R0 ;  /* 0x0006480001007387 */ /* 0x0003e20000100800 */
[----:B------:R-:W4:Y:S02]  /*1c180*/  LDL.LU R24, [R1+0xcc] ;  /* 0x0000cc0001187983 */ /* 0x000f240000300800 */
[----:B------:R-:W4:Y:S01]  /*1c190*/  LDL.LU R29, [R1+0xc0] ;  /* 0x0000c000011d7983 */ /* 0x000f220000300800 */
[C---:B0-----:R-:W-:Y:S02]  /*1c1a0*/  LOP3.LUT R26, R2.reuse, 0x1ff, RZ, 0xc0, !PT ;  /* 0x000001ff021a7812 */ /* 0x041fe400078ec0ff */
[----:B------:R-:W-:Y:S02]  /*1c1b0*/  LOP3.LUT R11, R2, 0x180, RZ, 0xc0, !PT ;  /* 0x00000180020b7812 */ /* 0x000fe400078ec0ff */
[----:B------:R-:W4:Y:S01]  /*1c1c0*/  LDL.LU R2, [R1+0xbc] ;  /* 0x0000bc0001027983 */ /* 0x000f220000300800 */
[----:B------:R-:W-:Y:S02]  /*1c1d0*/  SHF.L.U32 R9, R26, 0x1, RZ ;  /* 0x000000011a097819 */ /* 0x000fe400000006ff */
[----:B------:R-:W4:Y:S01]  /*1c1e0*/  LDL.LU R26, [R1+0xb4] ;  /* 0x0000b400011a7983 */ /* 0x000f220000300800 */
[----:B------:R-:W-:Y:S01]  /*1c1f0*/  SHF.R.U32.HI R11, RZ, 0x3, R11 ;  /* 0x00000003ff0b7819 */ /* 0x000fe2000001160b */
[----:B------:R-:W0:Y:S01]  /*1c200*/  SHFL.BFLY PT, R5, R4, 0x2, 0x1f ;  /* 0x0c401f0004057f89 */ /* 0x000e2200000e0000 */
[----:B------:R-:W-:-:S03]  /*1c210*/  FMNMX R6, R3, R6, !PT ;  /* 0x0000000603067209 */ /* 0x000fc60007800000 */
[----:B------:R-:W4:Y:S01]  /*1c220*/  LDL.LU R10, [R1+0xac] ;  /* 0x0000ac00010a7983 */ /* 0x000f220000300800 */
[----:B------:R-:W-:Y:S01]  /*1c230*/  LOP3.LUT R9, R9, R11, RZ, 0x3c, !PT ;  /* 0x0000000b09097212 */ /* 0x000fe200078e3cff */
[----:B-----5:R-:W5:Y:S01]  /*1c240*/  LDL.LU R3, [R1+0xa4] ;  /* 0x0000a40001037983 */ /* 0x020f620000300800 */
[----:B------:R-:W-:Y:S02]  /*1c250*/  FMNMX R6, R0, R6, !PT ;  /* 0x0000000600067209 */ /* 0x000fe40007800000 */
[----:B-1----:R-:W5:Y:S01]  /*1c260*/  LDL.LU R0, [R1+0x9c] ;  /* 0x00009c0001007983 */ /* 0x002f620000300800 */
[----:B------:R-:W5:Y:S02]  /*1c270*/  LDL.LU R11, [R1+0x90] ;  /* 0x00009000010b7983 */ /* 0x000f640000300800 */
[----:B------:R-:W5:Y:S02]  /*1c280*/  LDL.LU R19, [R1+0x84] ;  /* 0x0000840001137983 */ /* 0x000f640000300800 */
[----:B------:R-:W5:Y:S01]  /*1c290*/  LDL.LU R8, [R1+0x74] ;  /* 0x0000740001087983 */ /* 0x000f620000300800 */
[----:B0-----:R-:W-:Y:S01]  /*1c2a0*/  FMNMX R5, R4, R5, !PT ;  /* 0x0000000504057209 */ /* 0x001fe20007800000 */
[----:B--2---:R-:W-:Y:S01]  /*1c2b0*/  STS.U16 [R9+0x20000], R22 ;  /* 0x0200001609007388 */ /* 0x004fe20000000400 */
[----:B---3--:R0:W-:Y:S03]  /*1c2c0*/  STS.U16 [R9+0x20800], R28 ;  /* 0x0208001c09007388 */ /* 0x0081e60000000400 */
[----:B0-----:R-:W2:Y:S01]  /*1c2d0*/  LDL.LU R28, [R1+0x68] ;  /* 0x00006800011c7983 */ /* 0x001ea20000300800 */
[----:B------:R-:W3:Y:S02]  /*1c2e0*/  LDL.LU R18, [R1+0x60] ;  /* 0x0000600001127983 */ /* 0x000ee40000300800 */
[----:B------:R-:W2:Y:S02]  /*1c2f0*/  LDL.LU R17, [R1+0x5c] ;  /* 0x00005c0001117983 */ /* 0x000ea40000300800 */
[----:B------:R-:W2:Y:S01]  /*1c300*/  LDL.LU R16, [R1+0x4c] ;  /* 0x00004c0001107983 */ /* 0x000ea20000300800 */
[----:B------:R-:W2:Y:S01]  /*1c310*/  LDL.LU R15, [R1+0x44] ;  /* 0x00004400010f7983 */ /* 0x000ea20000300800 */
[----:B------:R-:W2:Y:S02]  /*1c320*/  LDL.LU R14, [R1+0x3c] ;  /* 0x00003c00010e7983 */ /* 0x000ea40000300800 */
[----:B------:R-:W2:Y:S02]  /*1c330*/  LDL.LU R13, [R1+0x34] ;  /* 0x00003400010d7983 */ /* 0x000ea40000300800 */
[----:B------:R-:W2:Y:S01]  /*1c340*/  LDL.LU R12, [R1+0x2c] ;  /* 0x00002c00010c7983 */ /* 0x000ea20000300800 */
[----:B----4-:R0:W-:Y:S04]  /*1c350*/  STS.U16 [R9+0x21000], R21 ;  /* 0x0210001509007388 */ /* 0x0101e80000000400 */
[----:B------:R-:W4:Y:S04]  /*1c360*/  LDL.LU R22, [R1+0x24] ;  /* 0x0000240001167983 */ /* 0x000f280000300800 */
[----:B0-----:R-:W2:Y:S04]  /*1c370*/  LDL.LU R21, [R1+0x1c] ;  /* 0x00001c0001157983 */ /* 0x001ea80000300800 */
[----:B------:R0:W-:Y:S01]  /*1c380*/  STS.U16 [R9+0x21800], R25 ;  /* 0x0218001909007388 */ /* 0x0001e20000000400 */
[----:B------:R1:W-:Y:S03]  /*1c390*/  STS.U16 [R9+0x22000], R23 ;  /* 0x0220001709007388 */ /* 0x0003e60000000400 */
[----:B0-----:R-:W2:Y:S01]  /*1c3a0*/  LDL.LU R25, [R1+0x1e24] ;  /* 0x001e240001197983 */ /* 0x001ea20000300800 */
[----:B-1----:R-:W2:Y:S03]  /*1c3b0*/  LDL.LU R23, [R1+0x1e20] ;  /* 0x001e200001177983 */ /* 0x002ea60000300800 */
[----:B------:R0:W-:Y:S01]  /*1c3c0*/  STS.U16 [R9+0x22800], R24 ;  /* 0x0228001809007388 */ /* 0x0001e20000000400 */
[----:B------:R1:W-:Y:S03]  /*1c3d0*/  STS.U16 [R9+0x23000], R29 ;  /* 0x0230001d09007388 */ /* 0x0003e60000000400 */
[----:B------:R1:W-:Y:S01]  /*1c3e0*/  STS.U16 [R9+0x23800], R2 ;  /* 0x0238000209007388 */ /* 0x0003e20000000400 */
[----:B------:R1:W-:Y:S03]  /*1c3f0*/  STS.U16 [R9+0x24000], R26 ;  /* 0x0240001a09007388 */ /* 0x0003e60000000400 */
[----:B0-----:R-:W2:Y:S01]  /*1c400*/  LDL.LU R24, [R1+0x1e1c] ;  /* 0x001e1c0001187983 */ /* 0x001ea20000300800 */
[----:B-1----:R-:W2:Y:S03]  /*1c410*/  LDL.LU R29, [R1+0x14] ;  /* 0x00001400011d7983 */ /* 0x002ea60000300800 */
[----:B------:R-:W2:Y:S01]  /*1c420*/  LDL.LU R2, [R1+0xc] ;  /* 0x00000c0001027983 */ /* 0x000ea20000300800 */
[----:B------:R-:W2:Y:S02]  /*1c430*/  LDL.LU R26, [R1+0x1e18] ;  /* 0x001e1800011a7983 */ /* 0x000ea40000300800 */
[----:B------:R-:W2:Y:S01]  /*1c440*/  LDL.LU R4, [R1+0x94] ;  /* 0x0000940001047983 */ /* 0x000ea20000300800 */
[----:B------:R0:W-:Y:S01]  /*1c450*/  STS.U16 [R9+0x24800], R10 ;  /* 0x0248000a09007388 */ /* 0x0001e20000000400 */
[----:B-----5:R1:W-:Y:S02]  /*1c460*/  STS.U16 [R9+0x25000], R3 ;  /* 0x0250000309007388 */ /* 0x0203e40000000400 */
[----:B------:R5:W-:Y:S01]  /*1c470*/  STS.U16 [R9+0x25800], R0 ;  /* 0x0258000009007388 */ /* 0x000be20000000400 */
[----:B0-----:R-:W3:Y:S01]  /*1c480*/  LDL.LU R10, [R1+0x4] ;  /* 0x00000400010a7983 */ /* 0x001ee20000300800 */
[----:B-1----:R-:W3:Y:S02]  /*1c490*/  LDL.LU R3, [R1+0x1e14] ;  /* 0x001e140001037983 */ /* 0x002ee40000300800 */
[----:B-----5:R-:W5:Y:S01]  /*1c4a0*/  LDL.LU R0, [R1+0x1e10] ;  /* 0x001e100001007983 */ /* 0x020f620000300800 */
[----:B--2---:R-:W-:Y:S01]  /*1c4b0*/  STS.U16 [R9+0x26000], R4 ;  /* 0x0260000409007388 */ /* 0x004fe20000000400 */
[----:B------:R-:W-:Y:S02]  /*1c4c0*/  STS.U16 [R9+0x26800], R11 ;  /* 0x0268000b09007388 */ /* 0x000fe40000000400 */
[----:B------:R-:W-:Y:S02]  /*1c4d0*/  STS.U16 [R9+0x27000], R19 ;  /* 0x0270001309007388 */ /* 0x000fe40000000400 */
[----:B------:R-:W-:Y:S01]  /*1c4e0*/  STS.U16 [R9+0x27800], R8 ;  /* 0x0278000809007388 */ /* 0x000fe20000000400 */
[----:B------:R0:W-:Y:S04]  /*1c4f0*/  STS.U16 [R9+0x28000], R28 ;  /* 0x0280001c09007388 */ /* 0x0001e80000000400 */
[----:B0-----:R-:W2:Y:S04]  /*1c500*/  LDL.LU R28, [R1+0x240] ;  /* 0x00024000011c7983 */ /* 0x001ea80000300800 */
[----:B------:R-:W0:Y:S01]  /*1c510*/  SHFL.BFLY PT, R4, R5, 0x1, 0x1f ;  /* 0x0c201f0005047f89 */ /* 0x000e2200000e0000 */
[----:B---3--:R1:W-:Y:S02]  /*1c520*/  STS.U16 [R9+0x28800], R18 ;  /* 0x0288001209007388 */ /* 0x0083e40000000400 */
[----:B------:R-:W-:Y:S02]  /*1c530*/  STS.U16 [R9+0x29000], R17 ;  /* 0x0290001109007388 */ /* 0x000fe40000000400 */
[----:B------:R-:W-:Y:S01]  /*1c540*/  STS.U16 [R9+0x29800], R16 ;  /* 0x0298001009007388 */ /* 0x000fe20000000400 */
[----:B------:R-:W-:Y:S01]  /*1c550*/  STS.U16 [R9+0x2a000], R15 ;  /* 0x02a0000f09007388 */ /* 0x000fe20000000400 */
[----:B------:R-:W-:Y:S02]  /*1c560*/  STS.U16 [R9+0x2a800], R14 ;  /* 0x02a8000e09007388 */ /* 0x000fe40000000400 */
[----:B------:R-:W-:Y:S02]  /*1c570*/  STS.U16 [R9+0x2b000], R13 ;  /* 0x02b0000d09007388 */ /* 0x000fe40000000400 */
[----:B------:R-:W-:Y:S01]  /*1c580*/  STS.U16 [R9+0x2b800], R12 ;  /* 0x02b8000c09007388 */ /* 0x000fe20000000400 */
[----:B----4-:R3:W-:Y:S04]  /*1c590*/  STS.U16 [R9+0x2c000], R22 ;  /* 0x02c0001609007388 */ /* 0x0107e80000000400 */
[----:B-1----:R-:W4:Y:S01]  /*1c5a0*/  LDL.LU R18, [R1+0xf0] ;  /* 0x0000f00001127983 */ /* 0x002f220000300800 */
[----:B------:R-:W-:Y:S02]  /*1c5b0*/  STS.U16 [R9+0x2c800], R21 ;  /* 0x02c8001509007388 */ /* 0x000fe40000000400 */
[----:B------:R1:W-:Y:S02]  /*1c5c0*/  STS.U16 [R9+0x2d000], R29 ;  /* 0x02d0001d09007388 */ /* 0x0003e40000000400 */
[----:B------:R0:W-:Y:S01]  /*1c5d0*/  STS.U16 [R9+0x2d800], R2 ;  /* 0x02d8000209007388 */ /* 0x0001e20000000400 */
[----:B---3--:R-:W3:Y:S01]  /*1c5e0*/  LDL.LU R22, [R1+0xec] ;  /* 0x0000ec0001167983 */ /* 0x008ee20000300800 */
[----:B------:R-:W3:Y:S01]  /*1c5f0*/  LDL.LU R14, [R1+0x16c] ;  /* 0x00016c00010e7983 */ /* 0x000ee20000300800 */
[----:B0-----:R-:W-:-:S02]  /*1c600*/  FMNMX R4, R5, R4, !PT ;  /* 0x0000000405047209 */ /* 0x001fc40007800000 */
[----:B------:R-:W3:Y:S01]  /*1c610*/  LDL.LU R5, [R1+0xf8] ;  /* 0x0000f80001057983 */ /* 0x000ee20000300800 */
[----:B-1----:R-:W3:Y:S02]  /*1c620*/  LDL.LU R29, [R1+0xdc] ;  /* 0x0000dc00011d7983 */ /* 0x002ee40000300800 */
[----:B------:R-:W3:Y:S02]  /*1c630*/  LDL.LU R2, [R1+0xd8] ;  /* 0x0000d80001027983 */ /* 0x000ee40000300800 */
[----:B------:R-:W3:Y:S01]  /*1c640*/  LDL.LU R19, [R1+0xd4] ;  /* 0x0000d40001137983 */ /* 0x000ee20000300800 */
[----:B------:R-:W3:Y:S01]  /*1c650*/  LDL.LU R8, [R1+0xc8] ;  /* 0x0000c80001087983 */ /* 0x000ee20000300800 */
[----:B------:R-:W3:Y:S02]  /*1c660*/  LDL.LU R17, [R1+0xc4] ;  /* 0x0000c40001117983 */ /* 0x000ee40000300800 */
[----:B------:R-:W3:Y:S01]  /*1c670*/  LDL.LU R16, [R1+0x17c] ;  /* 0x00017c0001107983 */ /* 0x000ee20000300800 */
[----:B--2---:R-:W-:-:S02]  /*1c680*/  FMNMX R15, R4, R28, !PT ;  /* 0x0000001c040f7209 */ /* 0x004fc40007800000 */
[----:B------:R-:W5:Y:S04]  /*1c690*/  LDL R4, [R1+0x498] ;  /* 0x0004980001047983 */ /* 0x000f680000100800 */
[----:B------:R0:W-:Y:S04]  /*1c6a0*/  STS.U16 [R9+0x2e000], R10 ;  /* 0x02e0000a09007388 */ /* 0x0001e80000000400 */
[----:B------:R-:W1:Y:S04]  /*1c6b0*/  S2R R21, SR_TID.X ;  /* 0x0000000000157919 */ /* 0x000e680000002100 */
[----:B0-----:R-:W0:Y:S02]  /*1c6c0*/  S2R R10, SR_TID.X ;  /* 0x00000000000a7919 */ /* 0x001e240000002100 */
[----:B0-----:R-:W-:Y:S01]  /*1c6d0*/  LOP3.LUT R11, R10, 0x1ff, RZ, 0xc0, !PT ;  /* 0x000001ff0a0b7812 */ /* 0x001fe200078ec0ff */
[----:B-1----:R-:W-:-:S04]  /*1c6e0*/  LOP3.LUT R10, R21, 0x180, RZ, 0xc0, !PT ;  /* 0x00000180150a7812 */ /* 0x002fc800078ec0ff */
[----:B------:R-:W-:Y:S01]  /*1c6f0*/  IMAD.SHL.U32 R9, R11, 0x2, RZ ;  /* 0x000000020b097824 */ /* 0x000fe200078e00ff */
[----:B------:R-:W-:-:S04]  /*1c700*/  SHF.R.U32.HI R10, RZ, 0x3, R10 ;  /* 0x00000003ff0a7819 */ /* 0x000fc8000001160a */
[----:B------:R-:W-:-:S04]  /*1c710*/  LOP3.LUT R9, R9, R10, RZ, 0x3c, !PT ;  /* 0x0000000a09097212 */ /* 0x000fc800078e3cff */
[----:B------:R-:W-:Y:S01]  /*1c720*/  LOP3.LUT R9, R9, 0x40, RZ, 0x3c, !PT ;  /* 0x0000004009097812 */ /* 0x000fe200078e3cff */
[----:B-----5:R0:W-:Y:S04]  /*1c730*/  STS.U16 [R4+0x2e800], R0 ;  /* 0x02e8000004007388 */ /* 0x0201e80000000400 */
[----:B0-----:R-:W2:Y:S01]  /*1c740*/  LDL.LU R0, [R1+0x178] ;  /* 0x0001780001007983 */ /* 0x001ea20000300800 */
[----:B------:R-:W-:Y:S02]  /*1c750*/  STL [R1+0x488], R15 ;  /* 0x0004880f01007387 */ /* 0x000fe40000100800 */
[----:B------:R-:W5:Y:S02]  /*1c760*/  LDL.LU R13, [R1+0xb8] ;  /* 0x0000b800010d7983 */ /* 0x000f640000300800 */
[----:B------:R-:W-:Y:S01]  /*1c770*/  STS.U16 [R4+0x2f000], R3 ;  /* 0x02f0000304007388 */ /* 0x000fe20000000400 */
[----:B------:R-:W5:Y:S04]  /*1c780*/  LDL.LU R12, [R1+0xb0] ;  /* 0x0000b000010c7983 */ /* 0x000f680000300800 */
[----:B------:R0:W-:Y:S01]  /*1c790*/  STS.U16 [R4+0x2f800], R26 ;  /* 0x02f8001a04007388 */ /* 0x0001e20000000400 */
[----:B------:R-:W5:Y:S02]  /*1c7a0*/  LDL.LU R11, [R1+0xa8] ;  /* 0x0000a800010b7983 */ /* 0x000f640000300800 */
[----:B---3--:R-:W-:Y:S02]  /*1c7b0*/  STS.U16 [R9+0x20400], R5 ;  /* 0x0204000509007388 */ /* 0x008fe40000000400 */
[----:B----4-:R-:W-:Y:S01]  /*1c7c0*/  STS.U16 [R9+0x20c00], R18 ;  /* 0x020c001209007388 */ /* 0x010fe20000000400 */
[----:B------:R1:W-:Y:S01]  /*1c7d0*/  STS.U16 [R9+0x21400], R22 ;  /* 0x0214001609007388 */ /* 0x0003e20000000400 */
[----:B0-----:R-:W-:-:S03]  /*1c7e0*/  FADD R4, R14, -R15 ;  /* 0x8000000f0e047221 */ /* 0x001fc60000000000 */
[----:B-1----:R-:W3:Y:S01]  /*1c7f0*/  LDL.LU R22, [R1+0xa0] ;  /* 0x0000a00001167983 */ /* 0x002ee20000300800 */
[----:B------:R-:W2:Y:S03]  /*1c800*/  LDL.LU R14, [R1+0x98] ;  /* 0x00009800010e7983 */ /* 0x000ea60000300800 */
[----:B------:R-:W0:Y:S04]  /*1c810*/  SHFL.BFLY PT, R7, R6, 0x2, 0x1f ;  /* 0x0c401f0006077f89 */ /* 0x000e2800000e0000 */
[----:B------:R1:W-:Y:S01]  /*1c820*/  STS.U16 [R9+0x21c00], R29 ;  /* 0x021c001d09007388 */ /* 0x0003e20000000400 */
[----:B0-----:R-:W-:-:S03]  /*1c830*/  FMNMX R7, R6, R7, !PT ;  /* 0x0000000706077209 */ /* 0x001fc60007800000 */
[----:B-1----:R-:W2:Y:S04]  /*1c840*/  LDL.LU R29, [R1+0x8c] ;  /* 0x00008c00011d7983 */ /* 0x002ea80000300800 */
[----:B------:R-:W0:Y:S04]  /*1c850*/  SHFL.BFLY PT, R6, R7, 0x1, 0x1f ;  /* 0x0c201f0007067f89 */ /* 0x000e2800000e0000 */
[----:B------:R1:W-:Y:S01]  /*1c860*/  STS.U16 [R9+0x22400], R2 ;  /* 0x0224000209007388 */ /* 0x0003e20000000400 */
[----:B------:R0:W-:Y:S02]  /*1c870*/  STS.U16 [R9+0x22c00], R19 ;  /* 0x022c001309007388 */ /* 0x0001e40000000400 */
[----:B------:R-:W-:Y:S02]  /*1c880*/  STS.U16 [R9+0x23400], R8 ;  /* 0x0234000809007388 */ /* 0x000fe40000000400 */
[----:B------:R0:W-:Y:S01]  /*1c890*/  STS.U16 [R9+0x23c00], R17 ;  /* 0x023c001109007388 */ /* 0x0001e20000000400 */
[----:B-1----:R-:W2:Y:S01]  /*1c8a0*/  LDL.LU R2, [R1+0x88] ;  /* 0x0000880001027983 */ /* 0x002ea20000300800 */
[----:B0-----:R-:W-:-:S03]  /*1c8b0*/  FMNMX R3, R7, R6, !PT ;  /* 0x0000000607037209 */ /* 0x001fc60007800000 */
[----:B------:R-:W2:Y:S02]  /*1c8c0*/  LDL.LU R7, [R1+0x64] ;  /* 0x0000640001077983 */ /* 0x000ea40000300800 */
[----:B--2---:R-:W-:-:S04]  /*1c8d0*/  FADD R0, R0, -R15 ;  /* 0x8000000f00007221 */ /* 0x004fc80000000000 */
[----:B------:R-:W-:-:S04]  /*1c8e0*/  FMUL R0, R0, 1.4426950216293334961 ;  /* 0x3fb8aa3b00007820 */ /* 0x000fc80000400000 */
[----:B------:R0:W1:Y:S02]  /*1c8f0*/  MUFU.EX2 R18, R0 ;  /* 0x0000000000127308 */ /* 0x0000640000000800 */
[----:B0-----:R-:W-:-:S06]  /*1c900*/  FMUL R0, R4, 1.4426950216293334961 ;  /* 0x3fb8aa3b04007820 */ /* 0x001fcc0000400000 */
[----:B------:R0:W2:Y:S01]  /*1c910*/  MUFU.EX2 R19, R0 ;  /* 0x0000000000137308 */ /* 0x0000a20000000800 */
[----:B-1----:R-:W-:Y:S01]  /*1c920*/  STL [R1+0x694], R18 ;  /* 0x0006941201007387 */ /* 0x002fe20000100800 */
[----:B------:R-:W4:Y:S02]  /*1c930*/  LDL.LU R6, [R1+0x54] ;  /* 0x0000540001067983 */ /* 0x000f240000300800 */
[----:B------:R-:W4:Y:S02]  /*1c940*/  LDL.LU R26, [R1+0x48] ;  /* 0x00004800011a7983 */ /* 0x000f240000300800 */
[----:B------:R-:W4:Y:S02]  /*1c950*/  LDL.LU R10, [R1+0x40] ;  /* 0x00004000010a7983 */ /* 0x000f240000300800 */
[--C-:B------:R-:W-:Y:S01]  /*1c960*/  FADD R4, R16, -R15.reuse ;  /* 0x8000000f10047221 */ /* 0x100fe20000000000 */
[----:B------:R-:W4:Y:S01]  /*1c970*/  LDL.LU R5, [R1+0x38] ;  /* 0x0000380001057983 */ /* 0x000f220000300800 */
[----:B------:R-:W4:Y:S03]  /*1c980*/  LDL.LU R17, [R1+0x30] ;  /* 0x0000300001117983 */ /* 0x000f260000300800 */
[----:B-----5:R1:W-:Y:S01]  /*1c990*/  STS.U16 [R9+0x24400], R13 ;  /* 0x0244000d09007388 */ /* 0x0203e20000000400 */
[----:B------:R-:W5:Y:S02]  /*1c9a0*/  LDL.LU R16, [R1+0x28] ;  /* 0x0000280001107983 */ /* 0x000f640000300800 */
[----:B------:R1:W-:Y:S02]  /*1c9b0*/  STS.U16 [R9+0x24c00], R12 ;  /* 0x024c000c09007388 */ /* 0x0003e40000000400 */
[----:B------:R1:W-:Y:S02]  /*1c9c0*/  STS.U16 [R9+0x25400], R11 ;  /* 0x0254000b09007388 */ /* 0x0003e40000000400 */
[----:B0-----:R-:W-:Y:S01]  /*1c9d0*/  FMUL R0, R4, 1.4426950216293334961 ;  /* 0x3fb8aa3b04007820 */ /* 0x001fe20000400000 */
[----:B---3--:R0:W-:Y:S04]  /*1c9e0*/  STS.U16 [R9+0x25c00], R22 ;  /* 0x025c001609007388 */ /* 0x0081e80000000400 */
[----:B-1----:R-:W3:Y:S01]  /*1c9f0*/  LDL.LU R13, [R1+0x20] ;  /* 0x00002000010d7983 */ /* 0x002ee20000300800 */
[----:B------:R-:W3:Y:S02]  /*1ca00*/  LDL.LU R12, [R1+0x18] ;  /* 0x00001800010c7983 */ /* 0x000ee40000300800 */
[----:B------:R-:W3:Y:S02]  /*1ca10*/  LDL.LU R11, [R1+0x10] ;  /* 0x00001000010b7983 */ /* 0x000ee40000300800 */
[----:B------:R-:W3:Y:S01]  /*1ca20*/  LDL.LU R8, [R1+0x244] ;  /* 0x0002440001087983 */ /* 0x000ee20000300800 */
[----:B--2---:R-:W-:Y:S01]  /*1ca30*/  STL [R1+0x690], R19 ;  /* 0x0006901301007387 */ /* 0x004fe20000100800 */
[----:B0-----:R-:W2:Y:S03]  /*1ca40*/  LDL.LU R22, [R1+0x8] ;  /* 0x0000080001167983 */ /* 0x001ea60000300800 */
[----:B------:R0:W-:Y:S01]  /*1ca50*/  STS.U16 [R9+0x26400], R14 ;  /* 0x0264000e09007388 */ /* 0x0001e20000000400 */
[----:B------:R-:W-:-:S02]  /*1ca60*/  FADD R4, R24, -R15 ;  /* 0x8000000f18047221 */ /* 0x000fc40000000000 */
[----:B------:R-:W2:Y:S01]  /*1ca70*/  LDL.LU R24, [R1+0x1e0c] ;  /* 0x001e0c0001187983 */ /* 0x000ea20000300800 */
[----:B0-----:R0:W1:Y:S02]  /*1ca80*/  MUFU.EX2 R14, R0 ;  /* 0x00000000000e7308 */ /* 0x0010640000000800 */
[----:B0-----:R-:W2:Y:S04]  /*1ca90*/  LDL.LU R0, [R1+0x7c] ;  /* 0x00007c0001007983 */ /* 0x001ea80000300800 */
[----:B------:R0:W-:Y:S01]  /*1caa0*/  STS.U16 [R9+0x26c00], R29 ;  /* 0x026c001d09007388 */ /* 0x0001e20000000400 */
[----:B------:R1:W-:Y:S03]  /*1cab0*/  STS.U16 [R9+0x27400], R2 ;  /* 0x0274000209007388 */ /* 0x0003e60000000400 */
[----:B0-----:R-:W3:Y:S01]  /*1cac0*/  LDL.LU R29, [R1+0x1e08] ;  /* 0x001e0800011d7983 */ /* 0x001ee20000300800 */
[----:B-1----:R-:W3:Y:S02]  /*1cad0*/  LDL.LU R2, [R1+0x1e04] ;  /* 0x001e040001027983 */ /* 0x002ee40000300800 */
[----:B------:R-:W-:Y:S01]  /*1cae0*/  STL [R1+0x688], R14 ;  /* 0x0006880e01007387 */ /* 0x000fe20000100800 */
[----:B--2---:R0:W-:Y:S02]  /*1caf0*/  STS.U16 [R9+0x27c00], R0 ;  /* 0x027c000009007388 */ /* 0x0041e40000000400 */
[----:B0-----:R-:W-:-:S02]  /*1cb00*/  FMUL R0, R4, 1.4426950216293334961 ;  /* 0x3fb8aa3b04007820 */ /* 0x001fc40000400000 */
[----:B------:R-:W2:Y:S04]  /*1cb10*/  LDL.LU R4, [R1+0x6c] ;  /* 0x00006c0001047983 */ /* 0x000ea80000300800 */
[----:B--2---:R0:W-:Y:S02]  /*1cb20*/  STS.U16 [R9+0x28400], R4 ;  /* 0x0284000409007388 */ /* 0x0041e40000000400 */
[----:B0-----:R-:W-:Y:S02]  /*1cb30*/  FADD R4, -R15, R28 ;  /* 0x0000001c0f047221 */ /* 0x001fe40000000100 */
[----:B------:R-:W2:Y:S04]  /*1cb40*/  LDL.LU R28, [R1+0x1e00] ;  /* 0x001e0000011c7983 */ /* 0x000ea80000300800 */
[----:B------:R-:W-:Y:S01]  /*1cb50*/  STS.U16 [R9+0x28c00], R7 ;  /* 0x028c000709007388 */ /* 0x000fe20000000400 */
[----:B----4-:R-:W-:Y:S02]  /*1cb60*/  STS.U16 [R9+0x29400], R6 ;  /* 0x0294000609007388 */ /* 0x010fe40000000400 */
[----:B------:R-:W-:Y:S02]  /*1cb70*/  STS.U16 [R9+0x29c00], R26 ;  /* 0x029c001a09007388 */ /* 0x000fe40000000400 */
[----:B------:R-:W-:Y:S01]  /*1cb80*/  STS.U16 [R9+0x2a400], R10 ;  /* 0x02a4000a09007388 */ /* 0x000fe20000000400 */
[----:B------:R-:W-:Y:S01]  /*1cb90*/  STS.U16 [R9+0x2ac00], R5 ;  /* 0x02ac000509007388 */ /* 0x000fe20000000400 */
[----:B------:R-:W-:Y:S02]  /*1cba0*/  STS.U16 [R9+0x2b400], R17 ;  /* 0x02b4001109007388 */ /* 0x000fe40000000400 */
[----:B-----5:R-:W-:Y:S02]  /*1cbb0*/  STS.U16 [R9+0x2bc00], R16 ;  /* 0x02bc001009007388 */ /* 0x020fe40000000400 */
[----:B---3--:R-:W-:Y:S01]  /*1cbc0*/  STS.U16 [R9+0x2c400], R13 ;  /* 0x02c4000d09007388 */ /* 0x008fe20000000400 */
[----:B------:R-:W-:Y:S01]  /*1cbd0*/  STS.U16 [R9+0x2cc00], R12 ;  /* 0x02cc000c09007388 */ /* 0x000fe20000000400 */
[----:B------:R-:W-:Y:S02]  /*1cbe0*/  STS.U16 [R9+0x2d400], R11 ;  /* 0x02d4000b09007388 */ /* 0x000fe40000000400 */
[----:B------:R0:W-:Y:S01]  /*1cbf0*/  STS.U16 [R9+0x2dc00], R22 ;  /* 0x02dc001609007388 */ /* 0x0001e20000000400 */
[----:B------:R-:W-:Y:S01]  /*1cc00*/  FMNMX R3, R3, R8, !PT ;  /* 0x0000000803037209 */ /* 0x000fe20007800000 */
[----:B------:R1:W3:Y:S01]  /*1cc10*/  MUFU.EX2 R15, R0 ;  /* 0x00000000000f7308 */ /* 0x0002e20000000800 */
[----:B0-----:R-:W-:Y:S01]  /*1cc20*/  LOP3.LUT R22, R21, 0x7, RZ, 0xc0, !PT ;  /* 0x0000000715167812 */ /* 0x001fe200078ec0ff */
[----:B-1----:R-:W-:-:S02]  /*1cc30*/  FMUL R0, R4, 1.4426950216293334961 ;  /* 0x3fb8aa3b04007820 */ /* 0x002fc40000400000 */
[----:B------:R-:W-:Y:S02]  /*1cc40*/  FADD R4, R25, -R3 ;  /* 0x8000000319047221 */ /* 0x000fe40000000000 */
[----:B------:R-:W-:Y:S02]  /*1cc50*/  IMAD.SHL.U32 R21, R21, 0x2, RZ ;  /* 0x0000000215157824 */ /* 0x000fe400078e00ff */
[----:B------:R-:W-:Y:S01]  /*1cc60*/  IMAD R16, R22, 0x110, RZ ;  /* 0x0000011016107824 */ /* 0x000fe200078e02ff */
[----:B------:R0:W1:Y:S04]  /*1cc70*/  MUFU.EX2 R25, R0 ;  /* 0x0000000000197308 */ /* 0x0000680000000800 */
[----:B------:R-:W-:Y:S01]  /*1cc80*/  LOP3.LUT R16, R16, 0x30, R21, 0x78, !PT ;  /* 0x0000003010107812 */ /* 0x000fe200078e7815 */
[----:B0-----:R-:W-:-:S02]  /*1cc90*/  FMUL R0, R4, 1.4426950216293334961 ;  /* 0x3fb8aa3b04007820 */ /* 0x001fc40000400000 */
[--C-:B------:R-:W-:Y:S02]  /*1cca0*/  FADD R4, R23, -R3.reuse ;  /* 0x8000000317047221 */ /* 0x100fe40000000000 */
[----:B------:R-:W0:Y:S01]  /*1ccb0*/  MUFU.EX2 R17, R0 ;  /* 0x0000000000117308 */ /* 0x000e220000000800 */
[----:B---3--:R-:W-:Y:S01]  /*1ccc0*/  STL [R1+0x684], R15 ;  /* 0x0006840f01007387 */ /* 0x008fe20000100800 */
[----:B-1----:R-:W-:Y:S03]  /*1ccd0*/  STL [R1+0x4a4], R25 ;  /* 0x0004a41901007387 */ /* 0x002fe60000100800 */
[----:B0-----:R-:W-:Y:S04]  /*1cce0*/  STL [R1+0x678], R17 ;  /* 0x0006781101007387 */ /* 0x001fe80000100800 */
[----:B--2---:R-:W-:Y:S01]  /*1ccf0*/  STS.U16 [R9+0x2e400], R28 ;  /* 0x02e4001c09007388 */ /* 0x004fe20000000400 */
[----:B------:R0:W-:Y:S02]  /*1cd00*/  STS.U16 [R9+0x2ec00], R2 ;  /* 0x02ec000209007388 */ /* 0x0001e40000000400 */
[----:B------:R-:W-:Y:S02]  /*1cd10*/  STS.U16 [R9+0x2f400], R29 ;  /* 0x02f4001d09007388 */ /* 0x000fe40000000400 */
[----:B------:R-:W-:Y:S02]  /*1cd20*/  STS.U16 [R9+0x2fc00], R24 ;  /* 0x02fc001809007388 */ /* 0x000fe40000000400 */
[----:B0-----:R-:W-:Y:S01]  /*1cd30*/  FMUL R2, R4, 1.4426950216293334961 ;  /* 0x3fb8aa3b04027820 */ /* 0x001fe20000400000 */
[----:B------:R-:W-:Y:S06]  /*1cd40*/  BAR.SYNC.DEFER_BLOCKING 0x0 ;  /* 0x0000000000007b1d */ /* 0x000fec0000010000 */
[----:B------:R-:W0:Y:S01]  /*1cd50*/  LDSM.16.M88.4 R4, [R16+0x20000] ;  /* 0x020000001004783b */ /* 0x000e220000000200 */
[----:B------:R1:W-:Y:S02]  /*1cd60*/  MUFU.EX2 R28, R2 ;  /* 0x00000002001c7308 */ /* 0x0003e40000000800 */
[----:B-1----:R-:W-:Y:S01]  /*1cd70*/  FADD R2, -R3, R8 ;  /* 0x0000000803027221 */ /* 0x002fe20000000100 */
[----:B0-----:R-:W-:Y:S01]  /*1cd80*/  STL [R1+0x1c3c], R6 ;  /* 0x001c3c0601007387 */ /* 0x001fe20000100800 */
[----:B------:R0:W-:Y:S02]  /*1cd90*/  STL [R1+0x1c38], R7 ;  /* 0x001c380701007387 */ /* 0x0001e40000100800 */
[----:B------:R-:W2:Y:S02]  /*1cda0*/  LDL.LU R8, [R1+0x590] ;  /* 0x0005900001087983 */ /* 0x000ea40000300800 */
[----:B------:R-:W3:Y:S01]  /*1cdb0*/  LDL.LU R9, [R1+0x594] ;  /* 0x0005940001097983 */ /* 0x000ee20000300800 */
[----:B------:R-:W4:Y:S04]  /*1cdc0*/  LDL.LU R10, [R1+0x598] ;  /* 0x00059800010a7983 */ /* 0x000f280000300800 */
[----:B0-----:R-:W5:Y:S01]  /*1cdd0*/  LDL.LU R7, [R1+0x59c] ;  /* 0x00059c0001077983 */ /* 0x001f620000300800 */
[----:B------:R-:W-:-:S02]  /*1cde0*/  FADD R0, R20, -R3 ;  /* 0x8000000314007221 */ /* 0x000fc40000000000 */
[----:B------:R-:W0:Y:S04]  /*1cdf0*/  LDSM.16.M88.4 R20, [R16+0x20800] ;  /* 0x020800001014783b */ /* 0x000e280000000200 */
[----:B------:R-:W-:-:S04]  /*1ce00*/  FMUL R0, R0, 1.4426950216293334961 ;  /* 0x3fb8aa3b00007820 */ /* 0x000fc80000400000 */
[----:B------:R-:W1:Y:S02]  /*1ce10*/  MUFU.EX2 R6, R0 ;  /* 0x0000000000067308 */ /* 0x000e640000000800 */
[----:B-1----:R-:W-:Y:S01]  /*1ce20*/  STL [R1+0x66c], R6 ;  /* 0x00066c0601007387 */ /* 0x002fe20000100800 */
[----:B0-----:R-:W-:-:S03]  /*1ce30*/  MOV R13, R20 ;  /* 0x00000014000d7202 */ /* 0x001fc60000000f00 */
[----:B------:R-:W-:Y:S01]  /*1ce40*/  STL.64 [R1+0x398], R22 ;  /* 0x0003981601007387 */ /* 0x000fe20000100a00 */
[----:B------:R-:W-:Y:S02]  /*1ce50*/  IMAD.MOV.U32 R12, RZ, RZ, R21 ;  /* 0x000000ffff0c7224 */ /* 0x000fe400078e0015 */
[----:B------:R-:W0:Y:S04]  /*1ce60*/  LDSM.16.M88.4 R20, [R16+0x21000] ;  /* 0x021000001014783b */ /* 0x000e280000000200 */
[----:B------:R-:W-:Y:S02]  /*1ce70*/  FMUL R2, R2, 1.4426950216293334961 ;  /* 0x3fb8aa3b02027820 */ /* 0x000fe40000400000 */
[----:B------:R-:W-:Y:S02]  /*1ce80*/  FADD R0, R27, -R3 ;  /* 0x800000031b007221 */ /* 0x000fe40000000000 */
[----:B------:R-:W1:Y:S01]  /*1ce90*/  MUFU.EX2 R27, R2 ;  /* 0x00000002001b7308 */ /* 0x000e620000000800 */
[----:B------:R-:W-:Y:S04]  /*1cea0*/  STL.64 [R1+0x1df8], R12 ;  /* 0x001df80c01007387 */ /* 0x000fe80000100a00 */
[----:B-1----:R-:W-:Y:S01]  /*1ceb0*/  STL [R1+0x4a0], R27 ;  /* 0x0004a01b01007387 */ /* 0x002fe20000100800 */
[----:B------:R-:W-:-:S03]  /*1cec0*/  FMUL R0, R0, 1.4426950216293334961 ;  /* 0x3fb8aa3b00007820 */ /* 0x000fc60000400000 */
[----:B0-----:R0:W-:Y:S02]  /*1ced0*/  STL.64 [R1+0x388], R22 ;  /* 0x0003881601007387 */ /* 0x0011e40000100a00 */
[----:B0-----:R-:W-:Y:S02]  /*1cee0*/  F2FP.PACK_AB R22, R15, R14 ;  /* 0x0000000e0f16723e */ /* 0x001fe400000000ff */
[----:B------:R-:W0:Y:S01]  /*1cef0*/  LDSM.16.M88.4 R12, [R16+0x21800] ;  /* 0x02180000100c783b */ /* 0x000e220000000200 */
[----:B------:R-:W1:Y:S01]  /*1cf00*/  MUFU.EX2 R2, R0 ;  /* 0x0000000000027308 */ /* 0x000e620000000800 */
[----:B------:R-:W-:Y:S01]  /*1cf10*/  IMAD.MOV.U32 R29, RZ, RZ, R20 ;  /* 0x000000ffff1d7224 */ /* 0x000fe200078e0014 */
[----:B------:R-:W-:Y:S01]  /*1cf20*/  F2FP.PACK_AB R20, R19, R18 ;  /* 0x000000121314723e */ /* 0x000fe200000000ff */
[----:B-1----:R1:W-:Y:S01]  /*1cf30*/  STL [R1+0x668], R2 ;  /* 0x0006680201007387 */ /* 0x0023e20000100800 */
[----:B------:R-:W-:Y:S01]  /*1cf40*/  STL [R1+0xd5c], R28 ;  /* 0x000d5c1c01007387 */ /* 0x000fe20000100800 */
[----:B------:R-:W-:Y:S01]  /*1cf50*/  F2FP.PACK_AB R23, R2, R6 ;  /* 0x000000060217723e */ /* 0x000fe200000000ff */
[----:B0-----:R-:W-:-:S02]  /*1cf60*/  IMAD.MOV.U32 R19, RZ, RZ, R12 ;  /* 0x000000ffff137224 */ /* 0x001fc400078e000c */
[----:B------:R-:W-:Y:S02]  /*1cf70*/  IMAD.MOV.U32 R18, RZ, RZ, R13 ;  /* 0x000000ffff127224 */ /* 0x000fe400078e000d */
[----:B-----5:R-:W-:Y:S02]  /*1cf80*/  FMUL R11, R27, R7 ;  /* 0x000000071b0b7220 */ /* 0x020fe40000400000 */
[----:B------:R-:W5:Y:S01]  /*1cf90*/  LDL.LU R7, [R1+0x5a0] ;  /* 0x0005a00001077983 */ /* 0x000f620000300800 */
[----:B------:R-:W5:Y:S02]  /*1cfa0*/  LDL.LU R6, [R1+0x5a4] ;  /* 0x0005a40001067983 */ /* 0x000f640000300800 */
[----:B-1----:R-:W5:Y:S02]  /*1cfb0*/  LDL.LU R2, [R1+0x5a8] ;  /* 0x0005a80001027983 */ /* 0x002f640000300800 */
[----:B------:R-:W5:Y:S01]  /*1cfc0*/  LDL.LU R0, [R1+0x5ac] ;  /* 0x0005ac0001007983 */ /* 0x000f620000300800 */
[----:B------:R-:W-:Y:S01]  /*1cfd0*/  STL.64 [R1+0x378], R14 ;  /* 0x0003780e01007387 */ /* 0x000fe20000100a00 */
[----:B------:R-:W5:Y:S01]  /*1cfe0*/  LDL.LU.64 R12, [R1+0x1df8] ;  /* 0x001df800010c7983 */ /* 0x000f620000300a00 */
[----:B------:R-:W-:Y:S01]  /*1cff0*/  MOV R26, R21 ;  /* 0x00000015001a7202 */ /* 0x000fe20000000f00 */
[----:B--2---:R-:W-:-:S02]  /*1d000*/  FMUL R8, R25, R8 ;  /* 0x0000000819087220 */ /* 0x004fc40000400000 */
[----:B---3--:R-:W-:Y:S02]  /*1d010*/  FMUL R9, R25, R9 ;  /* 0x0000000919097220 */ /* 0x008fe40000400000 */
[----:B----4-:R-:W-:Y:S01]  /*1d020*/  FMUL R10, R27, R10 ;  /* 0x0000000a1b0a7220 */ /* 0x010fe20000400000 */
[----:B------:R-:W-:-:S07]  /*1d030*/  F2FP.PACK_AB R21, R28, R17 ;  /* 0x000000111c15723e */ /* 0x000fce00000000ff */
[----:B------:R-:W-:Y:S11]  /*1d040*/  HMMA.16816.F32 R8, R20, R4, R8 ;  /* 0x000000041408723c */ /* 0x000ff60000001808 */
[----:B------:R-:W-:Y:S11]  /*1d050*/  @!UPT UIADD3 URZ, URZ, URZ, URZ ;  /* 0x0000003f3f3ff290 */ /* 0x000ff6000fffe03f */
[----:B------:R-:W-:Y:S01]  /*1d060*/  @!UPT UIADD3 URZ, URZ, URZ, URZ ;  /* 0x0000003f3f3ff290 */ /* 0x000fe2000fffe03f */
[----:B------:R5:W-:Y:S01]  /*1d070*/  STL [R1+0x1c4c], R8 ;  /* 0x001c4c0801007387 */ /* 0x000be20000100800 */
[----:B------:R0:W-:Y:S02]  /*1d080*/  STL [R1+0x1c48], R9 ;  /* 0x001c480901007387 */ /* 0x0001e40000100800 */
[----:B------:R-:W-:Y:S02]  /*1d090*/  STL [R1+0x1c44], R10 ;  /* 0x001c440a01007387 */ /* 0x000fe40000100800 */
[----:B------:R-:W-:Y:S01]  /*1d0a0*/  STL [R1+0x1c40], R11 ;  /* 0x001c400b01007387 */ /* 0x000fe20000100800 */
[----:B-----5:R-:W-:Y:S01]  /*1d0b0*/  MOV R8, R13 ;  /* 0x0000000d00087202 */ /* 0x020fe20000000f00 */
[----:B0-----:R-:W-:Y:S02]  /*1d0c0*/  IMAD.MOV.U32 R9, RZ, RZ, R12 ;  /* 0x000000ffff097224 */ /* 0x001fe400078e000c */
[----:B------:R-:W0:Y:S02]  /*1d0d0*/  LDSM.16.M88.4 R12, [R16+0x22000] ;  /* 0x02200000100c783b */ /* 0x000e240000000200 */
[----:B0-----:R-:W-:-:S02]  /*1d0e0*/  IMAD.MOV.U32 R24, RZ, RZ, R12 ;  /* 0x000000ffff187224 */ /* 0x001fc400078e000c */
[----:B------:R0:W-:Y:S01]  /*1d0f0*/  STL.64 [R1+0x368], R14 ;  /* 0x0003680e01007387 */ /* 0x0001e20000100a00 */
[----:B------:R-:W-:Y:S01]  /*1d100*/  MOV R5, R13 ;  /* 0x0000000d00057202 */ /* 0x000fe20000000f00 */
[C---:B------:R-:W-:Y:S02]  /*1d110*/  FMUL R12, R25.reuse, R7 ;  /* 0x00000007190c7220 */ /* 0x040fe40000400000 */
[----:B------:R-:W-:Y:S02]  /*1d120*/  FMUL R13, R25, R6 ;  /* 0x00000006190d7220 */ /* 0x000fe40000400000 */
[C---:B0-----:R-:W-:Y:S02]  /*1d130*/  FMUL R14, R27.reuse, R2 ;  /* 0x000000021b0e7220 */ /* 0x041fe40000400000 */
[----:B------:R-:W-:-:S07]  /*1d140*/  FMUL R15, R27, R0 ;  /* 0x000000001b0f7220 */ /* 0x000fce0000400000 */
[----:B------:R-:W-:Y:S11]  /*1d150*/  HMMA.16816.F32 R12, R20, R8, R12 ;  /* 0x00000008140c723c */ /* 0x000ff6000000180c */
[----:B------:R-:W-:Y:S11]  /*1d160*/  @!UPT UIADD3 URZ, URZ, URZ, URZ ;  /* 0x0000003f3f3ff290 */ /* 0x000ff6000fffe03f */
[----:B------:R-:W-:Y:S01]  /*1d170*/  @!UPT UIADD3 URZ, URZ, URZ, URZ ;  /* 0x0000003f3f3ff290 */ /* 0x000fe2000fffe03f */
[----:B------:R-:W-:Y:S01]  /*1d180*/  STL.64 [R1+0x320], R12 ;  /* 0x0003200c01007387 */ /* 0x000fe20000100a00 */
[----:B------:R-:W2:Y:S02]  /*1d190*/  LDL.LU R17, [R1+0x350] ;  /* 0x0003500001117983 */ /* 0x000ea40000300800 */
[----:B------:R-:W3:Y:S02]  /*1d1a0*/  LDL.LU R11, [R1+0x354] ;  /* 0x00035400010b7983 */ /* 0x000ee40000300800 */
[----:B------:R-:W4:Y:S01]  /*1d1b0*/  LDL.LU R7, [R1+0x358] ;  /* 0x0003580001077983 */ /* 0x000f220000300800 */
[----:B------:R-:W5:Y:S01]  /*1d1c0*/  LDL.LU R6, [R1+0x35c] ;  /* 0x00035c0001067983 */ /* 0x000f620000300800 */
[----:B------:R-:W-:Y:S02]  /*1d1d0*/  STL.64 [R1+0x1df0], R22 ;  /* 0x001df01601007387 */ /* 0x000fe40000100a00 */
[----:B------:R-:W-:Y:S02]  /*1d1e0*/  STL.64 [R1+0x1de8], R20 ;  /* 0x001de81401007387 */ /* 0x000fe40000100a00 */
[----:B------:R-:W2:Y:S01]  /*1d1f0*/  LDL.LU R10, [R1+0x340] ;  /* 0x00034000010a7983 */ /* 0x000ea20000300800 */
[----:B------:R-:W0:Y:S01]  /*1d200*/  LDSM.16.M88.4 R20, [R16+0x22800] ;  /* 0x022800001014783b */ /* 0x000e220000000200 */
[----:B------:R-:W-:-:S02]  /*1d210*/  IMAD.MOV.U32 R8, RZ, RZ, R14 ;  /* 0x000000ffff087224 */ /* 0x000fc400078e000e */
[----:B------:R-:W-:Y:S01]  /*1d220*/  IMAD.MOV.U32 R9, RZ, RZ, R15 ;  /* 0x000000ffff097224 */ /* 0x000fe200078e000f */
[----:B------:R-:W3:Y:S01]  /*1d230*/  LDL.LU R4, [R1+0x344] ;  /* 0x0003440001047983 */ /* 0x000ee20000300800 */
[----:B------:R-:W3:Y:S02]  /*1d240*/  LDL.LU R2, [R1+0x348] ;  /* 0x0003480001027983 */ /* 0x000ee40000300800 */
[----:B------:R-:W3:Y:S02]  /*1d250*/  LDL.LU R0, [R1+0x34c] ;  /* 0x00034c0001007983 */ /* 0x000ee40000300800 */
[----:B------:R-:W-:Y:S01]  /*1d260*/  STL [R1+0x1c54], R8 ;  /* 0x001c540801007387 */ /* 0x000fe20000100800 */
[----:B------:R-:W-:Y:S01]  /*1d270*/  STL [R1+0x1c50], R9 ;  /* 0x001c500901007387 */ /* 0x000fe20000100800 */
[C---:B----4-:R-:W-:Y:S02]  /*1d280*/  FMUL R14, R27.reuse, R7 ;  /* 0x000000071b0e7220 */ /* 0x050fe40000400000 */
[----:B-----5:R-:W-:-:S02]  /*1d290*/  FMUL R15, R27, R6 ;  /* 0x000000061b0f7220 */ /* 0x020fc40000400000 */
[----:B0-----:R-:W-:Y:S01]  /*1d2a0*/  IMAD.MOV.U32 R7, RZ, RZ, R20 ;  /* 0x000000ffff077224 */ /* 0x001fe200078e0014 */
[----:B--2---:R-:W-:Y:S01]  /*1d2b0*/  STL [R1+0x1de0], R10 ;  /* 0x001de00a01007387 */ /* 0x004fe20000100800 */
[----:B------:R0:W-:Y:S01]  /*1d2c0*/  STL.64 [R1+0x358], R22 ;  /* 0x0003581601007387 */ /* 0x0001e20000100a00 */
[----:B------:R-:W-:Y:S02]  /*1d2d0*/  MOV R6, R21 ;  /* 0x0000001500067202 */ /* 0x000fe40000000f00 */
[----:B0-----:R-:W2:Y:S01]  /*1d2e0*/  LDL.LU.64 R22, [R1+0x1df0] ;  /* 0x001df00001167983 */ /* 0x001ea20000300a00 */
[----:B------:R-:W2:Y:S02]  /*1d2f0*/  LDL.LU.64 R20, [R1+0x1de8] ;  /* 0x001de80001147983 */ /* 0x000ea40000300a00 */
[----:B------:R-:W-:Y:S02]  /*1d300*/  STL.64 [R1+0x1dd8], R6 ;  /* 0x001dd80601007387 */ /* 0x000fe40000100a00 */
[----:B------:R-:W-:Y:S01]  /*1d310*/  STL [R1+0x1dd0], R5 ;  /* 0x001dd00501007387 */ /* 0x000fe20000100800 */
[----:B------:R-:W4:Y:S01]  /*1d320*/  LDL.LU R10, [R1+0x1de0] ;  /* 0x001de000010a7983 */ /* 0x000f220000300800 */
[----:B------:R-:W-:Y:S01]  /*1d330*/  MOV R8, R29 ;  /* 0x0000001d00087202 */ /* 0x000fe20000000f00 */
[----:B------:R-:W-:-:S02]  /*1d340*/  IMAD.MOV.U32 R9, RZ, RZ, R26 ;  /* 0x000000ffff097224 */ /* 0x000fc400078e001a */
[C---:B------:R-:W-:Y:S02]  /*1d350*/  FMUL R12, R25.reuse, R17 ;  /* 0x00000011190c7220 */ /* 0x040fe40000400000 */
[----:B---3--:R-:W-:-:S07]  /*1d360*/  FMUL R13, R25, R11 ;  /* 0x0000000b190d7220 */ /* 0x008fce0000400000 */
[----:B--2---:R-:W-:Y:S11]  /*1d370*/  HMMA.16816.F32 R12, R20, R8, R12 ;  /* 0x00000008140c723c */ /* 0x004ff6000000180c */
[----:B------:R-:W-:Y:S11]  /*1d380*/  @!UPT UIADD3 URZ, URZ, URZ, URZ ;  /* 0x0000003f3f3ff290 */ /* 0x000ff6000fffe03f */
[----:B------:R-:W-:Y:S02]  /*1d390*/  @!UPT UIADD3 URZ, URZ, URZ, URZ ;  /* 0x0000003f3f3ff290 */ /* 0x000fe4000fffe03f */
[----:B------:R-:W-:Y:S02]  /*1d3a0*/  IMAD.MOV.U32 R8, RZ, RZ, R13 ;  /* 0x000000ffff087224 */ /* 0x000fe400078e000d */
[----:B------:R-:W-:Y:S02]  /*1d3b0*/  FMUL R13, R25, R4 ;  /* 0x00000004190d7220 */ /* 0x000fe40000400000 */
[----:B------:R-:W0:Y:S01]  /*1d3c0*/  LDSM.16.M88.4 R4, [R16+0x23000] ;  /* 0x023000001004783b */ /* 0x000e220000000200 */
[----:B------:R-:W-:-:S03]  /*1d3d0*/  IMAD.MOV.U32 R9, RZ, RZ, R14 ;  /* 0x000000ffff097224 */ /* 0x000fc600078e000e */
[----:B------:R4:W-:Y:S01]  /*1d3e0*/  STL [R1+0x308], R12 ;  /* 0x0003080c01007387 */ /* 0x0009e20000100800 */
[----:B------:R1:W-:Y:S02]  /*1d3f0*/  STL [R1+0x314], R15 ;  /* 0x0003140f01007387 */ /* 0x0003e40000100800 */
[----:B------:R-:W-:Y:S01]  /*1d400*/  STL [R1+0x1c5c], R8 ;  /* 0x001c5c0801007387 */ /* 0x000fe20000100800 */
[----:B------:R-:W-:Y:S01]  /*1d410*/  STL [R1+0x1c58], R9 ;  /* 0x001c580901007387 */ /* 0x000fe20000100800 */
[----:B------:R-:W2:Y:S02]  /*1d420*/  LDL.LU R17, [R1+0x330] ;  /* 0x0003300001117983 */ /* 0x000ea40000300800 */
[----:B------:R-:W-:Y:S02]  /*1d430*/  FMUL R14, R27, R2 ;  /* 0x000000021b0e7220 */ /* 0x000fe40000400000 */
[----:B----4-:R-:W-:Y:S02]  /*1d440*/  FMUL R12, R25, R10 ;  /* 0x0000000a190c7220 */ /* 0x010fe40000400000 */
[----:B-1----:R-:W-:Y:S01]  /*1d450*/  FMUL R15, R27, R0 ;  /* 0x000000001b0f7220 */ /* 0x002fe20000400000 */
[----:B------:R-:W3:Y:S01]  /*1d460*/  LDL.LU R10, [R1+0x334] ;  /* 0x00033400010a7983 */ /* 0x000ee20000300800 */
[----:B------:R-:W4:Y:S02]  /*1d470*/  LDL.LU R2, [R1+0x338] ;  /* 0x0003380001027983 */ /* 0x000f240000300800 */
[----:B------:R-:W5:Y:S01]  /*1d480*/  LDL.LU R0, [R1+0x33c] ;  /* 0x00033c0001007983 */ /* 0x000f620000300800 */
[----:B0-----:R0:W-:Y:S01]  /*1d490*/  STL.64 [R1+0x348], R6 ;  /* 0x0003480601007387 */ /* 0x0011e20000100a00 */
[----:B------:R-:W-:Y:S01]  /*1d4a0*/  MOV R11, R4 ;  /* 0x00000004000b7202 */ /* 0x000fe20000000f00 */
[----:B------:R-:W-:-:S02]  /*1d4b0*/  IMAD.MOV.U32 R4, RZ, RZ, R5 ;  /* 0x000000ffff047224 */ /* 0x000fc400078e0005 */
[----:B0-----:R-:W2:Y:S01]  /*1d4c0*/  LDL.LU.64 R6, [R1+0x1dd8] ;  /* 0x001dd80001067983 */ /* 0x001ea20000300a00 */
[----:B------:R-:W3:Y:S03]  /*1d4d0*/  LDL.LU R5, [R1+0x1dd0] ;  /* 0x001dd00001057983 */ /* 0x000ee60000300800 */
[----:B--2---:R-:W-:Y:S01]  /*1d4e0*/  STL.64 [R1+0x1dc0], R6 ;  /* 0x001dc00601007387 */ /* 0x004fe20000100a00 */
[----:B------:R0:W-:Y:S02]  /*1d4f0*/  STL [R1+0x1dbc], R4 ;  /* 0x001dbc0401007387 */ /* 0x0001e40000100800 */
[----:B0-----:R-:W-:-:S05]  /*1d500*/  IMAD.MOV.U32 R4, RZ, RZ, R24 ;  /* 0x000000ffff047224 */ /* 0x001fca00078e0018 */
[----:B---3--:R0:W-:Y:S02]  /*1d510*/  STL.64 [R1+0x1dc8], R4 ;  /* 0x001dc80401007387 */ /* 0x0081e40000100a00 */
[----:B0-----:R-:W-:Y:S01]  /*1d520*/  MOV R4, R19 ;  /* 0x0000001300047202 */ /* 0x001fe20000000f00 */
[----:B------:R-:W-:-:S07]  /*1d530*/  IMAD.MOV.U32 R5, RZ, RZ, R18 ;  /* 0x000000ffff057224 */ /* 0x000fce00078e0012 */
[----:B------:R-:W-:Y:S01]  /*1d540*/  HMMA.16816.F32 R12, R20, R4, R12 ;  /* 0x00000004140c723c */ /* 0x000fe2000000180c */
[----:B------:R-:W0:Y:S11]  /*1d550*/  LDSM.16.M88.4 R4, [R16+0x23800] ;  /* 0x023800001004783b */ /* 0x000e360000000200 */
[----:B------:R-:W-:Y:S11]  /*1d560*/  @!UPT UIADD3 URZ, URZ, URZ, URZ ;  /* 0x0000003f3f3ff290 */ /* 0x000ff6000fffe03f */
[----:B------:R-:W-:Y:S01]  /*1d570*/  @!UPT UIADD3 URZ, URZ, URZ, URZ ;  /* 0x0000003f3f3ff290 */ /* 0x000fe2000fffe03f */
[----:B------:R-:W-:Y:S01]  /*1d580*/  IMAD.MOV.U32 R8, RZ, RZ, R12 ;  /* 0x000000ffff087224 */ /* 0x000fe200078e000c */
[----:B------:R-:W-:Y:S01]  /*1d590*/  MOV R9, R13 ;  /* 0x0000000d00097202 */ /* 0x000fe20000000f00 */
[----:B------:R4:W-:Y:S03]  /*1d5a0*/  STL.64 [R1+0x2f0], R14 ;  /* 0x0002f00e01007387 */ /* 0x0009e60000100a00 */
[----:B------:R-:W-:Y:S01]  /*1d5b0*/  STL [R1+0x1c64], R8 ;  /* 0x001c640801007387 */ /* 0x000fe20000100800 */
[----:B------:R-:W-:Y:S01]  /*1d5c0*/  STL [R1+0x1c60], R9 ;  /* 0x001c600901007387 */ /* 0x000fe20000100800 */
[C---:B----4-:R-:W-:Y:S02]  /*1d5d0*/  FMUL R14, R27.reuse, R2 ;  /* 0x000000021b0e7220 */ /* 0x050fe40000400000 */
[----:B-----5:R-:W-:Y:S02]  /*1d5e0*/  FMUL R15, R27, R0 ;  /* 0x000000001b0f7220 */ /* 0x020fe40000400000 */
[----:B0-----:R-:W-:Y:S01]  /*1d5f0*/  IMAD.MOV.U32 R2, RZ, RZ, R4 ;  /* 0x000000ffff027224 */ /* 0x001fe200078e0004 */
[----:B------:R0:W-:Y:S01]  /*1d600*/  STL.64 [R1+0x338], R6 ;  /* 0x0003380601007387 */ /* 0x0001e20000100a00 */
[----:B------:R-:W-:-:S02]  /*1d610*/  IMAD.MOV.U32 R0, RZ, RZ, R5 ;  /* 0x000000ffff007224 */ /* 0x000fc400078e0005 */
[----:B------:R-:W2:Y:S02]  /*1d620*/  LDL.LU.64 R4, [R1+0x1dc8] ;  /* 0x001dc80001047983 */ /* 0x000ea40000300a00 */
[C---:B------:R-:W-:Y:S02]  /*1d630*/  FMUL R12, R25.reuse, R17 ;  /* 0x00000011190c7220 */ /* 0x040fe40000400000 */
[----:B------:R-:W-:Y:S01]  /*1d640*/  FMUL R13, R25, R10 ;  /* 0x0000000a190d7220 */ /* 0x000fe20000400000 */
[----:B0-----:R-:W3:Y:S06]  /*1d650*/  LDL.LU.64 R6, [R1+0x1dc0] ;  /* 0x001dc00001067983 */ /* 0x001eec0000300a00 */
[----:B--2---:R-:W-:Y:S01]  /*1d660*/  HMMA.16816.F32 R12, R20, R4, R12 ;  /* 0x00000004140c723c */ /* 0x004fe2000000180c */
[----:B------:R-:W2:Y:S11]  /*1d670*/  LDL.LU R4, [R1+0x1dbc] ;  /* 0x001dbc0001047983 */ /* 0x000eb60000300800 */
[----:B------:R-:W-:Y:S11]  /*1d680*/  @!UPT UIADD3 URZ, URZ, URZ, URZ ;  /* 0x0000003f3f3ff290 */ /* 0x000ff6000fffe03f */
[----:B------:R-:W-:Y:S01]  /*1d690*/  STL [R1+0x2d0], R12 ;  /* 0x0002d00c01007387 */ /* 0x000fe20000100800 */
[----:B------:R-:W-:Y:S02]  /*1d6a0*/  STL [R1+0x2dc], R15 ;  /* 0x0002dc0f01007387 */ /* 0x000fe40000100800 */
[----:B------:R-:W4:Y:S02]  /*1d6b0*/  LDL.LU R18, [R1+0x510] ;  /* 0x0005100001127983 */ /* 0x000f240000300800 */
[----:B------:R-:W5:Y:S01]  /*1d6c0*/  LDL.LU R17, [R1+0x514] ;  /* 0x0005140001117983 */ /* 0x000f620000300800 */
[----:B------:R-:W2:Y:S01]  /*1d6d0*/  LDL.LU R10, [R1+0x518] ;  /* 0x00051800010a7983 */ /* 0x000ea20000300800 */
[----:B------:R-:W2:Y:S01]  /*1d6e0*/  LDL.LU R5, [R1+0x51c] ;  /* 0x00051c0001057983 */ /* 0x000ea20000300800 */
[----:B------:R-:W-:Y:S01]  /*1d6f0*/  MOV R8, R13 ;  /* 0x0000000d00087202 */ /* 0x000fe20000000f00 */
[----:B------:R-:W-:Y:S02]  /*1d700*/  IMAD.MOV.U32 R9, RZ, RZ, R14 ;  /* 0x000000ffff097224 */ /* 0x000fe400078e000e */
[----:B------:R-:W0:Y:S04]  /*1d710*/  LDSM.16.M88.4 R12, [R16+0x24000] ;  /* 0x02400000100c783b */ /* 0x000e280000000200 */
[----:B------:R-:W-:Y:S01]  /*1d720*/  STL [R1+0x1c6c], R9 ;  /* 0x001c6c0901007387 */ /* 0x000fe20000100800 */
[----:B------:R-:W-:Y:S02]  /*1d730*/  STL [R1+0x1c68], R8 ;  /* 0x001c680801007387 */ /* 0x000fe40000100800 */
[----:B------:R1:W-:Y:S01]  /*1d740*/  STL [R1+0x1db8], R11 ;  /* 0x001db80b01007387 */ /* 0x0003e20000100800 */
[----:B0-----:R2:W-:Y:S01]  /*1d750*/  STL.64 [R1+0x318], R14 ;  /* 0x0003180e01007387 */ /* 0x0015e20000100a00 */
[----:B------:R-:W2:Y:S02]  /*1d760*/  LDL.LU R28, [R1+0x500] ;  /* 0x00050000011c7983 */ /* 0x000ea40000300800 */
[----:B------:R-:W2:Y:S02]  /*1d770*/  LDL.LU R26, [R1+0x504] ;  /* 0x00050400011a7983 */ /* 0x000ea40000300800 */
[----:B------:R-:W2:Y:S01]  /*1d780*/  LDL.LU R24, [R1+0x508] ;  /* 0x0005080001187983 */ /* 0x000ea20000300800 */
[----:B------:R-:W2:Y:S01]  /*1d790*/  LDL.LU R19, [R1+0x50c] ;  /* 0x00050c0001137983 */ /* 0x000ea20000300800 */
[----:B-1----:R-:W2:Y:S02]  /*1d7a0*/  LDL.LU R11, [R1+0x1db8] ;  /* 0x001db800010b7983 */ /* 0x002ea40000300800 */
[----:B---3--:R-:W-:Y:S01]  /*1d7b0*/  IMAD.MOV.U32 R8, RZ, RZ, R7 ;  /* 0x000000ffff087224 */ /* 0x008fe200078e0007 */
[----:B------:R-:W-:Y:S01]  /*1d7c0*/  MOV R9, R6 ;  /* 0x0000000600097202 */ /* 0x000fe20000000f00 */
[----:B------:R-:W-:-:S02]  /*1d7d0*/  IMAD.MOV.U32 R7, RZ, RZ, R12 ;  /* 0x000000ffff077224 */ /* 0x000fc400078e000c */
[----:B------:R-:W-:Y:S02]  /*1d7e0*/  IMAD.MOV.U32 R6, RZ, RZ, R13 ;  /* 0x000000ffff067224 */ /* 0x000fe400078e000d */
[C---:B----4-:R-:W-:Y:S02]  /*1d7f0*/  FMUL R12, R25.reuse, R18 ;  /* 0x00000012190c7220 */ /* 0x050fe40000400000 */
[----:B-----5:R-:W-:Y:S02]  /*1d800*/  FMUL R13, R25, R17 ;  /* 0x00000011190d7220 */ /* 0x020fe40000400000 */
[C---:B--2---:R-:W-:Y:S02]  /*1d810*/  FMUL R14, R27.reuse, R10 ;  /* 0x0000000a1b0e7220 */ /* 0x044fe40000400000 */
[----:B------:R-:W-:-:S07]  /*1d820*/  FMUL R15, R27, R5 ;  /* 0x000000051b0f7220 */ /* 0x000fce0000400000 */
[----:B------:R-:W-:Y:S11]  /*1d830*/  HMMA.16816.F32 R12, R20, R8, R12 ;  /* 0x00000008140c723c */ /* 0x000ff6000000180c */
[----:B------:R-:W-:Y:S11]  /*1d840*/  @!UPT UIADD3 URZ, URZ, URZ, URZ ;  /* 0x0000003f3f3ff290 */ /* 0x000ff6000fffe03f */
[----:B------:R-:W-:Y:S01]  /*1d850*/  @!UPT UIADD3 URZ, URZ, URZ, URZ ;  /* 0x0000003f3f3ff290 */ /* 0x000fe2000fffe03f */
[----:B------:R0:W-:Y:S01]  /*1d860*/  STL.64 [R1+0x2c0], R12 ;  /* 0x0002c00c01007387 */ /* 0x0001e20000100a00 */
[----:B------:R-:W-:Y:S02]  /*1d870*/  STL.64 [R1+0x1db0], R22 ;  /* 0x001db01601007387 */ /* 0x000fe40000100a00 */
[----:B------:R-:W-:Y:S02]  /*1d880*/  STL.64 [R1+0x1da8], R20 ;  /* 0x001da81401007387 */ /* 0x000fe40000100a00 */
[----:B------:R-:W1:Y:S01]  /*1d890*/  LDSM.16.M88.4 R20, [R16+0x24800] ;  /* 0x024800001014783b */ /* 0x000e620000000200 */
[----:B------:R-:W-:Y:S01]  /*1d8a0*/  IMAD.MOV.U32 R8, RZ, RZ, R15 ;  /* 0x000000ffff087224 */ /* 0x000fe200078e000f */
[----:B------:R-:W-:Y:S02]  /*1d8b0*/  MOV R9, R14 ;  /* 0x0000000e00097202 */ /* 0x000fe40000000f00 */
[----:B------:R-:W2:Y:S01]  /*1d8c0*/  LDL.LU R18, [R1+0x4f0] ;  /* 0x0004f00001127983 */ /* 0x000ea20000300800 */
[----:B------:R-:W3:Y:S02]  /*1d8d0*/  LDL.LU R17, [R1+0x4f4] ;  /* 0x0004f40001117983 */ /* 0x000ee40000300800 */
[----:B------:R-:W4:Y:S02]  /*1d8e0*/  LDL.LU R10, [R1+0x4f8] ;  /* 0x0004f800010a7983 */ /* 0x000f240000300800 */
[----:B------:R-:W5:Y:S01]  /*1d8f0*/  LDL.LU R5, [R1+0x4fc] ;  /* 0x0004fc0001057983 */ /* 0x000f620000300800 */
[----:B------:R-:W-:Y:S01]  /*1d900*/  STL [R1+0x1c74], R8 ;  /* 0x001c740801007387 */ /* 0x000fe20000100800 */
[----:B------:R-:W-:Y:S02]  /*1d910*/  STL [R1+0x1c70], R9 ;  /* 0x001c700901007387 */ /* 0x000fe40000100800 */
[----:B------:R-:W-:Y:S02]  /*1d920*/  STL [R1+0x1da4], R27 ;  /* 0x001da41b01007387 */ /* 0x000fe40000100800 */
[----:B------:R0:W-:Y:S02]  /*1d930*/  STL [R1+0x1da0], R25 ;  /* 0x001da01901007387 */ /* 0x0001e40000100800 */
[----:B0-----:R-:W-:-:S02]  /*1d940*/  FMUL R12, R25, R28 ;  /* 0x0000001c190c7220 */ /* 0x001fc40000400000 */
[----:B------:R-:W-:Y:S02]  /*1d950*/  FMUL R13, R25, R26 ;  /* 0x0000001a190d7220 */ /* 0x000fe40000400000 */
[C---:B------:R-:W-:Y:S02]  /*1d960*/  FMUL R14, R27.reuse, R24 ;  /* 0x000000181b0e7220 */ /* 0x040fe40000400000 */
[----:B------:R-:W-:Y:S01]  /*1d970*/  IMAD.MOV.U32 R24, RZ, RZ, R11 ;  /* 0x000000ffff187224 */ /* 0x000fe200078e000b */
[----:B------:R-:W-:Y:S01]  /*1d980*/  MOV R25, R4 ;  /* 0x0000000400197202 */ /* 0x000fe20000000f00 */
[----:B-1----:R0:W-:Y:S01]  /*1d990*/  STL.64 [R1+0x300], R22 ;  /* 0x0003001601007387 */ /* 0x0021e20000100a00 */
[----:B------:R-:W-:Y:S02]  /*1d9a0*/  IMAD.MOV.U32 R4, RZ, RZ, R20 ;  /* 0x000000ffff047224 */ /* 0x000fe400078e0014 */
[----:B------:R-:W-:Y:S01]  /*1d9b0*/  IMAD.MOV.U32 R11, RZ, RZ, R21 ;  /* 0x000000ffff0b7224 */ /* 0x000fe200078e0015 */
[----:B0-----:R-:W2:Y:S01]  /*1d9c0*/  LDL.LU.64 R22, [R1+0x1db0] ;  /* 0x001db00001167983 */ /* 0x001ea20000300a00 */
[----:B------:R-:W2:Y:S02]  /*1d9d0*/  LDL.LU.64 R20, [R1+0x1da8] ;  /* 0x001da80001147983 */ /* 0x000ea40000300a00 */
[----:B------:R-:W-:Y:S02]  /*1d9e0*/  STL.64 [R1+0x1d98], R6 ;  /* 0x001d980601007387 */ /* 0x000fe40000100a00 */
[----:B------:R-:W-:Y:S01]  /*1d9f0*/  FMUL R15, R27, R19 ;  /* 0x000000131b0f7220 */ /* 0x000fe20000400000 */
[----:B------:R-:W-:Y:S01]  /*1da00*/  STL [R1+0x1d90], R4 ;  /* 0x001d900401007387 */ /* 0x000fe20000100800 */
[----:B------:R-:W5:Y:S05]  /*1da10*/  LDL.LU R27, [R1+0x1da4] ;  /* 0x001da400011b7983 */ /* 0x000f6a0000300800 */
[----:B--2---:R-:W-:Y:S01]  /*1da20*/  HMMA.16816.F32 R12, R20, R24, R12 ;  /* 0x00000018140c723c */ /* 0x004fe2000000180c */
[----:B------:R-:W2:Y:S11]  /*1da30*/  LDL.LU R25, [R1+0x1da0] ;  /* 0x001da00001197983 */ /* 0x000eb60000300800 */
[----:B------:R-:W-:Y:S11]  /*1da40*/  @!UPT UIADD3 URZ, URZ, URZ, URZ ;  /* 0x0000003f3f3ff290 */ /* 0x000ff6000fffe03f */
[----:B------:R-:W-:Y:S01]  /*1da50*/  @!UPT UIADD3 URZ, URZ, URZ, URZ ;  /* 0x0000003f3f3ff290 */ /* 0x000fe2000fffe03f */
[----:B------:R-:W-:Y:S02]  /*1da60*/  IMAD.MOV.U32 R9, RZ, RZ, R15 ;  /* 0x000000ffff097224 */ /* 0x000fe400078e000f */
[----:B-----5:R-:W-:Y:S02]  /*1da70*/  FMUL R15, R27, R5 ;  /* 0x000000051b0f7220 */ /* 0x020fe40000400000 */
[----:B------:R-:W0:Y:S01]  /*1da80*/  LDSM.16.M88.4 R4, [R16+0x25000] ;  /* 0x025000001004783b */ /* 0x000e220000000200 */
[----:B------:R-:W-:-:S03]  /*1da90*/  MOV R8, R14 ;  /* 0x0000000e00087202 */ /* 0x000fc60000000f00 */
[----:B------:R2:W-:Y:S01]  /*1daa0*/  STL.64 [R1+0x2a0], R12 ;  /* 0x0002a00c01007387 */ /* 0x0005e20000100a00 */
[----:B------:R-:W-:Y:S03]  /*1dab0*/  STL [R1+0x1c7c], R9 ;  /* 0x001c7c0901007387 */ /* 0x000fe60000100800 */
[----:B------:R-:W-:Y:S01]  /*1dac0*/  STL [R1+0x1c78], R8 ;  /* 0x001c780801007387 */ /* 0x000fe20000100800 */
[----:B------:R-:W-:Y:S02]  /*1dad0*/  STL [R1+0x1d8c], R27 ;  /* 0x001d8c1b01007387 */ /* 0x000fe40000100800 */
[----:B----4-:R-:W-:Y:S02]  /*1dae0*/  FMUL R14, R27, R10 ;  /* 0x0000000a1b0e7220 */ /* 0x010fe40000400000 */
[----:B------:R-:W-:Y:S02]  /*1daf0*/  IMAD.MOV.U32 R24, RZ, RZ, R2 ;  /* 0x000000ffff187224 */ /* 0x000fe400078e0002 */
[----:B0-----:R-:W-:-:S02]  /*1db00*/  IMAD.MOV.U32 R10, RZ, RZ, R4 ;  /* 0x000000ffff0a7224 */ /* 0x001fc400078e0004 */
[C---:B--2---:R-:W-:Y:S02]  /*1db10*/  FMUL R12, R25.reuse, R18 ;  /* 0x00000012190c7220 */ /* 0x044fe40000400000 */
[----:B---3--:R-:W-:Y:S01]  /*1db20*/  FMUL R13, R25, R17 ;  /* 0x00000011190d7220 */ /* 0x008fe20000400000 */
[----:B------:R0:W-:Y:S02]  /*1db30*/  STL [R1+0x1d88], R25 ;  /* 0x001d881901007387 */ /* 0x0001e40000100800 */
[----:B0-----:R-:W-:-:S07]  /*1db40*/  MOV R25, R0 ;  /* 0x0000000000197202 */ /* 0x001fce0000000f00 */
[----:B------:R-:W-:Y:S01]  /*1db50*/  HMMA.16816.F32 R12, R20, R24, R12 ;  /* 0x00000018140c723c */ /* 0x000fe2000000180c */
[----:B------:R0:W-:Y:S04]  /*1db60*/  STL.64 [R1+0x2e0], R6 ;  /* 0x0002e00601007387 */ /* 0x0001e80000100a00 */
[----:B0-----:R-:W2:Y:S01]  /*1db70*/  LDL.LU.64 R6, [R1+0x1d98] ;  /* 0x001d980001067983 */ /* 0x001ea20000300a00 */
[----:B------:R-:W3:Y:S02]  /*1db80*/  LDL.LU R4, [R1+0x1d90] ;  /* 0x001d900001047983 */ /* 0x000ee40000300800 */
[----:B------:R-:W4:Y:S02]  /*1db90*/  LDL.LU R19, [R1+0x4e0] ;  /* 0x0004e00001137983 */ /* 0x000f240000300800 */
[----:B------:R-:W5:Y:S01]  /*1dba0*/  LDL.LU R18, [R1+0x4e4] ;  /* 0x0004e40001127983 */ /* 0x000f620000300800 */
[----:B------:R-:W2:Y:S01]  /*1dbb0*/  LDL.LU R2, [R1+0x4e8] ;  /* 0x0004e80001027983 */ /* 0x000ea20000300800 */
[----:B------:R-:W2:Y:S02]  /*1dbc0*/  LDL.LU R0, [R1+0x4ec] ;  /* 0x0004ec0001007983 */ /* 0x000ea40000300800 */
[----:B------:R0:W-:Y:S02]  /*1dbd0*/  STL [R1+0x1d7c], R5 ;  /* 0x001d7c0501007387 */ /* 0x0001e40000100800 */
[----:B------:R-:W2:Y:S01]  /*1dbe0*/  LDL.LU R27, [R1+0x1d8c] ;  /* 0x001d8c00011b7983 */ /* 0x000ea20000300800 */
[----:B------:R-:W4:Y:S06]  /*1dbf0*/  LDL.LU R25, [R1+0x1d88] ;  /* 0x001d880001197983 */ /* 0x000f2c0000300800 */
[----:B------:R4:W-:Y:S02]  /*1dc00*/  STL.64 [R1+0x280], R12 ;  /* 0x0002800c01007387 */ /* 0x0009e40000100a00 */
[----:B------:R-:W3:Y:S01]  /*1dc10*/  LDL.LU R17, [R1+0x440] ;  /* 0x0004400001117983 */ /* 0x000ee20000300800 */
[----:B------:R-:W-:Y:S01]  /*1dc20*/  MOV R9, R14 ;  /* 0x0000000e00097202 */ /* 0x000fe20000000f00 */
[----:B------:R-:W-:-:S02]  /*1dc30*/  IMAD.MOV.U32 R8, RZ, RZ, R15 ;  /* 0x000000ffff087224 */ /* 0x000fc400078e000f */
[----:B0-----:R-:W-:Y:S02]  /*1dc40*/  IMAD.MOV.U32 R5, RZ, RZ, R11 ;  /* 0x000000ffff057224 */ /* 0x001fe400078e000b */
[----:B--2---:R-:W-:Y:S02]  /*1dc50*/  FMUL R14, R27, R2 ;  /* 0x000000021b0e7220 */ /* 0x004fe40000400000 */
[C---:B----4-:R-:W-:Y:S02]  /*1dc60*/  FMUL R12, R25.reuse, R19 ;  /* 0x00000013190c7220 */ /* 0x050fe40000400000 */
[----:B-----5:R-:W-:Y:S01]  /*1dc70*/  FMUL R13, R25, R18 ;  /* 0x00000012190d7220 */ /* 0x020fe20000400000 */
[----:B---3--:R0:W-:Y:S01]  /*1dc80*/  STL.64 [R1+0x1d80], R16 ;  /* 0x001d801001007387 */ /* 0x0081e20000100a00 */
[----:B------:R-:W-:Y:S02]  /*1dc90*/  FMUL R15, R27, R0 ;  /* 0x000000001b0f7220 */ /* 0x000fe40000400000 */
[----:B------:R-:W2:Y:S02]  /*1dca0*/  LDL.LU R11, [R1+0x444] ;  /* 0x00044400010b7983 */ /* 0x000ea40000300800 */
[----:B0-----:R-:W-:Y:S01]  /*1dcb0*/  IMAD.MOV.U32 R16, RZ, RZ, R7 ;  /* 0x000000ffff107224 */ /* 0x001fe200078e0007 */
[----:B------:R-:W-:Y:S01]  /*1dcc0*/  MOV R17, R6 ;  /* 0x0000000600117202 */ /* 0x000fe20000000f00 */
[----:B------:R-:W3:Y:S01]  /*1dcd0*/  LDL.LU R7, [R1+0x448] ;  /* 0x0004480001077983 */ /* 0x000ee20000300800 */
[----:B------:R-:W4:Y:S02]  /*1dce0*/  LDL.LU R6, [R1+0x44c] ;  /* 0x00044c0001067983 */ /* 0x000f240000300800 */
[----:B------:R0:W-:Y:S02]  /*1dcf0*/  STL [R1+0x1c84], R8 ;  /* 0x001c840801007387 */ /* 0x0001e40000100800 */
[----:B------:R1:W-:Y:S01]  /*1dd00*/  STL [R1+0x1c80], R9 ;  /* 0x001c800901007387 */ /* 0x0003e20000100800 */
[----:B------:R-:W-:Y:S01]  /*1dd10*/  HMMA.16816.F32 R12, R20, R16, R12 ;  /* 0x00000010140c723c */ /* 0x000fe2000000180c */
[----:B------:R-:W5:Y:S11]  /*1dd20*/  LDL.LU.64 R16, [R1+0x1d80] ;  /* 0x001d800001107983 */ /* 0x000f760000300a00 */
[----:B------:R-:W-:Y:S11]  /*1dd30*/  @!UPT UIADD3 URZ, URZ, URZ, URZ ;  /* 0x0000003f3f3ff290 */ /* 0x000ff6000fffe03f */
[----:B------:R-:W-:Y:S01]  /*1dd40*/  STL.64 [R1+0x260], R12 ;  /* 0x0002600c01007387 */ /* 0x000fe20000100a00 */
[----:B0-----:R-:W-:Y:S02]  /*1dd50*/  IMAD.MOV.U32 R8, RZ, RZ, R14 ;  /* 0x000000ffff087224 */ /* 0x001fe400078e000e */
[----:B-1----:R-:W-:-:S05]  /*1dd60*/  IMAD.MOV.U32 R9, RZ, RZ, R15 ;  /* 0x000000ffff097224 */ /* 0x002fca00078e000f */
[----:B------:R-:W-:Y:S01]  /*1dd70*/  STL [R1+0x1c8c], R9 ;  /* 0x001c8c0901007387 */ /* 0x000fe20000100800 */
[----:B------:R-:W-:Y:S03]  /*1dd80*/  STL [R1+0x1c88], R8 ;  /* 0x001c880801007387 */ /* 0x000fe60000100800 */
[----:B-----5:R-:W0:Y:S02]  /*1dd90*/  LDSM.16.M88.4 R12, [R16+0x25800] ;  /* 0x02580000100c783b */ /* 0x020e240000000200 */
[----:B0-----:R-:W-:Y:S02]  /*1dda0*/  MOV R2, R12 ;  /* 0x0000000c00027202 */ /* 0x001fe40000000f00 */
[----:B------:R3:W-:Y:S01]  /*1ddb0*/  STL.64 [R1+0x2b8], R14 ;  /* 0x0002b80e01007387 */ /* 0x0007e20000100a00 */
[----:B------:R-:W-:Y:S02]  /*1ddc0*/  IMAD.MOV.U32 R0, RZ, RZ, R13 ;  /* 0x000000ffff007224 */ /* 0x000fe400078e000d */
[----:B------:R-:W-:-:S02]  /*1ddd0*/  FMUL R12, R25, R17 ;  /* 0x00000011190c7220 */ /* 0x000fc40000400000 */
[----:B--2---:R-:W-:Y:S02]  /*1dde0*/  FMUL R13, R25, R11 ;  /* 0x0000000b190d7220 */ /* 0x004fe40000400000 */
[C---:B---3--:R-:W-:Y:S02]  /*1ddf0*/  FMUL R14, R27.reuse, R7 ;  /* 0x000000071b0e7220 */ /* 0x048fe40000400000 */
[----:B----4-:R-:W-:-:S07]  /*1de00*/  FMUL R15, R27, R6 ;  /* 0x000000061b0f7220 */ /* 0x010fce0000400000 */
[----:B------:R-:W-:Y:S01]  /*1de10*/  HMMA.16816.F32 R12, R20, R4, R12 ;  /* 0x00000004140c723c */ /* 0x000fe2000000180c */
[----:B------:R-:W2:Y:S11]  /*1de20*/  LDL.LU R5, [R1+0x1d7c] ;  /* 0x001d7c0001057983 */ /* 0x000eb60000300800 */
[----:B------:R-:W-:Y:S11]  /*1de30*/  @!UPT UIADD3 URZ, URZ, URZ, URZ ;  /* 0x0000003f3f3ff290 */ /* 0x000ff6000fffe03f */
[----:B------:R-:W-:Y:S01]  /*1de40*/  STL.64 [R1+0x250], R12 ;  /* 0x0002500c01007387 */ /* 0x000fe20000100a00 */
[----:B------:R-:W3:Y:S02]  /*1de50*/  LDL.LU R26, [R1+0x410] ;  /* 0x00041000011a7983 */ /* 0x000ee40000300800 */
[----:B------:R-:W4:Y:S02]  /*1de60*/  LDL.LU R18, [R1+0x414] ;  /* 0x0004140001127983 */ /* 0x000f240000300800 */
[----:B------:R-:W5:Y:S01]  /*1de70*/  LDL.LU R7, [R1+0x418] ;  /* 0x0004180001077983 */ /* 0x000f620000300800 */
[----:B------:R-:W2:Y:S01]  /*1de80*/  LDL.LU R6, [R1+0x41c] ;  /* 0x00041c0001067983 */ /* 0x000ea20000300800 */
[----:B------:R-:W2:Y:S02]  /*1de90*/  LDL.LU R4, [R1+0x3f0] ;  /* 0x0003f00001047983 */ /* 0x000ea40000300800 */
[----:B------:R-:W-:Y:S01]  /*1dea0*/  IMAD.MOV.U32 R9, RZ, RZ, R14 ;  /* 0x000000ffff097224 */ /* 0x000fe200078e000e */
[----:B------:R-:W-:-:S02]  /*1deb0*/  MOV R8, R15 ;  /* 0x0000000f00087202 */ /* 0x000fc40000000f00 */
[----:B------:R-:W0:Y:S02]  /*1dec0*/  LDSM.16.M88.4 R12, [R16+0x26000] ;  /* 0x02600000100c783b */ /* 0x000e240000000200 */
[----:B0-----:R-:W-:Y:S01]  /*1ded0*/  IMAD.MOV.U32 R24, RZ, RZ, R12 ;  /* 0x000000ffff187224 */ /* 0x001fe200078e000c */
[----:B------:R-:W-:Y:S01]  /*1dee0*/  MOV R19, R13 ;  /* 0x0000000d00137202 */ /* 0x000fe20000000f00 */
[----:B--2---:R0:W-:Y:S01]  /*1def0*/  STL [R1+0x1d78], R4 ;  /* 0x001d780401007387 */ /* 0x0041e20000100800 */
[----:B------:R-:W2:Y:S02]  /*1df00*/  LDL.LU R17, [R1+0x3f4] ;  /* 0x0003f40001117983 */ /* 0x000ea40000300800 */
[----:B------:R-:W2:Y:S02]  /*1df10*/  LDL.LU R11, [R1+0x3f8] ;  /* 0x0003f800010b7983 */ /* 0x000ea40000300800 */
[C---:B---3--:R-:W-:Y:S02]  /*1df20*/  FMUL R12, R25.reuse, R26 ;  /* 0x0000001a190c7220 */ /* 0x048fe40000400000 */
[----:B----4-:R-:W-:-:S02]  /*1df30*/  FMUL R13, R25, R18 ;  /* 0x00000012190d7220 */ /* 0x010fc40000400000 */
[----:B0-----:R-:W-:Y:S02]  /*1df40*/  IMAD.MOV.U32 R4, RZ, RZ, R10 ;  /* 0x000000ffff047224 */ /* 0x001fe400078e000a */
[----:B------:R-:W3:Y:S01]  /*1df50*/  LDL.LU R10, [R1+0x3fc] ;  /* 0x0003fc00010a7983 */ /* 0x000ee20000300800 */
[----:B------:R-:W-:Y:S02]  /*1df60*/  STL [R1+0x1c94], R8 ;  /* 0x001c940801007387 */ /* 0x000fe40000100800 */
[----:B------:R-:W-:Y:S02]  /*1df70*/  STL [R1+0x1c90], R9 ;  /* 0x001c900901007387 */ /* 0x000fe40000100800 */
[----:B------:R5:W-:Y:S02]  /*1df80*/  STL.64 [R1+0x298], R14 ;  /* 0x0002980e01007387 */ /* 0x000be40000100a00 */
[C---:B-----5:R-:W-:Y:S02]  /*1df90*/  FMUL R14, R27.reuse, R7 ;  /* 0x000000071b0e7220 */ /* 0x060fe40000400000 */
[----:B------:R-:W-:-:S07]  /*1dfa0*/  FMUL R15, R27, R6 ;  /* 0x000000061b0f7220 */ /* 0x000fce0000400000 */
[----:B------:R-:W-:Y:S01]  /*1dfb0*/  HMMA.16816.F32 R12, R20, R4, R12 ;  /* 0x00000004140c723c */ /* 0x000fe2000000180c */
[----:B------:R-:W4:Y:S11]  /*1dfc0*/  LDL.LU R4, [R1+0x1d78] ;  /* 0x001d780001047983 */ /* 0x000f360000300800 */
[----:B------:R-:W-:Y:S11]  /*1dfd0*/  @!UPT UIADD3 URZ, URZ, URZ, URZ ;  /* 0x0000003f3f3ff290 */ /* 0x000ff6000fffe03f */
[----:B------:R4:W-:Y:S01]  /*1dfe0*/  STL.64 [R1+0x230], R12 ;  /* 0x0002300c01007387 */ /* 0x0009e20000100a00 */
[----:B------:R-:W-:Y:S02]  /*1dff0*/  IMAD.MOV.U32 R9, RZ, RZ, R15 ;  /* 0x000000ffff097224 */ /* 0x000fe400078e000f */
[----:B------:R-:W-:-:S03]  /*1e000*/  IMAD.MOV.U32 R8, RZ, RZ, R14 ;  /* 0x000000ffff087224 */ /* 0x000fc600078e000e */
[----:B------:R-:W-:Y:S02]  /*1e010*/  STL [R1+0x1c9c], R9 ;  /* 0x001c9c0901007387 */ /* 0x000fe40000100800 */
[----:B------:R-:W-:Y:S02]  /*1e020*/  STL [R1+0x1c98], R8 ;  /* 0x001c980801007387 */ /* 0x000fe40000100800 */
[----:B------:R-:W5:Y:S02]  /*1e030*/  LDL.LU R18, [R1+0x3b0] ;  /* 0x0003b00001127983 */ /* 0x000f640000300800 */
[C---:B----4-:R-:W-:Y:S02]  /*1e040*/  FMUL R12, R25.reuse, R4 ;  /* 0x00000004190c7220 */ /* 0x050fe40000400000 */
[----:B------:R-:W0:Y:S01]  /*1e050*/  LDSM.16.M88.4 R4, [R16+0x26800] ;  /* 0x026800001004783b */ /* 0x000e220000000200 */
[----:B--2---:R-:W-:Y:S02]  /*1e060*/  FMUL R13, R25, R17 ;  /* 0x00000011190d7220 */ /* 0x004fe40000400000 */
[----:B------:R-:W-:-:S02]  /*1e070*/  FMUL R14, R27, R11 ;  /* 0x0000000b1b0e7220 */ /* 0x000fc40000400000 */
[----:B------:R-:W2:Y:S02]  /*1e080*/  LDL.LU R17, [R1+0x3b4] ;  /* 0x0003b40001117983 */ /* 0x000ea40000300800 */
[----:B---3--:R-:W-:Y:S01]  /*1e090*/  FMUL R15, R27, R10 ;  /* 0x0000000a1b0f7220 */ /* 0x008fe20000400000 */
[----:B------:R-:W3:Y:S01]  /*1e0a0*/  LDL.LU R11, [R1+0x3b8] ;  /* 0x0003b800010b7983 */ /* 0x000ee20000300800 */
[----:B------:R-:W4:Y:S03]  /*1e0b0*/  LDL.LU R10, [R1+0x3bc] ;  /* 0x0003bc00010a7983 */ /* 0x000f260000300800 */
[----:B0-----:R-:W-:Y:S01]  /*1e0c0*/  STL.64 [R1+0x278], R6 ;  /* 0x0002780601007387 */ /* 0x001fe20000100a00 */
[----:B------:R0:W-:Y:S02]  /*1e0d0*/  STL.64 [R1+0x1d70], R4 ;  /* 0x001d700401007387 */ /* 0x0001e40000100a00 */
[----:B0-----:R-:W-:Y:S01]  /*1e0e0*/  MOV R4, R2 ;  /* 0x0000000200047202 */ /* 0x001fe20000000f00 */
[----:B------:R-:W-:-:S07]  /*1e0f0*/  IMAD.MOV.U32 R5, RZ, RZ, R0 ;  /* 0x000000ffff057224 */ /* 0x000fce00078e0000 */
[----:B------:R-:W-:Y:S11]  /*1e100*/  HMMA.16816.F32 R12, R20, R4, R12 ;  /* 0x00000004140c723c */ /* 0x000ff6000000180c */
[----:B------:R-:W-:Y:S11]  /*1e110*/  @!UPT UIADD3 URZ, URZ, URZ, URZ ;  /* 0x0000003f3f3ff290 */ /* 0x000ff6000fffe03f */
[----:B------:R-:W-:Y:S01]  /*1e120*/  @!UPT UIADD3 URZ, URZ, URZ, URZ ;  /* 0x0000003f3f3ff290 */ /* 0x000fe2000fffe03f */
[----:B------:R5:W-:Y:S01]  /*1e130*/  STL.64 [R1+0x200], R12 ;  /* 0x0002000c01007387 */ /* 0x000be20000100a00 */
[----:B------:R-:W4:Y:S02]  /*1e140*/  LDL.LU R5, [R1+0x3a0] ;  /* 0x0003a00001057983 */ /* 0x000f240000300800 */
[----:B------:R-:W4:Y:S01]  /*1e150*/  LDL.LU R4, [R1+0x3a4] ;  /* 0x0003a40001047983 */ /* 0x000f220000300800 */
[----:B------:R-:W-:Y:S01]  /*1e160*/  MOV R8, R15 ;  /* 0x0000000f00087202 */ /* 0x000fe20000000f00 */
[----:B------:R-:W-:Y:S01]  /*1e170*/  IMAD.MOV.U32 R9, RZ, RZ, R14 ;  /* 0x000000ffff097224 */ /* 0x000fe200078e000e */
[----:B------:R-:W4:Y:S01]  /*1e180*/  LDL.LU R2, [R1+0x3a8] ;  /* 0x0003a80001027983 */ /* 0x000f220000300800 */
[----:B------:R-:W4:Y:S02]  /*1e190*/  LDL.LU R0, [R1+0x3ac] ;  /* 0x0003ac0001007983 */ /* 0x000f240000300800 */
[----:B------:R0:W-:Y:S01]  /*1e1a0*/  STL [R1+0x1ca4], R8 ;  /* 0x001ca40801007387 */ /* 0x0001e20000100800 */
[----:B------:R1:W-:Y:S01]  /*1e1b0*/  STL [R1+0x1ca0], R9 ;  /* 0x001ca00901007387 */ /* 0x0003e20000100800 */
[----:B-----5:R-:W-:-:S02]  /*1e1c0*/  FMUL R12, R25, R18 ;  /* 0x00000012190c7220 */ /* 0x020fc40000400000 */
[----:B0-----:R-:W-:Y:S02]  /*1e1d0*/  IMAD.MOV.U32 R8, RZ, RZ, R24 ;  /* 0x000000ffff087224 */ /* 0x001fe400078e0018 */
[----:B-1----:R-:W-:Y:S02]  /*1e1e0*/  IMAD.MOV.U32 R9, RZ, RZ, R19 ;  /* 0x000000ffff097224 */ /* 0x002fe400078e0013 */
[----:B--2---:R-:W-:Y:S02]  /*1e1f0*/  FMUL R13, R25, R17 ;  /* 0x00000011190d7220 */ /* 0x004fe40000400000 */
[C---:B---3--:R-:W-:Y:S02]  /*1e200*/  FMUL R14, R27.reuse, R11 ;  /* 0x0000000b1b0e7220 */ /* 0x048fe40000400000 */
[----:B----4-:R-:W-:-:S07]  /*1e210*/  FMUL R15, R27, R10 ;  /* 0x0000000a1b0f7220 */ /* 0x010fce0000400000 */
[----:B------:R-:W-:Y:S11]  /*1e220*/  HMMA.16816.F32 R12, R20, R8, R12 ;  /* 0x00000008140c723c */ /* 0x000ff6000000180c */
[----:B------:R-:W-:Y:S11]  /*1e230*/  @!UPT UIADD3 URZ, URZ, URZ, URZ ;  /* 0x0000003f3f3ff290 */ /* 0x000ff6000fffe03f */
[----:B------:R-:W-:Y:S01]  /*1e240*/  @!UPT UIADD3 URZ, URZ, URZ, URZ ;  /* 0x0000003f3f3ff290 */ /* 0x000fe2000fffe03f */
[----:B------:R0:W-:Y:S01]  /*1e250*/  STL.64 [R1+0x1f0], R12 ;  /* 0x0001f00c01007387 */ /* 0x0001e20000100a00 */
[----:B------:R-:W-:Y:S01]  /*1e260*/  IMAD.MOV.U32 R9, RZ, RZ, R15 ;  /* 0x000000ffff097224 */ /* 0x000fe200078e000f */
[----:B------:R-:W-:-:S04]  /*1e270*/  MOV R8, R14 ;  /* 0x0000000e00087202 */ /* 0x000fc80000000f00 */
[----:B------:R-:W-:Y:S01]  /*1e280*/  STL [R1+0x1cac], R9 ;  /* 0x001cac0901007387 */ /* 0x000fe20000100800 */
[----:B------:R-:W-:Y:S02]  /*1e290*/  STL [R1+0x1ca8], R8 ;  /* 0x001ca80801007387 */ /* 0x000fe40000100800 */
[C---:B0-----:R-:W-:Y:S02]  /*1e2a0*/  FMUL R12, R25.reuse, R5 ;  /* 0x00000005190c7220 */ /* 0x041fe40000400000 */
[----:B------:R-:W-:Y:S02]  /*1e2b0*/  FMUL R13, R25, R4 ;  /* 0x00000004190d7220 */ /* 0x000fe40000400000 */
[----:B------:R-:W0:Y:S02]  /*1e2c0*/  LDSM.16.M88.4 R4, [R16+0x27000] ;  /* 0x027000001004783b */ /* 0x000e240000000200 */
[----:B0-----:R-:W-:Y:S02]  /*1e2d0*/  IMAD.MOV.U32 R8, RZ, RZ, R4 ;  /* 0x000000ffff087224 */ /* 0x001fe400078e0004 */
[----:B------:R0:W-:Y:S01]  /*1e2e0*/  STL.64 [R1+0x248], R6 ;  /* 0x0002480601007387 */ /* 0x0001e20000100a00 */
[----:B------:R-:W-:-:S02]  /*1e2f0*/  MOV R9, R5 ;  /* 0x0000000500097202 */ /* 0x000fc40000000f00 */
[----:B------:R-:W2:Y:S02]  /*1e300*/  LDL.LU.64 R4, [R1+0x1d70] ;  /* 0x001d700001047983 */ /* 0x000ea40000300a00 */
[C---:B------:R-:W-:Y:S02]  /*1e310*/  FMUL R14, R27.reuse, R2 ;  /* 0x000000021b0e7220 */ /* 0x040fe40000400000 */
[----:B------:R-:W-:-:S07]  /*1e320*/  FMUL R15, R27, R0 ;  /* 0x000000001b0f7220 */ /* 0x000fce0000400000 */
[----:B--2---:R-:W-:Y:S01]  /*1e330*/  HMMA.16816.F32 R12, R20, R4, R12 ;  /* 0x00000004140c723c */ /* 0x004fe2000000180c */
[----:B------:R-:W2:Y:S01]  /*1e340*/  LDL.LU R5, [R1+0x3c0] ;  /* 0x0003c00001057983 */ /* 0x000ea20000300800 */
[----:B------:R-:W3:Y:S02]  /*1e350*/  LDL.LU R4, [R1+0x3c4] ;  /* 0x0003c40001047983 */ /* 0x000ee40000300800 */
[----:B------:R-:W4:Y:S02]  /*1e360*/  LDL.LU R2, [R1+0x3c8] ;  /* 0x0003c80001027983 */ /* 0x000f240000300800 */
[----:B------:R-:W4:Y:S11]  /*1e370*/  LDL.LU R0, [R1+0x3cc] ;  /* 0x0003cc0001007983 */ /* 0x000f360000300800 */
[----:B------:R-:W-:Y:S07]  /*1e380*/  @!UPT UIADD3 URZ, URZ, URZ, URZ ;  /* 0x0000003f3f3ff290 */ /* 0x000fee000fffe03f */
[----:B------:R-:W-:Y:S02]  /*1e390*/  IMAD.MOV.U32 R10, RZ, RZ, R12 ;  /* 0x000000ffff0a7224 */ /* 0x000fe400078e000c */
[----:B------:R-:W-:Y:S01]  /*1e3a0*/  IMAD.MOV.U32 R11, RZ, RZ, R13 ;  /* 0x000000ffff0b7224 */ /* 0x000fe200078e000d */
[----:B0-----:R-:W-:Y:S01]  /*1e3b0*/  MOV R6, R14 ;  /* 0x0000000e00067202 */ /* 0x001fe20000000f00 */
[----:B------:R-:W-:Y:S02]  /*1e3c0*/  IMAD.MOV.U32 R7, RZ, RZ, R15 ;  /* 0x000000ffff077224 */ /* 0x000fe400078e000f */
[----:B------:R-:W0:Y:S04]  /*1e3d0*/  LDSM.16.M88.4 R12, [R16+0x27800] ;  /* 0x02780000100c783b */ /* 0x000e280000000200 */
[----:B------:R0:W-:Y:S01]  /*1e3e0*/  STL [R1+0x1cb4], R11 ;  /* 0x001cb40b01007387 */ /* 0x0001e20000100800 */
[----:B------:R1:W-:Y:S02]  /*1e3f0*/  STL [R1+0x1cb0], R10 ;  /* 0x001cb00a01007387 */ /* 0x0003e40000100800 */
[----:B0-----:R-:W-:Y:S01]  /*1e400*/  IMAD.MOV.U32 R11, RZ, RZ, R12 ;  /* 0x000000ffff0b7224 */ /* 0x001fe200078e000c */
[----:B------:R-:W-:Y:S01]  /*1e410*/  STL.64 [R1+0x228], R14 ;  /* 0x0002280e01007387 */ /* 0x000fe20000100a00 */
[----:B-1----:R-:W-:-:S02]  /*1e420*/  MOV R10, R13 ;  /* 0x0000000d000a7202 */ /* 0x002fc40000000f00 */
[----:B------:R-:W0:Y:S02]  /*1e430*/  LDSM.16.M88.4 R12, [R16+0x28000] ;  /* 0x02800000100c783b */ /* 0x000e240000000200 */
[----:B0-----:R-:W-:Y:S02]  /*1e440*/  STL.64 [R1+0x218], R14 ;  /* 0x0002180e01007387 */ /* 0x001fe40000100a00 */
[----:B------:R0:W-:Y:S02]  /*1e450*/  STL [R1+0x1d68], R16 ;  /* 0x001d681001007387 */ /* 0x0001e40000100800 */
[----:B------:R-:W5:Y:S02]  /*1e460*/  LDL.LU R26, [R1+0x3d0] ;  /* 0x0003d000011a7983 */ /* 0x000f640000300800 */
[----:B------:R-:W5:Y:S01]  /*1e470*/  LDL.LU R24, [R1+0x3d4] ;  /* 0x0003d40001187983 */ /* 0x000f620000300800 */
[----:B------:R-:W5:Y:S01]  /*1e480*/  LDL.LU R19, [R1+0x3d8] ;  /* 0x0003d80001137983 */ /* 0x000f620000300800 */
[----:B------:R-:W5:Y:S02]  /*1e490*/  LDL.LU R18, [R1+0x3dc] ;  /* 0x0003dc0001127983 */ /* 0x000f640000300800 */
[----:B------:R-:W-:-:S02]  /*1e4a0*/  IMAD.MOV.U32 R29, RZ, RZ, R12 ;  /* 0x000000ffff1d7224 */ /* 0x000fc400078e000c */
[----:B------:R-:W-:Y:S02]  /*1e4b0*/  IMAD.MOV.U32 R28, RZ, RZ, R13 ;  /* 0x000000ffff1c7224 */ /* 0x000fe400078e000d */
[----:B------:R-:W-:Y:S01]  /*1e4c0*/  IMAD.MOV.U32 R17, RZ, RZ, R10 ;  /* 0x000000ffff117224 */ /* 0x000fe200078e000a */
[----:B0-----:R-:W-:Y:S01]  /*1e4d0*/  MOV R16, R11 ;  /* 0x0000000b00107202 */ /* 0x001fe20000000f00 */
[C---:B--2---:R-:W-:Y:S02]  /*1e4e0*/  FMUL R12, R25.reuse, R5 ;  /* 0x00000005190c7220 */ /* 0x044fe40000400000 */
[----:B---3--:R-:W-:Y:S02]  /*1e4f0*/  FMUL R13, R25, R4 ;  /* 0x00000004190d7220 */ /* 0x008fe40000400000 */
[C---:B----4-:R-:W-:Y:S02]  /*1e500*/  FMUL R14, R27.reuse, R2 ;  /* 0x000000021b0e7220 */ /* 0x050fe40000400000 */
[----:B------:R-:W-:Y:S01]  /*1e510*/  FMUL R15, R27, R0 ;  /* 0x000000001b0f7220 */ /* 0x000fe20000400000 */
[----:B------:R-:W2:Y:S01]  /*1e520*/  LDL.LU R5, [R1+0x3e0] ;  /* 0x0003e00001057983 */ /* 0x000ea20000300800 */
[----:B------:R-:W3:Y:S02]  /*1e530*/  LDL.LU R4, [R1+0x3e4] ;  /* 0x0003e40001047983 */ /* 0x000ee40000300800 */
[----:B------:R-:W4:Y:S02]  /*1e540*/  LDL.LU R2, [R1+0x3e8] ;  /* 0x0003e80001027983 */ /* 0x000f240000300800 */
[----:B------:R-:W4:Y:S01]  /*1e550*/  LDL.LU R0, [R1+0x3ec] ;  /* 0x0003ec0001007983 */ /* 0x000f220000300800 */
[----:B------:R-:W-:Y:S11]  /*1e560*/  HMMA.16816.F32 R12, R20, R8, R12 ;  /* 0x00000008140c723c */ /* 0x000ff6000000180c */
[----:B------:R-:W-:Y:S11]  /*1e570*/  @!UPT UIADD3 URZ, URZ, URZ, URZ ;  /* 0x0000003f3f3ff290 */ /* 0x000ff6000fffe03f */
[----:B------:R-:W-:Y:S02]  /*1e580*/  @!UPT UIADD3 URZ, URZ, URZ, URZ ;  /* 0x0000003f3f3ff290 */ /* 0x000fe4000fffe03f */
[----:B------:R-:W-:Y:S01]  /*1e590*/  IMAD.MOV.U32 R11, RZ, RZ, R12 ;  /* 0x000000ffff0b7224 */ /* 0x000fe200078e000c */
[----:B------:R-:W-:Y:S01]  /*1e5a0*/  MOV R10, R13 ;  /* 0x0000000d000a7202 */ /* 0x000fe20000000f00 */
[----:B------:R-:W-:Y:S02]  /*1e5b0*/  IMAD.MOV.U32 R9, RZ, RZ, R14 ;  /* 0x000000ffff097224 */ /* 0x000fe400078e000e */
[----:B------:R-:W-:Y:S02]  /*1e5c0*/  IMAD.MOV.U32 R8, RZ, RZ, R15 ;  /* 0x000000ffff087224 */ /* 0x000fe400078e000f */
[----:B------:R-:W-:Y:S03]  /*1e5d0*/  STL.64 [R1+0x1cc0], R10 ;  /* 0x001cc00a01007387 */ /* 0x000fe60000100a00 */
[----:B------:R0:W-:Y:S02]  /*1e5e0*/  STL.64 [R1+0x1cb8], R8 ;  /* 0x001cb80801007387 */ /* 0x0001e40000100a00 */
[----:B-----5:R-:W-:-:S02]  /*1e5f0*/  FMUL R12, R25, R26 ;  /* 0x0000001a190c7220 */ /* 0x020fc40000400000 */
[----:B------:R-:W-:Y:S02]  /*1e600*/  FMUL R13, R25, R24 ;  /* 0x00000018190d7220 */ /* 0x000fe40000400000 */
[C---:B------:R-:W-:Y:S02]  /*1e610*/  FMUL R14, R27.reuse, R19 ;  /* 0x000000131b0e7220 */ /* 0x040fe40000400000 */
[----:B------:R-:W-:-:S07]  /*1e620*/  FMUL R15, R27, R18 ;  /* 0x000000121b0f7220 */ /* 0x000fce0000400000 */
[----:B------:R-:W-:Y:S01]  /*1e630*/  HMMA.16816.F32 R12, R20, R16, R12 ;  /* 0x00000010140c723c */ /* 0x000fe2000000180c */
[----:B------:R-:W5:Y:S01]  /*1e640*/  LDL.LU R16, [R1+0x1d68] ;  /* 0x001d680001107983 */ /* 0x000f620000300800 */
[----:B0-----:R-:W-:Y:S01]  /*1e650*/  IMAD.MOV.U32 R9, RZ, RZ, R28 ;  /* 0x000000ffff097224 */ /* 0x001fe200078e001c */
[----:B------:R-:W-:Y:S11]  /*1e660*/  MOV R8, R29 ;  /* 0x0000001d00087202 */ /* 0x000ff60000000f00 */
[----:B------:R-:W-:Y:S09]  /*1e670*/  @!UPT UIADD3 URZ, URZ, URZ, URZ ;  /* 0x0000003f3f3ff290 */ /* 0x000ff2000fffe03f */
[----:B------:R2:W-:Y:S01]  /*1e680*/  STL.64 [R1+0x190], R12 ;  /* 0x0001900c01007387 */ /* 0x0005e20000100a00 */
[----:B------:R4:W-:Y:S02]  /*1e690*/  STL [R1+0x198], R14 ;  /* 0x0001980e01007387 */ /* 0x0009e40000100800 */
[----:B------:R-:W-:-:S05]  /*1e6a0*/  IMAD.MOV.U32 R28, RZ, RZ, R15 ;  /* 0x000000ffff1c7224 */ /* 0x000fca00078e000f */
[----:B------:R0:W-:Y:S01]  /*1e6b0*/  STL [R1+0x1af0], R28 ;  /* 0x001af01c01007387 */ /* 0x0001e20000100800 */
[C---:B--2---:R-:W-:Y:S02]  /*1e6c0*/  FMUL R12, R25.reuse, R5 ;  /* 0x00000005190c7220 */ /* 0x044fe40000400000 */
[----:B---3--:R-:W-:Y:S02]  /*1e6d0*/  FMUL R13, R25, R4 ;  /* 0x00000004190d7220 */ /* 0x008fe40000400000 */
[C---:B----4-:R-:W-:Y:S02]  /*1e6e0*/  FMUL R14, R27.reuse, R2 ;  /* 0x000000021b0e7220 */ /* 0x050fe40000400000 */
[----:B------:R-:W-:-:S07]  /*1e6f0*/  FMUL R15, R27, R0 ;  /* 0x000000001b0f7220 */ /* 0x000fce0000400000 */
[----:B------:R-:W-:Y:S11]  /*1e700*/  HMMA.16816.F32 R8, R20, R8, R12 ;  /* 0x000000081408723c */ /* 0x000ff6000000180c */
[----:B------:R-:W-:Y:S11]  /*1e710*/  @!UPT UIADD3 URZ, URZ, URZ, URZ ;  /* 0x0000003f3f3ff290 */ /* 0x000ff6000fffe03f */
[----:B------:R-:W-:Y:S01]  /*1e720*/  @!UPT UIADD3 URZ, URZ, URZ, URZ ;  /* 0x0000003f3f3ff290 */ /* 0x000fe2000fffe03f */
[----:B------:R-:W-:Y:S01]  /*1e730*/  STL.64 [R1+0x180], R8 ;  /* 0x0001800801007387 */ /* 0x000fe20000100a00 */
[----:B------:R-:W-:Y:S02]  /*1e740*/  STL [R1+0x18c], R11 ;  /* 0x00018c0b01007387 */ /* 0x000fe40000100800 */
[----:B------:R-:W-:Y:S02]  /*1e750*/  STL.64 [R1+0x1d60], R22 ;  /* 0x001d601601007387 */ /* 0x000fe40000100a00 */
[----:B------:R-:W-:Y:S01]  /*1e760*/  STL.64 [R1+0x1d58], R20 ;  /* 0x001d581401007387 */ /* 0x000fe20000100a00 */
[----:B------:R-:W2:Y:S01]  /*1e770*/  LDL.LU R12, [R1+0x400] ;  /* 0x00040000010c7983 */ /* 0x000ea20000300800 */
[----:B------:R-:W3:Y:S02]  /*1e780*/  LDL.LU R13, [R1+0x404] ;  /* 0x00040400010d7983 */ /* 0x000ee40000300800 */
[----:B------:R-:W4:Y:S02]  /*1e790*/  LDL.LU R14, [R1+0x408] ;  /* 0x00040800010e7983 */ /* 0x000f240000300800 */
[----:B------:R-:W2:Y:S01]  /*1e7a0*/  LDL.LU R15, [R1+0x40c] ;  /* 0x00040c00010f7983 */ /* 0x000ea20000300800 */
[----:B------:R-:W2:Y:S01]  /*1e7b0*/  LDL.LU R26, [R1+0x420] ;  /* 0x00042000011a7983 */ /* 0x000ea20000300800 */
[----:B------:R-:W2:Y:S02]  /*1e7c0*/  LDL.LU R24, [R1+0x424] ;  /* 0x0004240001187983 */ /* 0x000ea40000300800 */
[----:B------:R-:W2:Y:S02]  /*1e7d0*/  LDL.LU R19, [R1+0x428] ;  /* 0x0004280001137983 */ /* 0x000ea40000300800 */
[----:B------:R-:W2:Y:S01]  /*1e7e0*/  LDL.LU R18, [R1+0x42c] ;  /* 0x00042c0001127983 */ /* 0x000ea20000300800 */
[----:B0-----:R-:W-:Y:S01]  /*1e7f0*/  MOV R28, R10 ;  /* 0x0000000a001c7202 */ /* 0x001fe20000000f00 */
[----:B------:R-:W2:Y:S01]  /*1e800*/  LDL.LU R17, [R1+0x430] ;  /* 0x0004300001117983 */ /* 0x000ea20000300800 */
[----:B------:R-:W2:Y:S02]  /*1e810*/  LDL.LU R5, [R1+0x434] ;  /* 0x0004340001057983 */ /* 0x000ea40000300800 */
[----:B------:R-:W3:Y:S02]  /*1e820*/  LDL.LU R2, [R1+0x438] ;  /* 0x0004380001027983 */ /* 0x000ee40000300800 */
[----:B------:R-:W3:Y:S01]  /*1e830*/  LDL.LU R0, [R1+0x43c] ;  /* 0x00043c0001007983 */ /* 0x000ee20000300800 */
[----:B------:R-:W-:Y:S04]  /*1e840*/  STL [R1+0x1af4], R28 ;  /* 0x001af41c01007387 */ /* 0x000fe80000100800 */
[----:B-----5:R-:W0:Y:S02]  /*1e850*/  LDSM.16.M88.4 R20, [R16+0x28800] ;  /* 0x028800001014783b */ /* 0x020e240000000200 */
[----:B0-----:R-:W-:-:S02]  /*1e860*/  IMAD.MOV.U32 R9, RZ, RZ, R20 ;  /* 0x000000ffff097224 */ /* 0x001fc400078e0014 */
[----:B------:R-:W-:Y:S01]  /*1e870*/  STL.64 [R1+0x1d8], R22 ;  /* 0x0001d81601007387 */ /* 0x000fe20000100a00 */
[----:B------:R-:W-:Y:S02]  /*1e880*/  IMAD.MOV.U32 R8, RZ, RZ, R21 ;  /* 0x000000ffff087224 */ /* 0x000fe400078e0015 */
[----:B------:R-:W0:Y:S04]  /*1e890*/  LDSM.16.M88.4 R20, [R16+0x29000] ;  /* 0x029000001014783b */ /* 0x000e280000000200 */
[----:B0-----:R-:W-:Y:S01]  /*1e8a0*/  IMAD.MOV.U32 R29, RZ, RZ, R22 ;  /* 0x000000ffff1d7224 */ /* 0x001fe200078e0016 */
[----:B------:R-:W-:Y:S02]  /*1e8b0*/  MOV R4, R23 ;  /* 0x0000001700047202 */ /* 0x000fe40000000f00 */
[----:B------:R-:W-:Y:S01]  /*1e8c0*/  MOV R11, R20 ;  /* 0x00000014000b7202 */ /* 0x000fe20000000f00 */
[----:B------:R-:W-:Y:S01]  /*1e8d0*/  IMAD.MOV.U32 R10, RZ, RZ, R21 ;  /* 0x000000ffff0a7224 */ /* 0x000fe200078e0015 */
[----:B------:R-:W5:Y:S01]  /*1e8e0*/  LDL.LU.64 R22, [R1+0x1d60] ;  /* 0x001d600001167983 */ /* 0x000f620000300a00 */
[----:B------:R-:W5:Y:S02]  /*1e8f0*/  LDL.LU.64 R20, [R1+0x1d58] ;  /* 0x001d580001147983 */ /* 0x000f640000300a00 */
[----:B------:R0:W-:Y:S02]  /*1e900*/  STL [R1+0x1b04], R4 ;  /* 0x001b040401007387 */ /* 0x0001e40000100800 */
[----:B------:R-:W-:Y:S02]  /*1e910*/  STL.64 [R1+0x1d48], R6 ;  /* 0x001d480601007387 */ /* 0x000fe40000100a00 */
[----:B0-----:R-:W-:Y:S01]  /*1e920*/  IMAD.MOV.U32 R4, RZ, RZ, R11 ;  /* 0x000000ffff047224 */ /* 0x001fe200078e000b */
[----:B--2---:R0:W-:Y:S02]  /*1e930*/  STL [R1+0x1d40], R5 ;  /* 0x001d400501007387 */ /* 0x0041e40000100800 */
[----:B0-----:R-:W-:-:S05]  /*1e940*/  IMAD.MOV.U32 R5, RZ, RZ, R10 ;  /* 0x000000ffff057224 */ /* 0x001fca00078e000a */
[----:B------:R0:W-:Y:S02]  /*1e950*/  STL.64 [R1+0x1d50], R4 ;  /* 0x001d500401007387 */ /* 0x0001e40000100a00 */
[----:B0-----:R-:W-:Y:S01]  /*1e960*/  MOV R4, R9 ;  /* 0x0000000900047202 */ /* 0x001fe20000000f00 */
[----:B------:R-:W-:Y:S02]  /*1e970*/  IMAD.MOV.U32 R5, RZ, RZ, R8 ;  /* 0x000000ffff057224 */ /* 0x000fe400078e0008 */
[----:B------:R-:W0:Y:S01]  /*1e980*/  LDSM.16.M88.4 R8, [R16+0x29800] ;  /* 0x029800001008783b */ /* 0x000e220000000200 */
[C---:B------:R-:W-:Y:S02]  /*1e990*/  FMUL R12, R25.reuse, R12 ;  /* 0x0000000c190c7220 */ /* 0x040fe40000400000 */
[----:B---3--:R-:W-:Y:S02]  /*1e9a0*/  FMUL R13, R25, R13 ;  /* 0x0000000d190d7220 */ /* 0x008fe40000400000 */
[----:B----4-:R-:W-:-:S02]  /*1e9b0*/  FMUL R14, R27, R14 ;  /* 0x0000000e1b0e7220 */ /* 0x010fc40000400000 */
[C---:B------:R-:W-:Y:S01]  /*1e9c0*/  FMUL R15, R27.reuse, R15 ;  /* 0x0000000f1b0f7220 */ /* 0x040fe20000400000 */
[----:B------:R-:W-:Y:S04]  /*1e9d0*/  STL [R1+0x1b00], R29 ;  /* 0x001b001d01007387 */ /* 0x000fe80000100800 */
[----:B0-----:R-:W-:Y:S02]  /*1e9e0*/  STL.64 [R1+0x1b8], R10 ;  /* 0x0001b80a01007387 */ /* 0x001fe40000100a00 */
[C---:B-----5:R-:W-:Y:S02]  /*1e9f0*/  HMMA.16816.F32 R12, R20.reuse, R4, R12 ;  /* 0x00000004140c723c */ /* 0x060fe4000000180c */
[----:B------:R-:W2:Y:S11]  /*1ea00*/  LDL.LU.64 R4, [R1+0x1d50] ;  /* 0x001d500001047983 */ /* 0x000eb60000300a00 */
[----:B------:R-:W-:Y:S10]  /*1ea10*/  @!UPT UIADD3 URZ, URZ, URZ, URZ ;  /* 0x0000003f3f3ff290 */ /* 0x000ff4000fffe03f */
[----:B------:R-:W-:Y:S01]  /*1ea20*/  STL.64 [R1+0x140], R12 ;  /* 0x0001400c01007387 */ /* 0x000fe20000100a00 */
[----:B------:R0:W-:Y:S02]  /*1ea30*/  STL [R1+0x148], R14 ;  /* 0x0001480e01007387 */ /* 0x0001e40000100800 */
[----:B------:R-:W-:Y:S02]  /*1ea40*/  IMAD.MOV.U32 R28, RZ, RZ, R15 ;  /* 0x000000ffff1c7224 */ /* 0x000fe400078e000f */
[C---:B------:R-:W-:Y:S02]  /*1ea50*/  FMUL R15, R27.reuse, R18 ;  /* 0x000000121b0f7220 */ /* 0x040fe40000400000 */
[----:B0-----:R-:W-:Y:S02]  /*1ea60*/  FMUL R14, R27, R19 ;  /* 0x000000131b0e7220 */ /* 0x001fe40000400000 */
[C---:B------:R-:W-:Y:S02]  /*1ea70*/  FMUL R12, R25.reuse, R26 ;  /* 0x0000001a190c7220 */ /* 0x040fe40000400000 */
[----:B------:R-:W-:Y:S01]  /*1ea80*/  FMUL R13, R25, R24 ;  /* 0x00000018190d7220 */ /* 0x000fe20000400000 */
[----:B------:R0:W-:Y:S01]  /*1ea90*/  STL [R1+0x1af8], R28 ;  /* 0x001af81c01007387 */ /* 0x0001e20000100800 */
[----:B------:R-:W3:Y:S05]  /*1eaa0*/  LDL.LU.64 R6, [R1+0x1d48] ;  /* 0x001d480001067983 */ /* 0x000eea0000300a00 */
[----:B--2---:R-:W-:Y:S01]  /*1eab0*/  HMMA.16816.F32 R12, R20, R4, R12 ;  /* 0x00000004140c723c */ /* 0x004fe2000000180c */
[----:B------:R-:W2:Y:S11]  /*1eac0*/  LDL.LU R5, [R1+0x1d40] ;  /* 0x001d400001057983 */ /* 0x000eb60000300800 */
[----:B------:R-:W-:Y:S11]  /*1ead0*/  @!UPT UIADD3 URZ, URZ, URZ, URZ ;  /* 0x0000003f3f3ff290 */ /* 0x000ff6000fffe03f */
[----:B------:R-:W-:Y:S01]  /*1eae0*/  STL.64 [R1+0x130], R12 ;  /* 0x0001300c01007387 */ /* 0x000fe20000100a00 */
[----:B------:R1:W-:Y:S01]  /*1eaf0*/  STL [R1+0x138], R14 ;  /* 0x0001380e01007387 */ /* 0x0003e20000100800 */
[----:B0-----:R-:W-:Y:S01]  /*1eb00*/  MOV R28, R15 ;  /* 0x0000000f001c7202 */ /* 0x001fe20000000f00 */
[C---:B------:R-:W-:Y:S02]  /*1eb10*/  FMUL R15, R27.reuse, R0 ;  /* 0x000000001b0f7220 */ /* 0x040fe40000400000 */
[----:B-1----:R-:W-:Y:S02]  /*1eb20*/  FMUL R14, R27, R2 ;  /* 0x000000021b0e7220 */ /* 0x002fe40000400000 */
[C---:B------:R-:W-:Y:S01]  /*1eb30*/  FMUL R12, R25.reuse, R17 ;  /* 0x00000011190c7220 */ /* 0x040fe20000400000 */
[----:B------:R0:W-:Y:S01]  /*1eb40*/  STL [R1+0x1afc], R28 ;  /* 0x001afc1c01007387 */ /* 0x0001e20000100800 */
[----:B--2---:R-:W-:-:S07]  /*1eb50*/  FMUL R13, R25, R5 ;  /* 0x00000005190d7220 */ /* 0x004fce0000400000 */
[----:B------:R-:W-:Y:S11]  /*1eb60*/  HMMA.16816.F32 R8, R20, R8, R12 ;  /* 0x000000081408723c */ /* 0x000ff6000000180c */
[----:B------:R-:W-:Y:S11]  /*1eb70*/  @!UPT UIADD3 URZ, URZ, URZ, URZ ;  /* 0x0000003f3f3ff290 */ /* 0x000ff6000fffe03f */
[----:B------:R-:W-:Y:S01]  /*1eb80*/  @!UPT UIADD3 URZ, URZ, URZ, URZ ;  /* 0x0000003f3f3ff290 */ /* 0x000fe2000fffe03f */
[----:B------:R-:W-:Y:S01]  /*1eb90*/  STL.64 [R1+0x120], R8 ;  /* 0x0001200801007387 */ /* 0x000fe20000100a00 */
[----:B------:R-:W-:Y:S02]  /*1eba0*/  STL [R1+0x128], R10 ;  /* 0x0001280a01007387 */ /* 0x000fe40000100800 */
[----:B------:R-:W-:Y:S02]  /*1ebb0*/  STL.64 [R1+0x1d38], R22 ;  /* 0x001d381601007387 */ /* 0x000fe40000100a00 */
[----:B------:R-:W-:Y:S02]  /*1ebc0*/  STL.64 [R1+0x1d30], R20 ;  /* 0x001d301401007387 */ /* 0x000fe40000100a00 */
[----:B------:R-:W1:Y:S04]  /*1ebd0*/  LDSM.16.M88.4 R20, [R16+0x2a000] ;  /* 0x02a000001014783b */ /* 0x000e680000000200 */
[----:B------:R-:W2:Y:S01]  /*1ebe0*/  LDL.LU R12, [R1+0x450] ;  /* 0x00045000010c7983 */ /* 0x000ea20000300800 */
[----:B------:R-:W4:Y:S02]  /*1ebf0*/  LDL.LU R13, [R1+0x454] ;  /* 0x00045400010d7983 */ /* 0x000f240000300800 */
[----:B------:R-:W5:Y:S02]  /*1ec00*/  LDL.LU R14, [R1+0x458] ;  /* 0x00045800010e7983 */ /* 0x000f640000300800 */
[----:B------:R-:W2:Y:S01]  /*1ec10*/  LDL.LU R15, [R1+0x45c] ;  /* 0x00045c00010f7983 */ /* 0x000ea20000300800 */
[----:B------:R-:W2:Y:S01]  /*1ec20*/  LDL.LU R26, [R1+0x460] ;  /* 0x00046000011a7983 */ /* 0x000ea20000300800 */
[----:B------:R-:W2:Y:S02]  /*1ec30*/  LDL.LU R24, [R1+0x464] ;  /* 0x0004640001187983 */ /* 0x000ea40000300800 */
[----:B------:R-:W2:Y:S02]  /*1ec40*/  LDL.LU R19, [R1+0x468] ;  /* 0x0004680001137983 */ /* 0x000ea40000300800 */
[----:B------:R-:W2:Y:S02]  /*1ec50*/  LDL.LU R18, [R1+0x46c] ;  /* 0x00046c0001127983 */ /* 0x000ea40000300800 */
[----:B0-----:R-:W-:Y:S01]  /*1ec60*/  IMAD.MOV.U32 R28, RZ, RZ, R11 ;  /* 0x000000ffff1c7224 */ /* 0x001fe200078e000b */
[----:B------:R-:W2:Y:S01]  /*1ec70*/  LDL.LU R17, [R1+0x470] ;  /* 0x0004700001117983 */ /* 0x000ea20000300800 */
[----:B------:R-:W2:Y:S02]  /*1ec80*/  LDL.LU R5, [R1+0x474] ;  /* 0x0004740001057983 */ /* 0x000ea40000300800 */
[----:B------:R-:W4:Y:S02]  /*1ec90*/  LDL.LU R2, [R1+0x478] ;  /* 0x0004780001027983 */ /* 0x000f240000300800 */
[----:B------:R-:W4:Y:S01]  /*1eca0*/  LDL.LU R0, [R1+0x47c] ;  /* 0x00047c0001007983 */ /* 0x000f220000300800 */
[----:B------:R-:W-:Y:S01]  /*1ecb0*/  STL [R1+0x1b08], R28 ;  /* 0x001b081c01007387 */ /* 0x000fe20000100800 */
[----:B-1----:R-:W-:-:S03]  /*1ecc0*/  IMAD.MOV.U32 R9, RZ, RZ, R20 ;  /* 0x000000ffff097224 */ /* 0x002fc600078e0014 */
[----:B------:R-:W-:Y:S01]  /*1ecd0*/  STL.64 [R1+0x178], R22 ;  /* 0x0001781601007387 */ /* 0x000fe20000100a00 */
[----:B------:R-:W-:Y:S02]  /*1ece0*/  MOV R8, R21 ;  /* 0x0000001500087202 */ /* 0x000fe40000000f00 */
[----:B------:R-:W0:Y:S02]  /*1ecf0*/  LDSM.16.M88.4 R20, [R16+0x2a800] ;  /* 0x02a800001014783b */ /* 0x000e240000000200 */
[----:B0-----:R-:W-:Y:S02]  /*1ed00*/  MOV R4, R22 ;  /* 0x0000001600047202 */ /* 0x001fe40000000f00 */
[----:B------:R-:W-:Y:S02]  /*1ed10*/  IMAD.MOV.U32 R29, RZ, RZ, R23 ;  /* 0x000000ffff1d7224 */ /* 0x000fe400078e0017 */
[----:B------:R-:W-:Y:S02]  /*1ed20*/  IMAD.MOV.U32 R11, RZ, RZ, R20 ;  /* 0x000000ffff0b7224 */ /* 0x000fe400078e0014 */
[----:B------:R-:W-:Y:S01]  /*1ed30*/  IMAD.MOV.U32 R10, RZ, RZ, R21 ;  /* 0x000000ffff0a7224 */ /* 0x000fe200078e0015 */
[----:B------:R-:W5:Y:S01]  /*1ed40*/  LDL.LU.64 R22, [R1+0x1d38] ;  /* 0x001d380001167983 */ /* 0x000f620000300a00 */
[----:B------:R-:W5:Y:S02]  /*1ed50*/  LDL.LU.64 R20, [R1+0x1d30] ;  /* 0x001d300001147983 */ /* 0x000f640000300a00 */
[----:B------:R-:W-:Y:S02]  /*1ed60*/  STL [R1+0x1c34], R29 ;  /* 0x001c341d01007387 */ /* 0x000fe40000100800 */
[----:B------:R0:W-:Y:S01]  /*1ed70*/  STL [R1+0x1c30], R4 ;  /* 0x001c300401007387 */ /* 0x0001e20000100800 */
[----:B---3--:R-:W-:Y:S01]  /*1ed80*/  STL.64 [R1+0x1d20], R6 ;  /* 0x001d200601007387 */ /* 0x008fe20000100a00 */
[----:B0-----:R-:W-:-:S03]  /*1ed90*/  IMAD.MOV.U32 R4, RZ, RZ, R11 ;  /* 0x000000ffff047224 */ /* 0x001fc600078e000b */
[----:B--2---:R0:W-:Y:S02]  /*1eda0*/  STL [R1+0x1d18], R5 ;  /* 0x001d180501007387 */ /* 0x0041e40000100800 */
[----:B0-----:R-:W-:-:S05]  /*1edb0*/  MOV R5, R10 ;  /* 0x0000000a00057202 */ /* 0x001fca0000000f00 */
[----:B------:R0:W-:Y:S02]  /*1edc0*/  STL.64 [R1+0x1d28], R4 ;  /* 0x001d280401007387 */ /* 0x0001e40000100a00 */
[----:B0-----:R-:W-:Y:S02]  /*1edd0*/  IMAD.MOV.U32 R4, RZ, RZ, R9 ;  /* 0x000000ffff047224 */ /* 0x001fe400078e0009 */
[----:B------:R-:W-:Y:S02]  /*1ede0*/  IMAD.MOV.U32 R5, RZ, RZ, R8 ;  /* 0x000000ffff057224 */ /* 0x000fe400078e0008 */
[----:B------:R-:W0:Y:S01]  /*1edf0*/  LDSM.16.M88.4 R8, [R16+0x2b000] ;  /* 0x02b000001008783b */ /* 0x000e220000000200 */
[C---:B------:R-:W-:Y:S02]  /*1ee00*/  FMUL R12, R25.reuse, R12 ;  /* 0x0000000c190c7220 */ /* 0x040fe40000400000 */
[----:B----4-:R-:W-:Y:S02]  /*1ee10*/  FMUL R13, R25, R13 ;  /* 0x0000000d190d7220 */ /* 0x010fe40000400000 */
[----:B-----5:R-:W-:-:S02]  /*1ee20*/  FMUL R14, R27, R14 ;  /* 0x0000000e1b0e7220 */ /* 0x020fc40000400000 */
[----:B------:R-:W-:Y:S01]  /*1ee30*/  FMUL R15, R27, R15 ;  /* 0x0000000f1b0f7220 */ /* 0x000fe20000400000 */
[----:B0-----:R-:W-:Y:S06]  /*1ee40*/  STL [R1+0x158], R10 ;  /* 0x0001580a01007387 */ /* 0x001fec0000100800 */
[----:B------:R-:W-:Y:S01]  /*1ee50*/  HMMA.16816.F32 R12, R20, R4, R12 ;  /* 0x00000004140c723c */ /* 0x000fe2000000180c */
[----:B------:R-:W2:Y:S11]  /*1ee60*/  LDL.LU.64 R4, [R1+0x1d28] ;  /* 0x001d280001047983 */ /* 0x000eb60000300a00 */
[----:B------:R-:W-:Y:S11]  /*1ee70*/  @!UPT UIADD3 URZ, URZ, URZ, URZ ;  /* 0x0000003f3f3ff290 */ /* 0x000ff6000fffe03f */
[----:B------:R0:W-:Y:S01]  /*1ee80*/  STL.64 [R1+0xe0], R12 ;  /* 0x0000e00c01007387 */ /* 0x0001e20000100a00 */
[----:B------:R1:W-:Y:S02]  /*1ee90*/  STL.64 [R1+0xe8], R14 ;  /* 0x0000e80e01007387 */ /* 0x0003e40000100a00 */
[----:B------:R-:W3:Y:S02]  /*1eea0*/  LDL.LU.64 R6, [R1+0x1d20] ;  /* 0x001d200001067983 */ /* 0x000ee40000300a00 */
[C---:B0-----:R-:W-:Y:S02]  /*1eeb0*/  FMUL R12, R25.reuse, R26 ;  /* 0x0000001a190c7220 */ /* 0x041fe40000400000 */
[----:B------:R-:W-:Y:S02]  /*1eec0*/  FMUL R13, R25, R24 ;  /* 0x00000018190d7220 */ /* 0x000fe40000400000 */
[C---:B-1----:R-:W-:Y:S02]  /*1eed0*/  FMUL R14, R27.reuse, R19 ;  /* 0x000000131b0e7220 */ /* 0x042fe40000400000 */
[----:B------:R-:W-:-:S07]  /*1eee0*/  FMUL R15, R27, R18 ;  /* 0x000000121b0f7220 */ /* 0x000fce0000400000 */
[----:B--2---:R-:W-:Y:S01]  /*1eef0*/  HMMA.16816.F32 R12, R20, R4, R12 ;  /* 0x00000004140c723c */ /* 0x004fe2000000180c */
[----:B------:R-:W2:Y:S01]  /*1ef00*/  LDL.LU R5, [R1+0x1d18] ;  /* 0x001d180001057983 */ /* 0x000ea20000300800 */
[----:B------:R-:W-:Y:S11]  /*1ef10*/  MOV R28, R11 ;  /* 0x0000000b001c7202 */ /* 0x000ff60000000f00 */
[----:B------:R-:W-:Y:S10]  /*1ef20*/  @!UPT UIADD3 URZ, URZ, URZ, URZ ;  /* 0x0000003f3f3ff290 */ /* 0x000ff4000fffe03f */
[----:B------:R0:W-:Y:S01]  /*1ef30*/  STL.64 [R1+0xd0], R12 ;  /* 0x0000d00c01007387 */ /* 0x0001e20000100a00 */
[----:B------:R1:W-:Y:S02]  /*1ef40*/  STL.64 [R1+0xd8], R14 ;  /* 0x0000d80e01007387 */ /* 0x0003e40000100a00 */
[----:B0-----:R-:W-:Y:S02]  /*1ef50*/  FMUL R12, R25, R17 ;  /* 0x00000011190c7220 */ /* 0x001fe40000400000 */
[C---:B-1----:R-:W-:Y:S02]  /*1ef60*/  FMUL R14, R27.reuse, R2 ;  /* 0x000000021b0e7220 */ /* 0x042fe40000400000 */
[----:B------:R-:W-:Y:S02]  /*1ef70*/  FMUL R15, R27, R0 ;  /* 0x000000001b0f7220 */ /* 0x000fe40000400000 */
[----:B--2---:R-:W-:-:S07]  /*1ef80*/  FMUL R13, R25, R5 ;  /* 0x00000005190d7220 */ /* 0x004fce0000400000 */
[----:B------:R-:W-:Y:S01]  /*1ef90*/  HMMA.16816.F32 R8, R20, R8, R12 ;  /* 0x000000081408723c */ /* 0x000fe2000000180c */
[----:B------:R-:W2:Y:S01]  /*1efa0*/  LDL.LU R14, [R1+0x4b0] ;  /* 0x0004b000010e7983 */ /* 0x000ea20000300800 */
[----:B------:R-:W4:Y:S11]  /*1efb0*/  LDL.LU R15, [R1+0x4b4] ;  /* 0x0004b400010f7983 */ /* 0x000f360000300800 */
[----:B------:R-:W-:Y:S10]  /*1efc0*/  @!UPT UIADD3 URZ, URZ, URZ, URZ ;  /* 0x0000003f3f3ff290 */ /* 0x000ff4000fffe03f */
[----:B------:R-:W-:Y:S01]  /*1efd0*/  STL.64 [R1+0xc0], R8 ;  /* 0x0000c00801007387 */ /* 0x000fe20000100a00 */
[----:B------:R-:W-:Y:S02]  /*1efe0*/  STL.64 [R1+0xc8], R10 ;  /* 0x0000c80a01007387 */ /* 0x000fe40000100a00 */
[----:B------:R-:W5:Y:S02]  /*1eff0*/  LDL.LU R29, [R1+0x4b8] ;  /* 0x0004b800011d7983 */ /* 0x000f640000300800 */
[----:B------:R-:W2:Y:S01]  /*1f000*/  LDL.LU R26, [R1+0x4bc] ;  /* 0x0004bc00011a7983 */ /* 0x000ea20000300800 */
[----:B------:R-:W2:Y:S01]  /*1f010*/  LDL.LU R24, [R1+0x4c0] ;  /* 0x0004c00001187983 */ /* 0x000ea20000300800 */
[----:B------:R-:W2:Y:S02]  /*1f020*/  LDL.LU R19, [R1+0x4c4] ;  /* 0x0004c40001137983 */ /* 0x000ea40000300800 */
[----:B------:R-:W2:Y:S02]  /*1f030*/  LDL.LU R18, [R1+0x4c8] ;  /* 0x0004c80001127983 */ /* 0x000ea40000300800 */
[----:B------:R-:W2:Y:S01]  /*1f040*/  LDL.LU R17, [R1+0x4cc] ;  /* 0x0004cc0001117983 */ /* 0x000ea20000300800 */
[----:B------:R-:W2:Y:S01]  /*1f050*/  LDL.LU R5, [R1+0x4d0] ;  /* 0x0004d00001057983 */ /* 0x000ea20000300800 */
[----:B------:R-:W2:Y:S03]  /*1f060*/  LDL.LU R4, [R1+0x4d4] ;  /* 0x0004d40001047983 */ /* 0x000ea60000300800 */
[----:B------:R-:W0:Y:S01]  /*1f070*/  LDSM.16.M88.4 R8, [R16+0x2b800] ;  /* 0x02b800001008783b */ /* 0x000e220000000200 */
[----:B---3--:R-:W-:Y:S02]  /*1f080*/  STL.64 [R1+0x1d00], R6 ;  /* 0x001d000601007387 */ /* 0x008fe40000100a00 */
[----:B0-----:R-:W-:-:S02]  /*1f090*/  IMAD.MOV.U32 R13, RZ, RZ, R8 ;  /* 0x000000ffff0d7224 */ /* 0x001fc400078e0008 */
[----:B------:R-:W-:Y:S01]  /*1f0a0*/  IMAD.MOV.U32 R12, RZ, RZ, R9 ;  /* 0x000000ffff0c7224 */ /* 0x000fe200078e0009 */
[----:B--2---:R-:W-:Y:S01]  /*1f0b0*/  STL.64 [R1+0x1cf8], R4 ;  /* 0x001cf80401007387 */ /* 0x004fe20000100a00 */
[----:B------:R-:W2:Y:S02]  /*1f0c0*/  LDL.LU R2, [R1+0x4d8] ;  /* 0x0004d80001027983 */ /* 0x000ea40000300800 */
[----:B------:R-:W3:Y:S02]  /*1f0d0*/  LDL.LU R0, [R1+0x4dc] ;  /* 0x0004dc0001007983 */ /* 0x000ee40000300800 */
[----:B------:R-:W-:Y:S01]  /*1f0e0*/  STL.64 [R1+0x118], R10 ;  /* 0x0001180a01007387 */ /* 0x000fe20000100a00 */
[----:B------:R-:W0:Y:S04]  /*1f0f0*/  LDSM.16.M88.4 R4, [R16+0x2c000] ;  /* 0x02c000001004783b */ /* 0x000e280000000200 */
[----:B------:R-:W1:Y:S04]  /*1f100*/  LDSM.16.M88.4 R8, [R16+0x2c800] ;  /* 0x02c800001008783b */ /* 0x000e680000000200 */
[----:B------:R-:W-:Y:S01]  /*1f110*/  STL.64 [R1+0x1d10], R18 ;  /* 0x001d101201007387 */ /* 0x000fe20000100a00 */
[----:B------:R4:W-:Y:S02]  /*1f120*/  STL.64 [R1+0x1d08], R16 ;  /* 0x001d081001007387 */ /* 0x0009e40000100a00 */
[----:B----4-:R-:W-:Y:S01]  /*1f130*/  MOV R16, R13 ;  /* 0x0000000d00107202 */ /* 0x010fe20000000f00 */
[----:B------:R-:W-:-:S02]  /*1f140*/  IMAD.MOV.U32 R17, RZ, RZ, R12 ;  /* 0x000000ffff117224 */ /* 0x000fc400078e000c */
[C---:B------:R-:W-:Y:S02]  /*1f150*/  FMUL R12, R25.reuse, R14 ;  /* 0x0000000e190c7220 */ /* 0x040fe40000400000 */
[----:B------:R-:W-:Y:S02]  /*1f160*/  FMUL R13, R25, R15 ;  /* 0x0000000f190d7220 */ /* 0x000fe40000400000 */
[C---:B-----5:R-:W-:Y:S02]  /*1f170*/  FMUL R14, R27.reuse, R29 ;  /* 0x0000001d1b0e7220 */ /* 0x060fe40000400000 */
[----:B------:R-:W-:-:S07]  /*1f180*/  FMUL R15, R27, R26 ;  /* 0x0000001a1b0f7220 */ /* 0x000fce0000400000 */
[----:B------:R-:W-:Y:S01]  /*1f190*/  HMMA.16816.F32 R12, R20, R16, R12 ;  /* 0x00000010140c723c */ /* 0x000fe2000000180c */
[----:B0-----:R0:W-:Y:S01]  /*1f1a0*/  STL.64 [R1+0x108], R6 ;  /* 0x0001080601007387 */ /* 0x0011e20000100a00 */
[----:B-1----:R-:W-:Y:S02]  /*1f1b0*/  STL.64 [R1+0xf8], R10 ;  /* 0x0000f80a01007387 */ /* 0x002fe40000100a00 */
[----:B------:R-:W4:Y:S02]  /*1f1c0*/  LDL.LU.64 R18, [R1+0x1d10] ;  /* 0x001d100001127983 */ /* 0x000f240000300a00 */
[----:B------:R-:W5:Y:S11]  /*1f1d0*/  LDL.LU.64 R16, [R1+0x1d08] ;  /* 0x001d080001107983 */ /* 0x000f760000300a00 */
[----:B------:R-:W-:Y:S06]  /*1f1e0*/  @!UPT UIADD3 URZ, URZ, URZ, URZ ;  /* 0x0000003f3f3ff290 */ /* 0x000fec000fffe03f */
[----:B------:R1:W-:Y:S01]  /*1f1f0*/  STL.64 [R1+0x80], R12 ;  /* 0x0000800c01007387 */ /* 0x0003e20000100a00 */
[----:B------:R2:W-:Y:S02]  /*1f200*/  STL.64 [R1+0x88], R14 ;  /* 0x0000880e01007387 */ /* 0x0005e40000100a00 */
[----:B0-----:R-:W3:Y:S02]  /*1f210*/  LDL.LU.64 R6, [R1+0x1d00] ;  /* 0x001d000001067983 */ /* 0x001ee40000300a00 */
[C---:B-1----:R-:W-:Y:S02]  /*1f220*/  FMUL R12, R25.reuse, R24 ;  /* 0x00000018190c7220 */ /* 0x042fe40000400000 */
[----:B----4-:R-:W-:Y:S02]  /*1f230*/  FMUL R13, R25, R19 ;  /* 0x00000013190d7220 */ /* 0x010fe40000400000 */
[C---:B--2---:R-:W-:Y:S02]  /*1f240*/  FMUL R14, R27.reuse, R18 ;  /* 0x000000121b0e7220 */ /* 0x044fe40000400000 */
[----:B-----5:R-:W-:-:S07]  /*1f250*/  FMUL R15, R27, R17 ;  /* 0x000000111b0f7220 */ /* 0x020fce0000400000 */
[----:B------:R-:W-:Y:S01]  /*1f260*/  HMMA.16816.F32 R12, R20, R4, R12 ;  /* 0x00000004140c723c */ /* 0x000fe2000000180c */
[----:B------:R-:W2:Y:S11]  /*1f270*/  LDL.LU.64 R4, [R1+0x1cf8] ;  /* 0x001cf80001047983 */ /* 0x000eb60000300a00 */
[----:B------:R-:W-:Y:S11]  /*1f280*/  @!UPT UIADD3 URZ, URZ, URZ, URZ ;  /* 0x0000003f3f3ff290 */ /* 0x000ff6000fffe03f */
[----:B------:R-:W-:Y:S01]  /*1f290*/  STL.64 [R1+0x70], R12 ;  /* 0x0000700c01007387 */ /* 0x000fe20000100a00 */
[----:B------:R0:W-:Y:S02]  /*1f2a0*/  STL.64 [R1+0x78], R14 ;  /* 0x0000780e01007387 */ /* 0x0001e40000100a00 */
[C---:B0-----:R-:W-:Y:S02]  /*1f2b0*/  FMUL R14, R27.reuse, R2 ;  /* 0x000000021b0e7220 */ /* 0x041fe40000400000 */
[----:B---3--:R-:W-:Y:S02]  /*1f2c0*/  FMUL R15, R27, R0 ;  /* 0x000000001b0f7220 */ /* 0x008fe40000400000 */
[C---:B--2---:R-:W-:Y:S02]  /*1f2d0*/  FMUL R12, R25.reuse, R5 ;  /* 0x00000005190c7220 */ /* 0x044fe40000400000 */
[----:B------:R-:W-:-:S07]  /*1f2e0*/  FMUL R13, R25, R4 ;  /* 0x00000004190d7220 */ /* 0x000fce0000400000 */
[----:B------:R-:W-:Y:S01]  /*1f2f0*/  HMMA.16816.F32 R8, R20, R8, R12 ;  /* 0x000000081408723c */ /* 0x000fe2000000180c */
[----:B------:R-:W2:Y:S01]  /*1f300*/  LDL.LU R14, [R1+0x520] ;  /* 0x00052000010e7983 */ /* 0x000ea20000300800 */
[----:B------:R-:W3:Y:S11]  /*1f310*/  LDL.LU R15, [R1+0x524] ;  /* 0x00052400010f7983 */ /* 0x000ef60000300800 */
[----:B------:R-:W-:Y:S10]  /*1f320*/  @!UPT UIADD3 URZ, URZ, URZ, URZ ;  /* 0x0000003f3f3ff290 */ /* 0x000ff4000fffe03f */
[----:B------:R-:W-:Y:S01]  /*1f330*/  STL.64 [R1+0x60], R8 ;  /* 0x0000600801007387 */ /* 0x000fe20000100a00 */
[----:B------:R-:W-:Y:S02]  /*1f340*/  STL.64 [R1+0x68], R10 ;  /* 0x0000680a01007387 */ /* 0x000fe40000100a00 */
[----:B------:R-:W4:Y:S02]  /*1f350*/  LDL.LU R29, [R1+0x528] ;  /* 0x00052800011d7983 */ /* 0x000f240000300800 */
[----:B------:R-:W5:Y:S01]  /*1f360*/  LDL.LU R26, [R1+0x52c] ;  /* 0x00052c00011a7983 */ /* 0x000f620000300800 */
[----:B------:R-:W2:Y:S01]  /*1f370*/  LDL.LU R24, [R1+0x530] ;  /* 0x0005300001187983 */ /* 0x000ea20000300800 */
[----:B------:R-:W2:Y:S02]  /*1f380*/  LDL.LU R19, [R1+0x534] ;  /* 0x0005340001137983 */ /* 0x000ea40000300800 */
[----:B------:R-:W2:Y:S02]  /*1f390*/  LDL.LU R18, [R1+0x538] ;  /* 0x0005380001127983 */ /* 0x000ea40000300800 */
[----:B------:R-:W2:Y:S01]  /*1f3a0*/  LDL.LU R17, [R1+0x53c] ;  /* 0x00053c0001117983 */ /* 0x000ea20000300800 */
[----:B------:R-:W2:Y:S01]  /*1f3b0*/  LDL.LU R5, [R1+0x550] ;  /* 0x0005500001057983 */ /* 0x000ea20000300800 */
[----:B------:R-:W2:Y:S03]  /*1f3c0*/  LDL.LU R4, [R1+0x554] ;  /* 0x0005540001047983 */ /* 0x000ea60000300800 */
[----:B------:R-:W0:Y:S01]  /*1f3d0*/  LDSM.16.M88.4 R8, [R16+0x2d000] ;  /* 0x02d000001008783b */ /* 0x000e220000000200 */
[----:B------:R-:W-:Y:S02]  /*1f3e0*/  STL.64 [R1+0x1ce0], R6 ;  /* 0x001ce00601007387 */ /* 0x000fe40000100a00 */
[----:B0-----:R-:W-:Y:S01]  /*1f3f0*/  IMAD.MOV.U32 R13, RZ, RZ, R8 ;  /* 0x000000ffff0d7224 */ /* 0x001fe200078e0008 */
[----:B------:R-:W-:Y:S01]  /*1f400*/  MOV R12, R9 ;  /* 0x00000009000c7202 */ /* 0x000fe20000000f00 */
[----:B--2---:R-:W-:Y:S01]  /*1f410*/  STL.64 [R1+0x1cd8], R4 ;  /* 0x001cd80401007387 */ /* 0x004fe20000100a00 */
[----:B------:R-:W2:Y:S02]  /*1f420*/  LDL.LU R2, [R1+0x558] ;  /* 0x0005580001027983 */ /* 0x000ea40000300800 */
[----:B------:R-:W2:Y:S02]  /*1f430*/  LDL.LU R0, [R1+0x55c] ;  /* 0x00055c0001007983 */ /* 0x000ea40000300800 */
[----:B------:R-:W-:Y:S01]  /*1f440*/  STL.64 [R1+0xb8], R10 ;  /* 0x0000b80a01007387 */ /* 0x000fe20000100a00 */
[----:B------:R-:W0:Y:S04]  /*1f450*/  LDSM.16.M88.4 R4, [R16+0x2d800] ;  /* 0x02d800001004783b */ /* 0x000e280000000200 */
[----:B------:R-:W1:Y:S04]  /*1f460*/  LDSM.16.M88.4 R8, [R16+0x2e000] ;  /* 0x02e000001008783b */ /* 0x000e680000000200 */
[----:B------:R-:W-:Y:S01]  /*1f470*/  STL.64 [R1+0x1cf0], R18 ;  /* 0x001cf01201007387 */ /* 0x000fe20000100a00 */
[----:B------:R3:W-:Y:S02]  /*1f480*/  STL.64 [R1+0x1ce8], R16 ;  /* 0x001ce81001007387 */ /* 0x0007e40000100a00 */
[----:B---3--:R-:W-:-:S02]  /*1f490*/  IMAD.MOV.U32 R16, RZ, RZ, R13 ;  /* 0x000000ffff107224 */ /* 0x008fc400078e000d */
[----:B------:R-:W-:Y:S02]  /*1f4a0*/  IMAD.MOV.U32 R17, RZ, RZ, R12 ;  /* 0x000000ffff117224 */ /* 0x000fe400078e000c */
[C---:B------:R-:W-:Y:S02]  /*1f4b0*/  FMUL R12, R25.reuse, R14 ;  /* 0x0000000e190c7220 */ /* 0x040fe40000400000 */
[----:B------:R-:W-:Y:S02]  /*1f4c0*/  FMUL R13, R25, R15 ;  /* 0x0000000f190d7220 */ /* 0x000fe40000400000 */
[C---:B----4-:R-:W-:Y:S02]  /*1f4d0*/  FMUL R14, R27.reuse, R29 ;  /* 0x0000001d1b0e7220 */ /* 0x050fe40000400000 */
[----:B-----5:R-:W-:-:S07]  /*1f4e0*/  FMUL R15, R27, R26 ;  /* 0x0000001a1b0f7220 */ /* 0x020fce0000400000 */
[----:B------:R-:W-:Y:S01]  /*1f4f0*/  HMMA.16816.F32 R12, R20, R16, R12 ;  /* 0x00000010140c723c */ /* 0x000fe2000000180c */
[----:B0-----:R0:W-:Y:S01]  /*1f500*/  STL.64 [R1+0xa8], R6 ;  /* 0x0000a80601007387 */ /* 0x0011e20000100a00 */
[----:B-1----:R-:W-:Y:S02]  /*1f510*/  STL.64 [R1+0x98], R10 ;  /* 0x0000980a01007387 */ /* 0x002fe40000100a00 */
[----:B------:R-:W3:Y:S02]  /*1f520*/  LDL.LU.64 R18, [R1+0x1cf0] ;  /* 0x001cf00001127983 */ /* 0x000ee40000300a00 */
[----:B------:R-:W4:Y:S11]  /*1f530*/  LDL.LU.64 R16, [R1+0x1ce8] ;  /* 0x001ce80001107983 */ /* 0x000f360000300a00 */
[----:B------:R-:W-:Y:S06]  /*1f540*/  @!UPT UIADD3 URZ, URZ, URZ, URZ ;  /* 0x0000003f3f3ff290 */ /* 0x000fec000fffe03f */
[----:B------:R1:W-:Y:S01]  /*1f550*/  STL.64 [R1+0x30], R12 ;  /* 0x0000300c01007387 */ /* 0x0003e20000100a00 */
[----:B------:R5:W-:Y:S02]  /*1f560*/  STL.64 [R1+0x38], R14 ;  /* 0x0000380e01007387 */ /* 0x000be40000100a00 */
[----:B0-----:R-:W2:Y:S02]  /*1f570*/  LDL.LU.64 R6, [R1+0x1ce0] ;  /* 0x001ce00001067983 */ /* 0x001ea40000300a00 */
[C---:B-1----:R-:W-:Y:S02]  /*1f580*/  FMUL R12, R25.reuse, R24 ;  /* 0x00000018190c7220 */ /* 0x042fe40000400000 */
[----:B---3--:R-:W-:Y:S02]  /*1f590*/  FMUL R13, R25, R19 ;  /* 0x00000013190d7220 */ /* 0x008fe40000400000 */
[C---:B-----5:R-:W-:Y:S02]  /*1f5a0*/  FMUL R14, R27.reuse, R18 ;  /* 0x000000121b0e7220 */ /* 0x060fe40000400000 */
[----:B----4-:R-:W-:-:S07]  /*1f5b0*/  FMUL R15, R27, R17 ;  /* 0x000000111b0f7220 */ /* 0x010fce0000400000 */
[----:B------:R-:W-:Y:S01]  /*1f5c0*/  HMMA.16816.F32 R12, R20, R4, R12 ;  /* 0x00000004140c723c */ /* 0x000fe2000000180c */
[----:B------:R-:W3:Y:S11]  /*1f5d0*/  LDL.LU.64 R4, [R1+0x1cd8] ;  /* 0x001cd80001047983 */ /* 0x000ef60000300a00 */
[----:B------:R-:W-:Y:S11]  /*1f5e0*/  @!UPT UIADD3 URZ, URZ, URZ, URZ ;  /* 0x0000003f3f3ff290 */ /* 0x000ff6000fffe03f */
[----:B------:R-:W-:Y:S01]  /*1f5f0*/  STL.64 [R1+0x20], R12 ;  /* 0x0000200c01007387 */ /* 0x000fe20000100a00 */
[----:B------:R2:W-:Y:S02]  /*1f600*/  STL.64 [R1+0x28], R14 ;  /* 0x0000280e01007387 */ /* 0x0005e40000100a00 */
[C---:B--2---:R-:W-:Y:S02]  /*1f610*/  FMUL R14, R27.reuse, R2 ;  /* 0x000000021b0e7220 */ /* 0x044fe40000400000 */
[----:B------:R-:W-:Y:S02]  /*1f620*/  FMUL R15, R27, R0 ;  /* 0x000000001b0f7220 */ /* 0x000fe40000400000 */
[C---:B---3--:R-:W-:Y:S02]  /*1f630*/  FMUL R12, R25.reuse, R5 ;  /* 0x00000005190c7220 */ /* 0x048fe40000400000 */
[----:B------:R-:W-:-:S07]  /*1f640*/  FMUL R13, R25, R4 ;  /* 0x00000004190d7220 */ /* 0x000fce0000400000 */
[----:B------:R-:W-:Y:S01]  /*1f650*/  HMMA.16816.F32 R8, R20, R8, R12 ;  /* 0x000000081408723c */ /* 0x000fe2000000180c */
[----:B------:R-:W2:Y:S01]  /*1f660*/  LDL.LU R14, [R1+0x540] ;  /* 0x00054000010e7983 */ /* 0x000ea20000300800 */
[----:B------:R-:W3:Y:S11]  /*1f670*/  LDL.LU R15, [R1+0x544] ;  /* 0x00054400010f7983 */ /* 0x000ef60000300800 */
[----:B------:R-:W-:Y:S10]  /*1f680*/  @!UPT UIADD3 URZ, URZ, URZ, URZ ;  /* 0x0000003f3f3ff290 */ /* 0x000ff4000fffe03f */
[----:B------:R-:W-:Y:S01]  /*1f690*/  STL.64 [R1], R8 ;  /* 0x0000000801007387 */ /* 0x000fe20000100a00 */
[----:B------:R-:W-:Y:S02]  /*1f6a0*/  STL.64 [R1+0x8], R10 ;  /* 0x0000080a01007387 */ /* 0x000fe40000100a00 */
[----:B------:R-:W4:Y:S02]  /*1f6b0*/  LDL.LU R26, [R1+0x548] ;  /* 0x00054800011a7983 */ /* 0x000f240000300800 */
[----:B------:R-:W5:Y:S01]  /*1f6c0*/  LDL.LU R24, [R1+0x54c] ;  /* 0x00054c0001187983 */ /* 0x000f620000300800 */
[----:B------:R-:W0:Y:S04]  /*1f6d0*/  LDSM.16.M88.4 R8, [R16+0x2e800] ;  /* 0x02e800001008783b */ /* 0x000e280000000200 */
[----:B------:R-:W5:Y:S01]  /*1f6e0*/  LDL.LU R0, [R1+0x5b8] ;  /* 0x0005b80001007983 */ /* 0x000f620000300800 */
[----:B------:R-:W5:Y:S02]  /*1f6f0*/  LDL.LU R2, [R1+0x58c] ;  /* 0x00058c0001027983 */ /* 0x000f640000300800 */
[----:B------:R-:W5:Y:S01]  /*1f700*/  LDL.LU R29, [R1+0x584] ;  /* 0x00058400011d7983 */ /* 0x000f620000300800 */
[----:B0-----:R-:W-:Y:S01]  /*1f710*/  MOV R4, R8 ;  /* 0x0000000800047202 */ /* 0x001fe20000000f00 */
[----:B------:R-:W-:Y:S01]  /*1f720*/  STL.64 [R1+0x58], R10 ;  /* 0x0000580a01007387 */ /* 0x000fe20000100a00 */
[----:B------:R-:W-:-:S02]  /*1f730*/  IMAD.MOV.U32 R12, RZ, RZ, R9 ;  /* 0x000000ffff0c7224 */ /* 0x000fc400078e0009 */
[----:B------:R-:W0:Y:S04]  /*1f740*/  LDSM.16.M88.4 R8, [R16+0x2f000] ;  /* 0x02f000001008783b */ /* 0x000e280000000200 */
[----:B------:R-:W-:Y:S02]  /*1f750*/  STL.64 [R1+0x1cd0], R6 ;  /* 0x001cd00601007387 */ /* 0x000fe40000100a00 */
[----:B0-----:R-:W-:-:S05]  /*1f760*/  IMAD.MOV.U32 R5, RZ, RZ, R11 ;  /* 0x000000ffff057224 */ /* 0x001fca00078e000b */
[----:B------:R0:W-:Y:S01]  /*1f770*/  STL [R1+0x1cc8], R5 ;  /* 0x001cc80501007387 */ /* 0x0001e20000100800 */
[----:B------:R-:W5:Y:S02]  /*1f780*/  LDL.LU R16, [R1+0x570] ;  /* 0x0005700001107983 */ /* 0x000f640000300800 */
[----:B------:R-:W5:Y:S02]  /*1f790*/  LDL.LU R17, [R1+0x574] ;  /* 0x0005740001117983 */ /* 0x000f640000300800 */
[----:B------:R-:W5:Y:S01]  /*1f7a0*/  LDL.LU R18, [R1+0x578] ;  /* 0x0005780001127983 */ /* 0x000f620000300800 */
[----:B------:R-:W5:Y:S01]  /*1f7b0*/  LDL.LU R19, [R1+0x57c] ;  /* 0x00057c0001137983 */ /* 0x000f620000300800 */
[----:B0-----:R-:W-:-:S03]  /*1f7c0*/  MOV R5, R12 ;  /* 0x0000000c00057202 */ /* 0x001fc60000000f00 */
[----:B------:R-:W-:Y:S01]  /*1f7d0*/  STL [R1+0x48], R10 ;  /* 0x0000480a01007387 */ /* 0x000fe20000100800 */
[----:B------:R-:W5:Y:S02]  /*1f7e0*/  LDL.LU.64 R6, [R1+0x1cd0] ;  /* 0x001cd00001067983 */ /* 0x000f640000300a00 */
[C---:B--2---:R-:W-:Y:S02]  /*1f7f0*/  FMUL R12, R25.reuse, R14 ;  /* 0x0000000e190c7220 */ /* 0x044fe40000400000 */
[----:B---3--:R-:W-:Y:S02]  /*1f800*/  FMUL R13, R25, R15 ;  /* 0x0000000f190d7220 */ /* 0x008fe40000400000 */
[C---:B----4-:R-:W-:Y:S02]  /*1f810*/  FMUL R14, R27.reuse, R26 ;  /* 0x0000001a1b0e7220 */ /* 0x050fe40000400000 */
[----:B-----5:R-:W-:-:S07]  /*1f820*/  FMUL R15, R27, R24 ;  /* 0x000000181b0f7220 */ /* 0x020fce0000400000 */
[----:B------:R-:W-:Y:S01]  /*1f830*/  HMMA.16816.F32 R12, R20, R4, R12 ;  /* 0x00000004140c723c */ /* 0x000fe2000000180c */
[----:B------:R-:W2:Y:S01]  /*1f840*/  LDL.LU R5, [R1+0x1cc8] ;  /* 0x001cc80001057983 */ /* 0x000ea20000300800 */
[----:B------:R-:W3:Y:S02]  /*1f850*/  LDL.LU R24, [R1+0x560] ;  /* 0x0005600001187983 */ /* 0x000ee40000300800 */
[----:B------:R-:W4:Y:S02]  /*1f860*/  LDL.LU R26, [R1+0x568] ;  /* 0x00056800011a7983 */ /* 0x000f240000300800 */
[----:B------:R-:W5:Y:S11]  /*1f870*/  LDL.LU R4, [R1+0x56c] ;  /* 0x00056c0001047983 */ /* 0x000f760000300800 */
[----:B------:R-:W-:Y:S06]  /*1f880*/  @!UPT UIADD3 URZ, URZ, URZ, URZ ;  /* 0x0000003f3f3ff290 */ /* 0x000fec000fffe03f */
[----:B------:R0:W-:Y:S04]  /*1f890*/  STL.64 [R1+0x19d8], R14 ;  /* 0x0019d80e01007387 */ /* 0x0001e80000100a00 */
[----:B0-----:R-:W2:Y:S01]  /*1f8a0*/  LDL.LU R14, [R1+0x4ac] ;  /* 0x0004ac00010e7983 */ /* 0x001ea20000300800 */
[----:B------:R-:W2:Y:S02]  /*1f8b0*/  LDL.LU R15, [R1+0x5b4] ;  /* 0x0005b400010f7983 */ /* 0x000ea40000300800 */
[----:B------:R0:W-:Y:S02]  /*1f8c0*/  STL.64 [R1+0x19d0], R12 ;  /* 0x0019d00c01007387 */ /* 0x0001e40000100a00 */
[----:B0-----:R-:W2:Y:S01]  /*1f8d0*/  LDL.LU R13, [R1+0x564] ;  /* 0x00056400010d7983 */ /* 0x001ea20000300800 */
[----:B------:R-:W2:Y:S02]  /*1f8e0*/  LDL R12, [R1+0x488] ;  /* 0x00048800010c7983 */ /* 0x000ea40000100800 */
[----:B------:R-:W2:Y:S02]  /*1f8f0*/  LDL.LU.64 R10, [R1+0x1cc0] ;  /* 0x001cc000010a7983 */ /* 0x000ea40000300a00 */
[----:B------:R-:W-:-:S02]  /*1f900*/  FMUL R16, R25, R16 ;  /* 0x0000001019107220 */ /* 0x000fc40000400000 */
[----:B------:R-:W-:Y:S02]  /*1f910*/  FMUL R17, R25, R17 ;  /* 0x0000001119117220 */ /* 0x000fe40000400000 */
[C---:B------:R-:W-:Y:S02]  /*1f920*/  FMUL R18, R27.reuse, R18 ;  /* 0x000000121b127220 */ /* 0x040fe40000400000 */
[----:B------:R-:W-:-:S07]  /*1f930*/  FMUL R19, R27, R19 ;  /* 0x000000131b137220 */ /* 0x000fce0000400000 */
[----:B------:R-:W-:Y:S01]  /*1f940*/  HMMA.16816.F32 R16, R20, R8, R16 ;  /* 0x000000081410723c */ /* 0x000fe20000001810 */
[----:B------:R-:W2:Y:S11]  /*1f950*/  LDL.LU.64 R8, [R1+0x1cb8] ;  /* 0x001cb80001087983 */ /* 0x000eb60000300a00 */
[----:B------:R-:W-:Y:S11]  /*1f960*/  @!UPT UIADD3 URZ, URZ, URZ, URZ ;  /* 0x0000003f3f3ff290 */ /* 0x000ff6000fffe03f */
[----:B------:R0:W-:Y:S04]  /*1f970*/  STL.64 [R1+0x19c8], R18 ;  /* 0x0019c81201007387 */ /* 0x0001e80000100a00 */
[----:B0-----:R-:W0:Y:S01]  /*1f980*/  S2R R18, SR_TID.X ;  /* 0x0000000000127919 */ /* 0x001e220000002100 */
[----:B------:R-:W-:Y:S01]  /*1f990*/  STL.64 [R1+0x19c0], R16 ;  /* 0x0019c01001007387 */ /* 0x000fe20000100a00 */
[C---:B0-----:R-:W-:Y:S01]  /*1f9a0*/  LOP3.LUT R19, R18.reuse, 0x7, RZ, 0xc0, !PT ;  /* 0x0000000712137812 */ /* 0x041fe200078ec0ff */
[----:B------:R-:W-:-:S04]  /*1f9b0*/  IMAD.SHL.U32 R18, R18, 0x2, RZ ;  /* 0x0000000212127824 */ /* 0x000fc800078e00ff */
[----:B------:R-:W-:-:S05]  /*1f9c0*/  IMAD R19, R19, 0x110, RZ ;  /* 0x0000011013137824 */ /* 0x000fca00078e02ff */
[----:B------:R-:W-:-:S06]  /*1f9d0*/  LOP3.LUT R19, R19, 0x30, R18, 0x78, !PT ;  /* 0x0000003013137812 */ /* 0x000fcc00078e7812 */
[----:B------:R-:W0:Y:S04]  /*1f9e0*/  LDSM.16.M88.4 R16, [R19+0x2f800] ;  /* 0x02f800001310783b */ /* 0x000e280000000200 */
[----:B0-----:R0:W-:Y:S01]  /*1f9f0*/  STL.64 [R1+0x18], R18 ;  /* 0x0000181201007387 */ /* 0x0011e20000100a00 */
[----:B---3--:R-:W-:Y:S02]  /*1fa00*/  FMUL R24, R25, R24 ;  /* 0x0000001819187220 */ /* 0x008fe40000400000 */
[C---:B----4-:R-:W-:Y:S02]  /*1fa10*/  FMUL R26, R27.reuse, R26 ;  /* 0x0000001a1b1a7220 */ /* 0x050fe40000400000 */
[----:B-----5:R-:W-:Y:S02]  /*1fa20*/  FMUL R27, R27, R4 ;  /* 0x000000041b1b7220 */ /* 0x020fe40000400000 */
[----:B------:R-:W3:Y:S01]  /*1fa30*/  LDL.LU R4, [R1+0x5b0] ;  /* 0x0005b00001047983 */ /* 0x000ee20000300800 */
[----:B--2---:R-:W-:-:S02]  /*1fa40*/  FMUL R25, R25, R13 ;  /* 0x0000000d19197220 */ /* 0x004fc40000400000 */
[--C-:B------:R-:W-:Y:S02]  /*1fa50*/  FADD R0, R0, -R12.reuse ;  /* 0x8000000c00007221 */ /* 0x100fe40000000000 */
[----:B------:R-:W-:Y:S02]  /*1fa60*/  FADD R2, R2, -R12 ;  /* 0x8000000c02027221 */ /* 0x000fe40000000000 */
[----:B------:R-:W-:Y:S01]  /*1fa70*/  FMUL R0, R0, 1.4426950216293334961 ;  /* 0x3fb8aa3b00007820 */ /* 0x000fe20000400000 */
[----:B------:R-:W-:Y:S03]  /*1fa80*/  HMMA.16816.F32 R20, R20, R16, R24 ;  /* 0x000000101414723c */ /* 0x000fe60000001818 */
[----:B------:R1:W2:Y:S02]  /*1fa90*/  MUFU.EX2 R24, R0 ;  /* 0x0000000000187308 */ /* 0x0002a40000000800 */
[----:B-1----:R-:W-:-:S02]  /*1faa0*/  FMUL R0, R2, 1.4426950216293334961 ;  /* 0x3fb8aa3b02007820 */ /* 0x002fc40000400000 */
[----:B------:R-:W-:-:S04]  /*1fab0*/  FADD R2, R29, -R12 ;  /* 0x8000000c1d027221 */ /* 0x000fc80000000000 */
[----:B------:R1:W4:Y:S02]  /*1fac0*/  MUFU.EX2 R29, R0 ;  /* 0x00000000001d7308 */ /* 0x0003240000000800 */
[----:B-1----:R-:W-:-:S06]  /*1fad0*/  FMUL R0, R2, 1.4426950216293334961 ;  /* 0x3fb8aa3b02007820 */ /* 0x002fcc0000400000 */
[----:B------:R-:W1:Y:S04]  /*1fae0*/  MUFU.EX2 R26, R0 ;  /* 0x00000000001a7308 */ /* 0x000e680000000800 */
[----:B------:R-:W-:Y:S01]  /*1faf0*/  STL.64 [R1+0x19b8], R22 ;  /* 0x0019b81601007387 */ /* 0x000fe20000100a00 */
[----:B------:R5:W-:Y:S02]  /*1fb00*/  STL.64 [R1+0x19b0], R20 ;  /* 0x0019b01401007387 */ /* 0x000be40000100a00 */
[----:B--2---:R-:W-:Y:S02]  /*1fb10*/  STL [R1+0x560], R24 ;  /* 0x0005601801007387 */ /* 0x004fe40000100800 */
[----:B----4-:R-:W-:Y:S01]  /*1fb20*/  STL [R1+0x55c], R29 ;  /* 0x00055c1d01007387 */ /* 0x010fe20000100800 */
[----:B------:R-:W-:Y:S01]  /*1fb30*/  STL [R1+0x1b0c], R12 ;  /* 0x001b0c0c01007387 */ /* 0x000fe20000100800 */
[----:B0-----:R-:W2:Y:S03]  /*1fb40*/  LDL.LU R18, [R1+0x248] ;  /* 0x0002480001127983 */ /* 0x001ea60000300800 */
[----:B-1----:R-:W-:Y:S01]  /*1fb50*/  STL [R1+0x558], R26 ;  /* 0x0005581a01007387 */ /* 0x002fe20000100800 */
[----:B------:R-:W2:Y:S02]  /*1fb60*/  LDL.LU R19, [R1+0x24c] ;  /* 0x00024c0001137983 */ /* 0x000ea40000300800 */
[----:B------:R-:W-:-:S04]  /*1fb70*/  FADD R2, R14, -R12 ;  /* 0x8000000c0e027221 */ /* 0x000fc80000000000 */
[----:B------:R-:W-:-:S04]  /*1fb80*/  FMUL R0, R2, 1.4426950216293334961 ;  /* 0x3fb8aa3b02007820 */ /* 0x000fc80000400000 */
[----:B------:R-:W0:Y:S01]  /*1fb90*/  MUFU.EX2 R27, R0 ;  /* 0x00000000001b7308 */ /* 0x000e220000000800 */
[----:B-----5:R-:W-:Y:S02]  /*1fba0*/  IMAD.MOV.U32 R20, RZ, RZ, R11 ;  /* 0x000000ffff147224 */ /* 0x020fe400078e000b */
[----:B------:R-:W-:Y:S02]  /*1fbb0*/  IMAD.MOV.U32 R22, RZ, RZ, R9 ;  /* 0x000000ffff167224 */ /* 0x000fe400078e0009 */
[----:B------:R-:W-:Y:S01]  /*1fbc0*/  IMAD.MOV.U32 R23, RZ, RZ, R8 ;  /* 0x000000ffff177224 */ /* 0x000fe200078e0008 */
[----:B------:R-:W-:Y:S01]  /*1fbd0*/  MOV R21, R10 ;  /* 0x0000000a00157202 */ /* 0x000fe20000000f00 */
[----:B--2---:R1:W-:Y:S01]  /*1fbe0*/  STL.64 [R1+0x1b10], R18 ;  /* 0x001b101201007387 */ /* 0x0043e20000100a00 */
[----:B------:R-:W2:Y:S02]  /*1fbf0*/  LDL.LU R11, [R1+0x1cb4] ;  /* 0x001cb400010b7983 */ /* 0x000ea40000300800 */
[----:B------:R-:W4:Y:S02]  /*1fc00*/  LDL.LU R10, [R1+0x1cb0] ;  /* 0x001cb000010a7983 */ /* 0x000f240000300800 */
[----:B------:R-:W5:Y:S01]  /*1fc10*/  LDL.LU R9, [R1+0x1cac] ;  /* 0x001cac0001097983 */ /* 0x000f620000300800 */
[----:B------:R-:W2:Y:S01]  /*1fc20*/  LDL.LU R8, [R1+0x1ca8] ;  /* 0x001ca80001087983 */ /* 0x000ea20000300800 */
[----:B------:R-:W-:Y:S02]  /*1fc30*/  STL.64 [R1+0x1b20], R22 ;  /* 0x001b201601007387 */ /* 0x000fe40000100a00 */
[----:B------:R2:W-:Y:S01]  /*1fc40*/  STL.64 [R1+0x1b18], R20 ;  /* 0x001b181401007387 */ /* 0x0005e20000100a00 */
[----:B-1----:R-:W2:Y:S01]  /*1fc50*/  LDL.LU R18, [R1+0x298] ;  /* 0x0002980001127983 */ /* 0x002ea20000300800 */
[----:B0-----:R-:W-:Y:S02]  /*1fc60*/  STL [R1+0x554], R27 ;  /* 0x0005541b01007387 */ /* 0x001fe40000100800 */
[----:B------:R-:W2:Y:S02]  /*1fc70*/  LDL.LU R19, [R1+0x29c] ;  /* 0x00029c0001137983 */ /* 0x000ea40000300800 */
[----:B--2---:R0:W-:Y:S01]  /*1fc80*/  STL.64 [R1+0x1b28], R18 ;  /* 0x001b281201007387 */ /* 0x0041e20000100a00 */
[----:B------:R-:W2:Y:S02]  /*1fc90*/  LDL.LU R20, [R1+0x1f0] ;  /* 0x0001f00001147983 */ /* 0x000ea40000300800 */
[----:B------:R-:W2:Y:S01]  /*1fca0*/  LDL.LU R21, [R1+0x1f4] ;  /* 0x0001f40001157983 */ /* 0x000ea20000300800 */
[----:B------:R-:W-:Y:S01]  /*1fcb0*/  MOV R22, R8 ;  /* 0x0000000800167202 */ /* 0x000fe20000000f00 */
[----:B-----5:R-:W-:Y:S01]  /*1fcc0*/  IMAD.MOV.U32 R23, RZ, RZ, R9 ;  /* 0x000000ffff177224 */ /* 0x020fe200078e0009 */
[----:B------:R-:W5:Y:S01]  /*1fcd0*/  LDL.LU R8, [R1+0x1ca4] ;  /* 0x001ca40001087983 */ /* 0x000f620000300800 */
[----:B------:R-:W3:Y:S03]  /*1fce0*/  LDL.LU R9, [R1+0x1ca0] ;  /* 0x001ca00001097983 */ /* 0x000ee60000300800 */
[----:B------:R5:W-:Y:S04]  /*1fcf0*/  STL.64 [R1+0x1b38], R22 ;  /* 0x001b381601007387 */ /* 0x000be80000100a00 */
[----:B--2---:R1:W-:Y:S01]  /*1fd00*/  STL.64 [R1+0x1b30], R20 ;  /* 0x001b301401007387 */ /* 0x0043e20000100a00 */
[----:B0-----:R-:W2:Y:S02]  /*1fd10*/  LDL.LU R18, [R1+0x2b8] ;  /* 0x0002b80001127983 */ /* 0x001ea40000300800 */
[----:B------:R-:W2:Y:S01]  /*1fd20*/  LDL.LU R19, [R1+0x2bc] ;  /* 0x0002bc0001137983 */ /* 0x000ea20000300800 */
[----:B-----5:R-:W-:Y:S01]  /*1fd30*/  MOV R23, R8 ;  /* 0x0000000800177202 */ /* 0x020fe20000000f00 */
[----:B---3--:R-:W-:Y:S01]  /*1fd40*/  IMAD.MOV.U32 R22, RZ, RZ, R9 ;  /* 0x000000ffff167224 */ /* 0x008fe200078e0009 */
[----:B--2---:R0:W-:Y:S01]  /*1fd50*/  STL.64 [R1+0x1b40], R18 ;  /* 0x001b401201007387 */ /* 0x0041e20000100a00 */
[----:B-1----:R-:W2:Y:S02]  /*1fd60*/  LDL.LU R20, [R1+0x200] ;  /* 0x0002000001147983 */ /* 0x002ea40000300800 */
[----:B------:R-:W2:Y:S02]  /*1fd70*/  LDL.LU R21, [R1+0x204] ;  /* 0x0002040001157983 */ /* 0x000ea40000300800 */
[----:B------:R-:W3:Y:S01]  /*1fd80*/  LDL.LU R9, [R1+0x1c9c] ;  /* 0x001c9c0001097983 */ /* 0x000ee20000300800 */
[----:B------:R-:W5:Y:S01]  /*1fd90*/  LDL.LU R8, [R1+0x1c98] ;  /* 0x001c980001087983 */ /* 0x000f620000300800 */
[----:B------:R5:W-:Y:S03]  /*1fda0*/  STL.64 [R1+0x1b50], R22 ;  /* 0x001b501601007387 */ /* 0x000be60000100a00 */
[----:B--2---:R1:W-:Y:S01]  /*1fdb0*/  STL.64 [R1+0x1b48], R20 ;  /* 0x001b481401007387 */ /* 0x0043e20000100a00 */
[----:B0-----:R-:W2:Y:S02]  /*1fdc0*/  LDL.LU R18, [R1+0x2e0] ;  /* 0x0002e00001127983 */ /* 0x001ea40000300800 */
[----:B------:R-:W2:Y:S02]  /*1fdd0*/  LDL.LU R19, [R1+0x2e4] ;  /* 0x0002e40001137983 */ /* 0x000ea40000300800 */
[----:B-----5:R-:W-:-:S02]  /*1fde0*/  IMAD.MOV.U32 R22, RZ, RZ, R8 ;  /* 0x000000ffff167224 */ /* 0x020fc400078e0008 */
[----:B---3--:R-:W-:Y:S01]  /*1fdf0*/  IMAD.MOV.U32 R23, RZ, RZ, R9 ;  /* 0x000000ffff177224 */ /* 0x008fe200078e0009 */
[----:B--2---:R0:W-:Y:S01]  /*1fe00*/  STL.64 [R1+0x1b58], R18 ;  /* 0x001b581201007387 */ /* 0x0041e20000100a00 */
[----:B-1----:R-:W2:Y:S02]  /*1fe10*/  LDL.LU R20, [R1+0x230] ;  /* 0x0002300001147983 */ /* 0x002ea40000300800 */
[----:B------:R-:W2:Y:S02]  /*1fe20*/  LDL.LU R21, [R1+0x234] ;  /* 0x0002340001157983 */ /* 0x000ea40000300800 */
[----:B------:R-:W3:Y:S01]  /*1fe30*/  LDL.LU R8, [R1+0x1c94] ;  /* 0x001c940001087983 */ /* 0x000ee20000300800 */
[----:B------:R-:W5:Y:S01]  /*1fe40*/  LDL.LU R9, [R1+0x1c90] ;  /* 0x001c900001097983 */ /* 0x000f620000300800 */
[----:B------:R-:W-:Y:S03]  /*1fe50*/  STL.64 [R1+0x1b68], R22 ;  /* 0x001b681601007387 */ /* 0x000fe60000100a00 */
[----:B--2---:R-:W-:Y:S01]  /*1fe60*/  STL.64 [R1+0x1b60], R20 ;  /* 0x001b601401007387 */ /* 0x004fe20000100a00 */
[----:B0-----:R-:W2:Y:S02]  /*1fe70*/  LDL.LU R18, [R1+0x300] ;  /* 0x0003000001127983 */ /* 0x001ea40000300800 */
[----:B------:R-:W2:Y:S02]  /*1fe80*/  LDL.LU R19, [R1+0x304] ;  /* 0x0003040001137983 */ /* 0x000ea40000300800 */
[----:B--2---:R0:W-:Y:S04]  /*1fe90*/  STL.64 [R1+0x1b70], R18 ;  /* 0x001b701201007387 */ /* 0x0041e80000100a00 */
[----:B0-----:R-:W2:Y:S01]  /*1fea0*/  LDL.LU R18, [R1+0x318] ;  /* 0x0003180001127983 */ /* 0x001ea20000300800 */
[----:B------:R-:W2:Y:S01]  /*1feb0*/  LDL.LU R19, [R1+0x31c] ;  /* 0x00031c0001137983 */ /* 0x000ea20000300800 */
[----:B-----5:R-:W-:Y:S01]  /*1fec0*/  MOV R22, R9 ;  /* 0x0000000900167202 */ /* 0x020fe20000000f00 */
[----:B---3--:R-:W-:Y:S01]  /*1fed0*/  IMAD.MOV.U32 R23, RZ, RZ, R8 ;  /* 0x000000ffff177224 */ /* 0x008fe200078e0008 */
[----:B--2---:R0:W-:Y:S01]  /*1fee0*/  STL.64 [R1+0x1b88], R18 ;  /* 0x001b881201007387 */ /* 0x0041e20000100a00 */
[----:B------:R-:W2:Y:S02]  /*1fef0*/  LDL.LU R20, [R1+0x250] ;  /* 0x0002500001147983 */ /* 0x000ea40000300800 */
[----:B------:R-:W2:Y:S02]  /*1ff00*/  LDL.LU R21, [R1+0x254] ;  /* 0x0002540001157983 */ /* 0x000ea40000300800 */
[----:B------:R-:W3:Y:S01]  /*1ff10*/  LDL.LU R9, [R1+0x1c8c] ;  /* 0x001c8c0001097983 */ /* 0x000ee20000300800 */
[----:B------:R-:W5:Y:S04]  /*1ff20*/  LDL.LU R8, [R1+0x1c88] ;  /* 0x001c880001087983 */ /* 0x000f680000300800 */
[----:B0-----:R-:W2:Y:S01]  /*1ff30*/  LDL.LU R18, [R1+0x338] ;  /* 0x0003380001127983 */ /* 0x001ea20000300800 */
[----:B------:R-:W2:Y:S03]  /*1ff40*/  LDL.LU R19, [R1+0x33c] ;  /* 0x00033c0001137983 */ /* 0x000ea60000300800 */
[----:B--2---:R-:W-:Y:S01]  /*1ff50*/  STL.64 [R1+0x1ba0], R18 ;  /* 0x001ba01201007387 */ /* 0x004fe20000100a00 */
[----:B------:R5:W-:Y:S02]  /*1ff60*/  STL.64 [R1+0x1b80], R22 ;  /* 0x001b801601007387 */ /* 0x000be40000100a00 */
[----:B------:R0:W-:Y:S02]  /*1ff70*/  STL.64 [R1+0x1b78], R20 ;  /* 0x001b781401007387 */ /* 0x0001e40000100a00 */
[----:B-----5:R-:W-:Y:S01]  /*1ff80*/  IMAD.MOV.U32 R22, RZ, RZ, R8 ;  /* 0x000000ffff167224 */ /* 0x020fe200078e0008 */
[----:B0-----:R-:W2:Y:S01]  /*1ff90*/  LDL.LU R20, [R1+0x260] ;  /* 0x0002600001147983 */ /* 0x001ea20000300800 */
[----:B------:R-:W2:Y:S02]  /*1ffa0*/  LDL.LU R21, [R1+0x264] ;  /* 0x0002640001157983 */ /* 0x000ea40000300800 */
[----:B------:R-:W5:Y:S01]  /*1ffb0*/  LDL.LU R8, [R1+0x1c84] ;  /* 0x001c840001087983 */ /* 0x000f620000300800 */
[----:B---3--:R-:W-:-:S02]  /*1ffc0*/  MOV R23, R9 ;  /* 0x0000000900177202 */ /* 0x008fc40000000f00 */
[----:B------:R-:W3:Y:S01]  /*1ffd0*/  LDL.LU R9, [R1+0x1c80] ;  /* 0x001c800001097983 */ /* 0x000ee20000300800 */
[----:B------:R-:W2:Y:S02]  /*1ffe0*/  LDL.LU R18, [R1+0x348] ;  /* 0x0003480001127983 */ /* 0x000ea40000300800 */
[----:B------:R-:W2:Y:S02]  /*1fff0*/  LDL.LU R19, [R1+0x34c] ;  /* 0x00034c0001137983 */ /* 0x000ea40000300800 */
[----:B--2---:R-:W-:Y:S01]  /*20000*/  STL.64 [R1+0x1bb8], R18 ;  /* 0x001bb81201007387 */ /* 0x004fe20000100a00 */
[----:B------:R3:W-:Y:S02]  /*20010*/  STL.64 [R1+0x1b98], R22 ;  /* 0x001b981601007387 */ /* 0x0007e40000100a00 */
[----:B------:R0:W-:Y:S02]  /*20020*/  STL.64 [R1+0x1b90], R20 ;  /* 0x001b901401007387 */ /* 0x0001e40000100a00 */
[----:B---3--:R-:W-:Y:S01]  /*20030*/  IMAD.MOV.U32 R22, RZ, RZ, R9 ;  /* 0x000000ffff167224 */ /* 0x008fe200078e0009 */
[----:B0-----:R-:W2:Y:S01]  /*20040*/  LDL.LU R20, [R1+0x280] ;  /* 0x0002800001147983 */ /* 0x001ea20000300800 */
[----:B------:R-:W2:Y:S02]  /*20050*/  LDL.LU R21, [R1+0x284] ;  /* 0x0002840001157983 */ /* 0x000ea40000300800 */
[----:B------:R-:W3:Y:S02]  /*20060*/  LDL.LU R9, [R1+0x1c7c] ;  /* 0x001c7c0001097983 */ /* 0x000ee40000300800 */
[----:B-----5:R-:W-:-:S02]  /*20070*/  IMAD.MOV.U32 R23, RZ, RZ, R8 ;  /* 0x000000ffff177224 */ /* 0x020fc400078e0008 */
[----:B------:R-:W5:Y:S01]  /*20080*/  LDL.LU R8, [R1+0x1c78] ;  /* 0x001c780001087983 */ /* 0x000f620000300800 */
[----:B------:R-:W2:Y:S02]  /*20090*/  LDL.LU R18, [R1+0x358] ;  /* 0x0003580001127983 */ /* 0x000ea40000300800 */
[----:B------:R-:W2:Y:S02]  /*200a0*/  LDL.LU R19, [R1+0x35c] ;  /* 0x00035c0001137983 */ /* 0x000ea40000300800 */
[----:B--2---:R-:W-:Y:S01]  /*200b0*/  STL.64 [R1+0x1bd0], R18 ;  /* 0x001bd01201007387 */ /* 0x004fe20000100a00 */
[----:B------:R5:W-:Y:S02]  /*200c0*/  STL.64 [R1+0x1bb0], R22 ;  /* 0x001bb01601007387 */ /* 0x000be40000100a00 */
[----:B------:R0:W-:Y:S01]  /*200d0*/  STL.64 [R1+0x1ba8], R20 ;  /* 0x001ba81401007387 */ /* 0x0001e20000100a00 */
[----:B-----5:R-:W-:Y:S01]  /*200e0*/  MOV R22, R8 ;  /* 0x0000000800167202 */ /* 0x020fe20000000f00 */
[----:B0-----:R-:W2:Y:S01]  /*200f0*/  LDL.LU R20, [R1+0x2a0] ;  /* 0x0002a00001147983 */ /* 0x001ea20000300800 */
[----:B------:R-:W2:Y:S02]  /*20100*/  LDL.LU R21, [R1+0x2a4] ;  /* 0x0002a40001157983 */ /* 0x000ea40000300800 */
[----:B------:R-:W5:Y:S02]  /*20110*/  LDL.LU R8, [R1+0x1c74] ;  /* 0x001c740001087983 */ /* 0x000f640000300800 */
[----:B---3--:R-:W-:-:S02]  /*20120*/  IMAD.MOV.U32 R23, RZ, RZ, R9 ;  /* 0x000000ffff177224 */ /* 0x008fc400078e0009 */
        /* <DEDUP_REMOVED lines=9> */
[----:B------:R-:W3:Y:S01]  /*201c0*/  LDL.LU R9, [R1+0x1c6c] ;  /* 0x001c6c0001097983 */ /* 0x000ee20000300800 */
[----:B-----5:R-:W-:-:S02]  /*201d0*/  MOV R23, R8 ;  /* 0x0000000800177202 */ /* 0x020fc40000000f00 */
[----:B------:R-:W5:Y:S01]  /*201e0*/  LDL.LU R8, [R1+0x1c68] ;  /* 0x001c680001087983 */ /* 0x000f620000300800 */
[----:B------:R-:W2:Y:S02]  /*201f0*/  LDL.LU R18, [R1+0x378] ;  /* 0x0003780001127983 */ /* 0x000ea40000300800 */
[----:B------:R-:W2:Y:S02]  /*20200*/  LDL.LU R19, [R1+0x37c] ;  /* 0x00037c0001137983 */ /* 0x000ea40000300800 */
[----:B------:R-:W-:Y:S01]  /*20210*/  FADD R2, R15, -R3 ;  /* 0x800000030f027221 */ /* 0x000fe20000000000 */
[----:B--2---:R0:W-:Y:S04]  /*20220*/  STL.64 [R1+0x1c00], R18 ;  /* 0x001c001201007387 */ /* 0x0041e80000100a00 */
[----:B0-----:R-:W2:Y:S01]  /*20230*/  LDL.LU R18, [R1+0x388] ;  /* 0x0003880001127983 */ /* 0x001ea20000300800 */
[----:B------:R-:W2:Y:S02]  /*20240*/  LDL.LU R19, [R1+0x38c] ;  /* 0x00038c0001137983 */ /* 0x000ea40000300800 */
[----:B------:R-:W-:-:S02]  /*20250*/  FMUL R0, R2, 1.4426950216293334961 ;  /* 0x3fb8aa3b02007820 */ /* 0x000fc40000400000 */
[----:B------:R-:W-:Y:S02]  /*20260*/  FADD R2, R4, -R3 ;  /* 0x8000000304027221 */ /* 0x000fe40000000000 */
[----:B------:R-:W3:Y:S04]  /*20270*/  LDL.LU R4, [R1+0x588] ;  /* 0x0005880001047983 */ /* 0x000ee80000300800 */
[----:B--2---:R-:W-:Y:S01]  /*20280*/  STL.64 [R1+0x1c18], R18 ;  /* 0x001c181201007387 */ /* 0x004fe20000100a00 */
[----:B------:R3:W-:Y:S02]  /*20290*/  STL.64 [R1+0x1be0], R22 ;  /* 0x001be01601007387 */ /* 0x0007e40000100a00 */
[----:B------:R0:W-:Y:S02]  /*202a0*/  STL.64 [R1+0x1bd8], R20 ;  /* 0x001bd81401007387 */ /* 0x0001e40000100a00 */
[----:B---3--:R-:W-:Y:S01]  /*202b0*/  IMAD.MOV.U32 R22, RZ, RZ, R9 ;  /* 0x000000ffff167224 */ /* 0x008fe200078e0009 */
[----:B0-----:R-:W2:Y:S01]  /*202c0*/  LDL.LU R20, [R1+0x2d0] ;  /* 0x0002d00001147983 */ /* 0x001ea20000300800 */
[----:B-----5:R-:W-:-:S02]  /*202d0*/  IMAD.MOV.U32 R21, RZ, RZ, R8 ;  /* 0x000000ffff157224 */ /* 0x020fc400078e0008 */
[----:B------:R-:W3:Y:S02]  /*202e0*/  LDL.LU R8, [R1+0x1c64] ;  /* 0x001c640001087983 */ /* 0x000ee40000300800 */
[----:B------:R-:W5:Y:S01]  /*202f0*/  LDL.LU R9, [R1+0x1c60] ;  /* 0x001c600001097983 */ /* 0x000f620000300800 */
[----:B------:R-:W2:Y:S01]  /*20300*/  LDL.LU R23, [R1+0x2dc] ;  /* 0x0002dc0001177983 */ /* 0x000ea20000300800 */
[----:B------:R-:W3:Y:S02]  /*20310*/  LDL.LU R17, [R1+0x4a8] ;  /* 0x0004a80001117983 */ /* 0x000ee40000300800 */
[----:B------:R-:W3:Y:S02]  /*20320*/  LDL.LU R18, [R1+0x398] ;  /* 0x0003980001127983 */ /* 0x000ee40000300800 */
[----:B------:R-:W3:Y:S01]  /*20330*/  LDL.LU R19, [R1+0x39c] ;  /* 0x00039c0001137983 */ /* 0x000ee20000300800 */
[----:B--2---:R-:W-:Y:S01]  /*20340*/  STL.64 [R1+0x1bf8], R22 ;  /* 0x001bf81601007387 */ /* 0x004fe20000100a00 */
[----:B------:R3:W-:Y:S02]  /*20350*/  STL.64 [R1+0x1bf0], R20 ;  /* 0x001bf01401007387 */ /* 0x0007e40000100a00 */
[----:B---3--:R-:W-:Y:S01]  /*20360*/  MOV R20, R8 ;  /* 0x0000000800147202 */ /* 0x008fe20000000f00 */
[----:B-----5:R-:W-:Y:S01]  /*20370*/  IMAD.MOV.U32 R21, RZ, RZ, R9 ;  /* 0x000000ffff157224 */ /* 0x020fe200078e0009 */
[----:B------:R-:W2:Y:S01]  /*20380*/  LDL.LU R8, [R1+0x1c5c] ;  /* 0x001c5c0001087983 */ /* 0x000ea20000300800 */
[----:B------:R-:W3:Y:S02]  /*20390*/  LDL.LU R9, [R1+0x1c58] ;  /* 0x001c580001097983 */ /* 0x000ee40000300800 */
[----:B------:R-:W5:Y:S02]  /*203a0*/  LDL.LU R22, [R1+0x2f0] ;  /* 0x0002f00001167983 */ /* 0x000f640000300800 */
[----:B------:R-:W5:Y:S02]  /*203b0*/  LDL.LU R23, [R1+0x2f4] ;  /* 0x0002f40001177983 */ /* 0x000f640000300800 */
[----:B-----5:R3:W-:Y:S01]  /*203c0*/  STL.64 [R1+0x1c10], R22 ;  /* 0x001c101601007387 */ /* 0x0207e20000100a00 */
[----:B------:R0:W-:Y:S01]  /*203d0*/  STL.64 [R1+0x1c08], R20 ;  /* 0x001c081401007387 */ /* 0x0001e20000100a00 */
[----:B---3--:R-:W-:-:S02]  /*203e0*/  MOV R22, R9 ;  /* 0x0000000900167202 */ /* 0x008fc40000000f00 */
[----:B0-----:R-:W3:Y:S01]  /*203f0*/  LDL.LU R20, [R1+0x308] ;  /* 0x0003080001147983 */ /* 0x001ee20000300800 */
[----:B--2---:R-:W-:Y:S02]  /*20400*/  IMAD.MOV.U32 R21, RZ, RZ, R8 ;  /* 0x000000ffff157224 */ /* 0x004fe400078e0008 */
[----:B------:R-:W2:Y:S02]  /*20410*/  LDL.LU R8, [R1+0x1c54] ;  /* 0x001c540001087983 */ /* 0x000ea40000300800 */
[----:B------:R-:W5:Y:S01]  /*20420*/  LDL.LU R9, [R1+0x1c50] ;  /* 0x001c500001097983 */ /* 0x000f620000300800 */
[----:B------:R-:W2:Y:S01]  /*20430*/  LDL.LU R23, [R1+0x314] ;  /* 0x0003140001177983 */ /* 0x000ea20000300800 */
[----:B----4-:R-:W-:Y:S01]  /*20440*/  MOV R12, R10 ;  /* 0x0000000a000c7202 */ /* 0x010fe20000000f00 */
[----:B------:R-:W-:Y:S02]  /*20450*/  IMAD.MOV.U32 R13, RZ, RZ, R11 ;  /* 0x000000ffff0d7224 */ /* 0x000fe400078e000b */
[----:B------:R-:W-:Y:S01]  /*20460*/  IMAD.MOV.U32 R14, RZ, RZ, R6 ;  /* 0x000000ffff0e7224 */ /* 0x000fe200078e0006 */
[----:B------:R-:W-:Y:S01]  /*20470*/  MOV R15, R7 ;  /* 0x00000007000f7202 */ /* 0x000fe20000000f00 */
[----:B------:R0:W1:Y:S02]  /*20480*/  MUFU.EX2 R25, R0 ;  /* 0x0000000000197308 */ /* 0x0000640000000800 */
[----:B0-----:R-:W-:-:S02]  /*20490*/  FMUL R0, R2, 1.4426950216293334961 ;  /* 0x3fb8aa3b02007820 */ /* 0x001fc40000400000 */
[----:B------:R-:W-:-:S04]  /*204a0*/  FADD R2, R4, -R3 ;  /* 0x8000000304027221 */ /* 0x000fc80000000000 */
[----:B------:R0:W4:Y:S01]  /*204b0*/  MUFU.EX2 R4, R0 ;  /* 0x0000000000047308 */ /* 0x0001220000000800 */
[----:B--2---:R2:W-:Y:S01]  /*204c0*/  STL.64 [R1+0x1c28], R22 ;  /* 0x001c281601007387 */ /* 0x0045e20000100a00 */
[----:B---3--:R3:W-:Y:S02]  /*204d0*/  STL.64 [R1+0x1c20], R20 ;  /* 0x001c201401007387 */ /* 0x0087e40000100a00 */
[----:B--2---:R-:W-:Y:S01]  /*204e0*/  IMAD.MOV.U32 R22, RZ, RZ, R8 ;  /* 0x000000ffff167224 */ /* 0x004fe200078e0008 */
[----:B---3--:R-:W2:Y:S01]  /*204f0*/  LDL.LU R20, [R1+0x320] ;  /* 0x0003200001147983 */ /* 0x008ea20000300800 */
[----:B------:R-:W2:Y:S02]  /*20500*/  LDL.LU R21, [R1+0x324] ;  /* 0x0003240001157983 */ /* 0x000ea40000300800 */
[----:B------:R-:W3:Y:S02]  /*20510*/  LDL.LU R8, [R1+0x1c4c] ;  /* 0x001c4c0001087983 */ /* 0x000ee40000300800 */
[----:B-----5:R-:W-:-:S02]  /*20520*/  IMAD.MOV.U32 R23, RZ, RZ, R9 ;  /* 0x000000ffff177224 */ /* 0x020fc400078e0009 */
[----:B------:R-:W3:Y:S01]  /*20530*/  LDL.LU R9, [R1+0x1c48] ;  /* 0x001c480001097983 */ /* 0x000ee20000300800 */
[----:B------:R-:W3:Y:S02]  /*20540*/  LDL.LU R10, [R1+0x1c44] ;  /* 0x001c4400010a7983 */ /* 0x000ee40000300800 */
[----:B------:R-:W3:Y:S02]  /*20550*/  LDL.LU R11, [R1+0x1c40] ;  /* 0x001c4000010b7983 */ /* 0x000ee40000300800 */
[----:B------:R-:W3:Y:S01]  /*20560*/  LDL.LU R6, [R1+0x1c3c] ;  /* 0x001c3c0001067983 */ /* 0x000ee20000300800 */
[----:B------:R-:W3:Y:S01]  /*20570*/  LDL.LU R7, [R1+0x1c38] ;  /* 0x001c380001077983 */ /* 0x000ee20000300800 */
[----:B0-----:R-:W-:Y:S02]  /*20580*/  FMUL R0, R2, 1.4426950216293334961 ;  /* 0x3fb8aa3b02007820 */ /* 0x001fe40000400000 */
[----:B------:R-:W-:Y:S02]  /*20590*/  FADD R2, R17, -R3 ;  /* 0x8000000311027221 */ /* 0x000fe40000000000 */
[----:B------:R0:W-:Y:S02]  /*205a0*/  MUFU.EX2 R16, R0 ;  /* 0x0000000000107308 */ /* 0x0001e40000000800 */
[----:B0-----:R-:W-:-:S06]  /*205b0*/  FMUL R0, R2, 1.4426950216293334961 ;  /* 0x3fb8aa3b02007820 */ /* 0x001fcc0000400000 */
[----:B------:R-:W0:Y:S01]  /*205c0*/  MUFU.EX2 R17, R0 ;  /* 0x0000000000117308 */ /* 0x000e220000000800 */
[----:B-1----:R4:W-:Y:S01]  /*205d0*/  STL [R1+0x550], R25 ;  /* 0x0005501901007387 */ /* 0x0029e20000100800 */
[----:B------:R-:W-:Y:S02]  /*205e0*/  F2FP.PACK_AB R26, R27, R26 ;  /* 0x0000001a1b1a723e */ /* 0x000fe400000000ff */
[----:B------:R-:W-:Y:S02]  /*205f0*/  F2FP.PACK_AB R24, R29, R24 ;  /* 0x000000181d18723e */ /* 0x000fe400000000ff */
[----:B----4-:R-:W-:Y:S02]  /*20600*/  F2FP.PACK_AB R25, R4, R25 ;  /* 0x000000190419723e */ /* 0x010fe400000000ff */
[----:B0-----:R-:W-:Y:S01]  /*20610*/  F2FP.PACK_AB R27, R17, R16 ;  /* 0x00000010111b723e */ /* 0x001fe200000000ff */
[----:B------:R0:W-:Y:S01]  /*20620*/  STL [R1+0x54c], R4 ;  /* 0x00054c0401007387 */ /* 0x0001e20000100800 */
[----:B------:R-:W4:Y:S02]  /*20630*/  LDL.LU R29, [R1+0x1c34] ;  /* 0x001c3400011d7983 */ /* 0x000f240000300800 */
[----:B------:R-:W-:Y:S01]  /*20640*/  STL [R1+0x548], R16 ;  /* 0x0005481001007387 */ /* 0x000fe20000100800 */
[----:B0-----:R-:W5:Y:S01]  /*20650*/  LDL.LU R4, [R1+0x1c30] ;  /* 0x001c300001047983 */ /* 0x001f620000300800 */
[----:B------:R2:W-:Y:S02]  /*20660*/  STL [R1+0x544], R17 ;  /* 0x0005441101007387 */ /* 0x0005e40000100800 */
[C---:B--2---:R-:W-:Y:S08]  /*20670*/  HMMA.16816.F32 R16, R24.reuse, R18, R20 ;  /* 0x000000121810723c */ /* 0x044ff00000001814 */
[C---:B---3--:R-:W-:Y:S11]  /*20680*/  HMMA.16816.F32 R8, R24.reuse, R6, R8 ;  /* 0x000000061808723c */ /* 0x048ff60000001808 */
[----:B------:R-:W-:Y:S11]  /*20690*/  @!UPT UIADD3 URZ, URZ, URZ, URZ ;  /* 0x0000003f3f3ff290 */ /* 0x000ff6000fffe03f */
[----:B------:R-:W-:Y:S01]  /*206a0*/  @!UPT UIADD3 URZ, URZ, URZ, URZ ;  /* 0x0000003f3f3ff290 */ /* 0x000fe2000fffe03f */
[----:B------:R0:W-:Y:S01]  /*206b0*/  STL.64 [R1+0x19a8], R10 ;  /* 0x0019a80a01007387 */ /* 0x0001e20000100a00 */
[----:B------:R-:W-:Y:S03]  /*206c0*/  STL.64 [R1+0x19a0], R8 ;  /* 0x0019a00801007387 */ /* 0x000fe60000100a00 */
[----:B0-----:R-:W2:Y:S01]  /*206d0*/  LDL.LU R10, [R1+0x278] ;  /* 0x00027800010a7983 */ /* 0x001ea20000300800 */
[----:B------:R-:W2:Y:S02]  /*206e0*/  LDL.LU R11, [R1+0x27c] ;  /* 0x00027c00010b7983 */ /* 0x000ea40000300800 */
[----:B------:R-:W3:Y:S02]  /*206f0*/  LDL.LU.64 R22, [R1+0x1c28] ;  /* 0x001c280001167983 */ /* 0x000ee40000300a00 */
[----:B------:R-:W3:Y:S01]  /*20700*/  LDL.LU.64 R20, [R1+0x1c20] ;  /* 0x001c200001147983 */ /* 0x000ee20000300a00 */
        /* <DEDUP_REMOVED lines=79> */
[----:B0-----:R-:W3:Y:S01]  /*20c00*/  LDL.LU.64 R18, [R1+0x1b10] ;  /* 0x001b100001127983 */ /* 0x001ee20000300a00 */
[C---:B--2---:R-:W-:Y:S01]  /*20c10*/  HMMA.16816.F32 R8, R24.reuse, R10, R12 ;  /* 0x0000000a1808723c */ /* 0x044fe2000000180c */
[----:B------:R-:W2:Y:S11]  /*20c20*/  LDL.LU R12, [R1+0x1b0c] ;  /* 0x001b0c00010c7983 */ /* 0x000eb60000300800 */
[----:B------:R-:W-:Y:S11]  /*20c30*/  @!UPT UIADD3 URZ, URZ, URZ, URZ ;  /* 0x0000003f3f3ff290 */ /* 0x000ff6000fffe03f */
[----:B------:R-:W-:Y:S01]  /*20c40*/  STL.64 [R1+0x2a0], R8 ;  /* 0x0002a00801007387 */ /* 0x000fe20000100a00 */
[----:B------:R3:W-:Y:S02]  /*20c50*/  STL.64 [R1+0x2a8], R10 ;  /* 0x0002a80a01007387 */ /* 0x0007e40000100a00 */
[----:B---3--:R-:W-:Y:S01]  /*20c60*/  HMMA.16816.F32 R8, R24, R18, R20 ;  /* 0x000000121808723c */ /* 0x008fe20000001814 */
[----:B------:R-:W3:Y:S06]  /*20c70*/  LDL.LU R22, [R1+0x158] ;  /* 0x0001580001167983 */ /* 0x000eec0000300800 */
[----:B------:R-:W-:Y:S11]  /*20c80*/  IMAD.MOV.U32 R23, RZ, RZ, R28 ;  /* 0x000000ffff177224 */ /* 0x000ff600078e001c */
[----:B------:R-:W-:Y:S05]  /*20c90*/  @!UPT UIADD3 URZ, URZ, URZ, URZ ;  /* 0x0000003f3f3ff290 */ /* 0x000fea000fffe03f */
[----:B------:R-:W-:Y:S01]  /*20ca0*/  STL.64 [R1+0x1a0], R8 ;  /* 0x0001a00801007387 */ /* 0x000fe20000100a00 */
[----:B------:R-:W-:Y:S02]  /*20cb0*/  STL.64 [R1+0x1a8], R10 ;  /* 0x0001a80a01007387 */ /* 0x000fe40000100a00 */
[----:B------:R-:W2:Y:S01]  /*20cc0*/  LDL.LU R28, [R1+0x1b08] ;  /* 0x001b0800011c7983 */ /* 0x000ea20000300800 */
[----:B---3--:R5:W-:Y:S02]  /*20cd0*/  STL.64 [R1+0x1a48], R22 ;  /* 0x001a481601007387 */ /* 0x008be40000100a00 */
[----:B-----5:R-:W-:Y:S01]  /*20ce0*/  IMAD.MOV.U32 R22, RZ, RZ, R4 ;  /* 0x000000ffff167224 */ /* 0x020fe200078e0004 */
[----:B----4-:R-:W-:Y:S01]  /*20cf0*/  MOV R23, R29 ;  /* 0x0000001d00177202 */ /* 0x010fe20000000f00 */
[----:B------:R-:W3:Y:S01]  /*20d00*/  LDL.LU R4, [R1+0x1b04] ;  /* 0x001b040001047983 */ /* 0x000ee20000300800 */
[----:B------:R-:W4:Y:S02]  /*20d10*/  LDL.LU R29, [R1+0x1b00] ;  /* 0x001b0000011d7983 */ /* 0x000f240000300800 */
[----:B------:R-:W5:Y:S01]  /*20d20*/  LDL.LU R21, [R1+0x5bc] ;  /* 0x0005bc0001157983 */ /* 0x000f620000300800 */
[----:B------:R0:W-:Y:S04]  /*20d30*/  STL.64 [R1+0x1a68], R22 ;  /* 0x001a681601007387 */ /* 0x0001e80000100a00 */
[----:B-----5:R-:W-:Y:S01]  /*20d40*/  STL [R1+0x1a60], R21 ;  /* 0x001a601501007387 */ /* 0x020fe20000100800 */
[----:B0-----:R-:W5:Y:S02]  /*20d50*/  LDL.LU R22, [R1+0x178] ;  /* 0x0001780001167983 */ /* 0x001f640000300800 */
[----:B------:R-:W5:Y:S02]  /*20d60*/  LDL.LU R23, [R1+0x17c] ;  /* 0x00017c0001177983 */ /* 0x000f640000300800 */
[----:B-----5:R0:W-:Y:S04]  /*20d70*/  STL.64 [R1+0x1a80], R22 ;  /* 0x001a801601007387 */ /* 0x0201e80000100a00 */
[----:B0-----:R-:W5:Y:S01]  /*20d80*/  LDL.LU R22, [R1+0x1b8] ;  /* 0x0001b80001167983 */ /* 0x001f620000300800 */
[----:B------:R-:W5:Y:S03]  /*20d90*/  LDL.LU R23, [R1+0x1bc] ;  /* 0x0001bc0001177983 */ /* 0x000f660000300800 */
[----:B-----5:R4:W-:Y:S02]  /*20da0*/  STL.64 [R1+0x1a90], R22 ;  /* 0x001a901601007387 */ /* 0x0209e40000100a00 */
[----:B----4-:R-:W-:-:S02]  /*20db0*/  IMAD.MOV.U32 R22, RZ, RZ, R29 ;  /* 0x000000ffff167224 */ /* 0x010fc400078e001d */
[----:B---3--:R-:W-:-:S05]  /*20dc0*/  IMAD.MOV.U32 R23, RZ, RZ, R4 ;  /* 0x000000ffff177224 */ /* 0x008fca00078e0004 */
[----:B------:R-:W-:Y:S01]  /*20dd0*/  STL.64 [R1+0x1aa8], R22 ;  /* 0x001aa81601007387 */ /* 0x000fe20000100a00 */
[----:B------:R-:W3:Y:S02]  /*20de0*/  LDL.LU R29, [R1+0x5c8] ;  /* 0x0005c800011d7983 */ /* 0x000ee40000300800 */
[----:B------:R-:W4:Y:S01]  /*20df0*/  LDL.LU R4, [R1+0x5c4] ;  /* 0x0005c40001047983 */ /* 0x000f220000300800 */
[----:B--2---:R-:W-:Y:S01]  /*20e00*/  MOV R7, R28 ;  /* 0x0000001c00077202 */ /* 0x004fe20000000f00 */
[----:B----4-:R0:W-:Y:S04]  /*20e10*/  STL.64 [R1+0x1a88], R4 ;  /* 0x001a880401007387 */ /* 0x0101e80000100a00 */
[----:B0-----:R-:W2:Y:S01]  /*20e20*/  LDL.LU R4, [R1+0x120] ;  /* 0x0001200001047983 */ /* 0x001ea20000300800 */
[----:B------:R-:W2:Y:S02]  /*20e30*/  LDL.LU R5, [R1+0x124] ;  /* 0x0001240001057983 */ /* 0x000ea40000300800 */
[----:B------:R-:W4:Y:S02]  /*20e40*/  LDL.LU R6, [R1+0x128] ;  /* 0x0001280001067983 */ /* 0x000f240000300800 */
[----:B------:R-:W5:Y:S01]  /*20e50*/  LDL.LU R28, [R1+0x1afc] ;  /* 0x001afc00011c7983 */ /* 0x000f620000300800 */
[----:B------:R-:W2:Y:S01]  /*20e60*/  LDL.LU R22, [R1+0x1d8] ;  /* 0x0001d80001167983 */ /* 0x000ea20000300800 */
[----:B------:R-:W2:Y:S03]  /*20e70*/  LDL.LU R23, [R1+0x1dc] ;  /* 0x0001dc0001177983 */ /* 0x000ea60000300800 */
[----:B--2---:R-:W-:Y:S01]  /*20e80*/  STL.64 [R1+0x1ac0], R22 ;  /* 0x001ac01601007387 */ /* 0x004fe20000100a00 */
[----:B----4-:R-:W-:Y:S02]  /*20e90*/  STL.64 [R1+0x1aa0], R6 ;  /* 0x001aa00601007387 */ /* 0x010fe40000100a00 */
[----:B------:R0:W-:Y:S02]  /*20ea0*/  STL.64 [R1+0x1a98], R4 ;  /* 0x001a980401007387 */ /* 0x0001e40000100a00 */
[----:B0-----:R-:W2:Y:S01]  /*20eb0*/  LDL.LU R4, [R1+0x130] ;  /* 0x0001300001047983 */ /* 0x001ea20000300800 */
[----:B------:R-:W2:Y:S02]  /*20ec0*/  LDL.LU R5, [R1+0x134] ;  /* 0x0001340001057983 */ /* 0x000ea40000300800 */
[----:B------:R-:W4:Y:S02]  /*20ed0*/  LDL.LU R6, [R1+0x138] ;  /* 0x0001380001067983 */ /* 0x000f240000300800 */
[----:B-----5:R-:W-:-:S02]  /*20ee0*/  IMAD.MOV.U32 R7, RZ, RZ, R28 ;  /* 0x000000ffff077224 */ /* 0x020fc400078e001c */
[----:B------:R-:W5:Y:S01]  /*20ef0*/  LDL.LU R28, [R1+0x1af8] ;  /* 0x001af800011c7983 */ /* 0x000f620000300800 */
[----:B------:R-:W2:Y:S02]  /*20f00*/  LDL.LU R22, [R1+0x218] ;  /* 0x0002180001167983 */ /* 0x000ea40000300800 */
[----:B------:R-:W2:Y:S02]  /*20f10*/  LDL.LU R23, [R1+0x21c] ;  /* 0x00021c0001177983 */ /* 0x000ea40000300800 */
        /* <DEDUP_REMOVED lines=8> */
[----:B------:R-:W3:Y:S02]  /*20fa0*/  LDL.LU R22, [R1+0x228] ;  /* 0x0002280001167983 */ /* 0x000ee40000300800 */
[----:B------:R-:W3:Y:S01]  /*20fb0*/  LDL.LU R23, [R1+0x22c] ;  /* 0x00022c0001177983 */ /* 0x000ee20000300800 */
[----:B----4-:R5:W-:Y:S01]  /*20fc0*/  STL.64 [R1+0x1ad0], R6 ;  /* 0x001ad00601007387 */ /* 0x010be20000100a00 */
[----:B--2---:R0:W-:Y:S01]  /*20fd0*/  STL.64 [R1+0x1ac8], R4 ;  /* 0x001ac80401007387 */ /* 0x0041e20000100a00 */
[----:B-----5:R-:W-:Y:S02]  /*20fe0*/  MOV R6, R28 ;  /* 0x0000001c00067202 */ /* 0x020fe40000000f00 */
[----:B0-----:R-:W2:Y:S01]  /*20ff0*/  LDL.LU R4, [R1+0x180] ;  /* 0x0001800001047983 */ /* 0x001ea20000300800 */
[----:B------:R-:W2:Y:S02]  /*21000*/  LDL.LU R5, [R1+0x184] ;  /* 0x0001840001057983 */ /* 0x000ea40000300800 */
[----:B------:R-:W4:Y:S02]  /*21010*/  LDL.LU R28, [R1+0x1af0] ;  /* 0x001af000011c7983 */ /* 0x000f240000300800 */
[----:B------:R-:W5:Y:S02]  /*21020*/  LDL.LU R7, [R1+0x18c] ;  /* 0x00018c0001077983 */ /* 0x000f640000300800 */
[----:B-----5:R-:W-:Y:S01]  /*21030*/  STL.64 [R1+0x1ae8], R6 ;  /* 0x001ae80601007387 */ /* 0x020fe20000100a00 */
[----:B--2---:R0:W-:Y:S03]  /*21040*/  STL.64 [R1+0x1ae0], R4 ;  /* 0x001ae00401007387 */ /* 0x0041e60000100a00 */
[----:B0-----:R-:W3:Y:S01]  /*21050*/  LDL.LU R4, [R1+0x190] ;  /* 0x0001900001047983 */ /* 0x001ee20000300800 */
[----:B------:R-:W3:Y:S02]  /*21060*/  LDL.LU R5, [R1+0x194] ;  /* 0x0001940001057983 */ /* 0x000ee40000300800 */
[----:B------:R-:W3:Y:S02]  /*21070*/  LDL.LU R6, [R1+0x198] ;  /* 0x0001980001067983 */ /* 0x000ee40000300800 */
[----:B----4-:R-:W-:-:S02]  /*21080*/  IMAD.MOV.U32 R7, RZ, RZ, R28 ;  /* 0x000000ffff077224 */ /* 0x010fc400078e001c */
[----:B------:R-:W2:Y:S01]  /*21090*/  LDL.LU R28, [R1+0x5c0] ;  /* 0x0005c000011c7983 */ /* 0x000ea20000300800 */
[----:B------:R-:W4:Y:S02]  /*210a0*/  LDL.LU R8, [R1+0xc0] ;  /* 0x0000c00001087983 */ /* 0x000f240000300800 */
[----:B------:R-:W4:Y:S02]  /*210b0*/  LDL.LU R9, [R1+0xc4] ;  /* 0x0000c40001097983 */ /* 0x000f240000300800 */
[----:B------:R-:W5:Y:S01]  /*210c0*/  LDL.LU R10, [R1+0xc8] ;  /* 0x0000c800010a7983 */ /* 0x000f620000300800 */
[----:B------:R-:W5:Y:S04]  /*210d0*/  LDL.LU R11, [R1+0xcc] ;  /* 0x0000cc00010b7983 */ /* 0x000f680000300800 */
[----:B-----5:R-:W-:Y:S01]  /*210e0*/  STL.64 [R1+0x1a58], R10 ;  /* 0x001a580a01007387 */ /* 0x020fe20000100a00 */
[----:B----4-:R0:W-:Y:S03]  /*210f0*/  STL.64 [R1+0x1a50], R8 ;  /* 0x001a500801007387 */ /* 0x0101e60000100a00 */
[----:B0-----:R-:W4:Y:S01]  /*21100*/  LDL.LU R8, [R1+0xd0] ;  /* 0x0000d00001087983 */ /* 0x001f220000300800 */
[----:B------:R-:W4:Y:S02]  /*21110*/  LDL.LU R9, [R1+0xd4] ;  /* 0x0000d40001097983 */ /* 0x000f240000300800 */
[----:B------:R-:W5:Y:S02]  /*21120*/  LDL.LU R10, [R1+0xd8] ;  /* 0x0000d800010a7983 */ /* 0x000f640000300800 */
[----:B------:R-:W5:Y:S01]  /*21130*/  LDL.LU R11, [R1+0xdc] ;  /* 0x0000dc00010b7983 */ /* 0x000f620000300800 */
[C---:B---3--:R-:W-:Y:S01]  /*21140*/  HMMA.16816.F32 R20, R24.reuse, R22, R4 ;  /* 0x000000161814723c */ /* 0x048fe20000001804 */
[----:B-----5:R-:W-:Y:S01]  /*21150*/  STL.64 [R1+0x1a78], R10 ;  /* 0x001a780a01007387 */ /* 0x020fe20000100a00 */
[----:B----4-:R0:W-:Y:S03]  /*21160*/  STL.64 [R1+0x1a70], R8 ;  /* 0x001a700801007387 */ /* 0x0101e60000100a00 */
[----:B0-----:R-:W3:Y:S01]  /*21170*/  LDL.LU R8, [R1+0xe0] ;  /* 0x0000e00001087983 */ /* 0x001ee20000300800 */
[----:B------:R-:W3:Y:S02]  /*21180*/  LDL.LU R9, [R1+0xe4] ;  /* 0x0000e40001097983 */ /* 0x000ee40000300800 */
[----:B------:R-:W3:Y:S02]  /*21190*/  LDL.LU R10, [R1+0xe8] ;  /* 0x0000e800010a7983 */ /* 0x000ee40000300800 */
[----:B------:R-:W3:Y:S01]  /*211a0*/  LDL.LU R11, [R1+0xec] ;  /* 0x0000ec00010b7983 */ /* 0x000ee20000300800 */
[----:B------:R-:W4:Y:S01]  /*211b0*/  LDL.LU R14, [R1+0x118] ;  /* 0x00011800010e7983 */ /* 0x000f220000300800 */
[----:B------:R-:W4:Y:S02]  /*211c0*/  LDL.LU R15, [R1+0x11c] ;  /* 0x00011c00010f7983 */ /* 0x000f240000300800 */
[----:B------:R-:W5:Y:S02]  /*211d0*/  LDL.LU R13, [R1+0x5d8] ;  /* 0x0005d800010d7983 */ /* 0x000f640000300800 */
[----:B------:R-:W4:Y:S01]  /*211e0*/  LDL.LU R16, [R1+0x80] ;  /* 0x0000800001107983 */ /* 0x000f220000300800 */
[----:B------:R-:W4:Y:S01]  /*211f0*/  LDL.LU R17, [R1+0x84] ;  /* 0x0000840001117983 */ /* 0x000f220000300800 */
[----:B------:R-:W4:Y:S02]  /*21200*/  LDL.LU R18, [R1+0x88] ;  /* 0x0000880001127983 */ /* 0x000f240000300800 */
[----:B------:R-:W4:Y:S02]  /*21210*/  LDL.LU R19, [R1+0x8c] ;  /* 0x00008c0001137983 */ /* 0x000f240000300800 */
[----:B------:R-:W2:Y:S01]  /*21220*/  LDL.LU.64 R6, [R1+0x1ae8] ;  /* 0x001ae80001067983 */ /* 0x000ea20000300a00 */
[----:B------:R-:W2:Y:S01]  /*21230*/  LDL.LU.64 R4, [R1+0x1ae0] ;  /* 0x001ae00001047983 */ /* 0x000ea20000300a00 */
        /* <DEDUP_REMOVED lines=23> */
[----:B0-----:R-:W2:Y:S01]  /*213b0*/  LDL.LU.64 R22, [R1+0x1a90] ;  /* 0x001a900001167983 */ /* 0x001ea20000300a00 */
[--C-:B------:R-:W-:Y:S01]  /*213c0*/  FADD R0, R29, -R12.reuse ;  /* 0x8000000c1d007221 */ /* 0x100fe20000000000 */
[C---:B--2---:R-:W-:Y:S02]  /*213d0*/  HMMA.16816.F32 R20, R24.reuse, R22, R4 ;  /* 0x000000161814723c */ /* 0x044fe40000001804 */
[----:B------:R-:W2:Y:S11]  /*213e0*/  LDL.LU.64 R4, [R1+0x1a88] ;  /* 0x001a880001047983 */ /* 0x000eb60000300a00 */
[----:B------:R-:W-:Y:S10]  /*213f0*/  @!UPT UIADD3 URZ, URZ, URZ, URZ ;  /* 0x0000003f3f3ff290 */ /* 0x000ff4000fffe03f */
[----:B------:R-:W-:Y:S01]  /*21400*/  STL.64 [R1+0x260], R20 ;  /* 0x0002601401007387 */ /* 0x000fe20000100a00 */
[----:B------:R0:W-:Y:S02]  /*21410*/  STL [R1+0x268], R22 ;  /* 0x0002681601007387 */ /* 0x0001e40000100800 */
[----:B------:R-:W-:Y:S02]  /*21420*/  IMAD.MOV.U32 R29, RZ, RZ, R23 ;  /* 0x000000ffff1d7224 */ /* 0x000fe400078e0017 */
[----:B0-----:R-:W3:Y:S03]  /*21430*/  LDL.LU.64 R22, [R1+0x1a80] ;  /* 0x001a800001167983 */ /* 0x001ee60000300a00 */
[----:B------:R0:W-:Y:S01]  /*21440*/  STL [R1+0x18f8], R29 ;  /* 0x0018f81d01007387 */ /* 0x0001e20000100800 */
[----:B---3--:R-:W-:Y:S01]  /*21450*/  HMMA.16816.F32 R20, R24, R22, R8 ;  /* 0x000000161814723c */ /* 0x008fe20000001808 */
[----:B------:R-:W3:Y:S01]  /*21460*/  LDL.LU.64 R10, [R1+0x1a78] ;  /* 0x001a7800010a7983 */ /* 0x000ee20000300a00 */
[----:B------:R-:W3:Y:S11]  /*21470*/  LDL.LU.64 R8, [R1+0x1a70] ;  /* 0x001a700001087983 */ /* 0x000ef60000300a00 */
[----:B------:R-:W-:Y:S10]  /*21480*/  @!UPT UIADD3 URZ, URZ, URZ, URZ ;  /* 0x0000003f3f3ff290 */ /* 0x000ff4000fffe03f */
[----:B------:R-:W-:Y:S01]  /*21490*/  STL.64 [R1+0x250], R20 ;  /* 0x0002501401007387 */ /* 0x000fe20000100a00 */
[----:B------:R1:W-:Y:S01]  /*214a0*/  STL [R1+0x25c], R23 ;  /* 0x00025c1701007387 */ /* 0x0003e20000100800 */
[----:B0-----:R-:W-:Y:S02]  /*214b0*/  MOV R29, R22 ;  /* 0x00000016001d7202 */ /* 0x001fe40000000f00 */
[----:B-1----:R-:W3:Y:S01]  /*214c0*/  LDL.LU.64 R22, [R1+0x1a68] ;  /* 0x001a680001167983 */ /* 0x002ee20000300a00 */
[----:B------:R-:W3:Y:S02]  /*214d0*/  LDL.LU R21, [R1+0x1a60] ;  /* 0x001a600001157983 */ /* 0x000ee40000300800 */
[----:B------:R-:W-:Y:S02]  /*214e0*/  FMUL R0, R0, 1.4426950216293334961 ;  /* 0x3fb8aa3b00007820 */ /* 0x000fe40000400000 */
[----:B--2---:R-:W-:Y:S02]  /*214f0*/  FADD R2, R4, -R12 ;  /* 0x8000000c04027221 */ /* 0x004fe40000000000 */
[----:B------:R0:W1:Y:S02]  /*21500*/  MUFU.EX2 R4, R0 ;  /* 0x0000000000047308 */ /* 0x0000640000000800 */
[----:B0-----:R-:W-:-:S06]  /*21510*/  FMUL R0, R2, 1.4426950216293334961 ;  /* 0x3fb8aa3b02007820 */ /* 0x001fcc0000400000 */
[----:B------:R-:W0:Y:S01]  /*21520*/  MUFU.EX2 R0, R0 ;  /* 0x0000000000007308 */ /* 0x000e220000000800 */
[----:B------:R2:W-:Y:S01]  /*21530*/  STL [R1+0x18fc], R29 ;  /* 0x0018fc1d01007387 */ /* 0x0005e20000100800 */
[----:B-1----:R-:W-:Y:S02]  /*21540*/  STL [R1+0x540], R4 ;  /* 0x0005400401007387 */ /* 0x002fe40000100800 */
[----:B---3--:R-:W-:Y:S02]  /*21550*/  FADD R2, R21, -R12 ;  /* 0x8000000c15027221 */ /* 0x008fe40000000000 */
[----:B------:R-:W-:Y:S01]  /*21560*/  HMMA.16816.F32 R20, R24, R22, R8 ;  /* 0x000000161814723c */ /* 0x000fe20000001808 */
[----:B------:R-:W3:Y:S01]  /*21570*/  LDL.LU.64 R10, [R1+0x1a58] ;  /* 0x001a5800010a7983 */ /* 0x000ee20000300a00 */
[----:B0-----:R-:W-:Y:S02]  /*21580*/  STL [R1+0x53c], R0 ;  /* 0x00053c0001007387 */ /* 0x001fe40000100800 */
[----:B------:R-:W3:Y:S11]  /*21590*/  LDL.LU.64 R8, [R1+0x1a50] ;  /* 0x001a500001087983 */ /* 0x000ef60000300a00 */
[----:B------:R-:W-:Y:S08]  /*215a0*/  @!UPT UIADD3 URZ, URZ, URZ, URZ ;  /* 0x0000003f3f3ff290 */ /* 0x000ff0000fffe03f */
[----:B------:R-:W-:Y:S01]  /*215b0*/  STL.64 [R1+0x240], R20 ;  /* 0x0002401401007387 */ /* 0x000fe20000100a00 */
[----:B------:R0:W-:Y:S02]  /*215c0*/  STL [R1+0x248], R22 ;  /* 0x0002481601007387 */ /* 0x0001e40000100800 */
[----:B--2---:R-:W-:Y:S02]  /*215d0*/  IMAD.MOV.U32 R29, RZ, RZ, R23 ;  /* 0x000000ffff1d7224 */ /* 0x004fe400078e0017 */
[----:B0-----:R-:W3:Y:S03]  /*215e0*/  LDL.LU.64 R22, [R1+0x1a48] ;  /* 0x001a480001167983 */ /* 0x001ee60000300a00 */
[----:B------:R-:W-:Y:S02]  /*215f0*/  STL [R1+0x1900], R29 ;  /* 0x0019001d01007387 */ /* 0x000fe40000100800 */
[----:B------:R-:W-:-:S02]  /*21600*/  FMUL R0, R2, 1.4426950216293334961 ;  /* 0x3fb8aa3b02007820 */ /* 0x000fc40000400000 */
[----:B------:R-:W-:Y:S02]  /*21610*/  FADD R2, R28, -R12 ;  /* 0x8000000c1c027221 */ /* 0x000fe40000000000 */
[----:B------:R0:W1:Y:S02]  /*21620*/  MUFU.EX2 R6, R0 ;  /* 0x0000000000067308 */ /* 0x0000640000000800 */
[----:B0-----:R-:W-:-:S06]  /*21630*/  FMUL R0, R2, 1.4426950216293334961 ;  /* 0x3fb8aa3b02007820 */ /* 0x001fcc0000400000 */
[----:B------:R-:W0:Y:S01]  /*21640*/  MUFU.EX2 R7, R0 ;  /* 0x0000000000077308 */ /* 0x000e220000000800 */
[C---:B---3--:R-:W-:Y:S11]  /*21650*/  HMMA.16816.F32 R8, R24.reuse, R22, R8 ;  /* 0x000000161808723c */ /* 0x048ff60000001808 */
[----:B------:R-:W-:Y:S11]  /*21660*/  @!UPT UIADD3 URZ, URZ, URZ, URZ ;  /* 0x0000003f3f3ff290 */ /* 0x000ff6000fffe03f */
[----:B------:R-:W-:Y:S01]  /*21670*/  @!UPT UIADD3 URZ, URZ, URZ, URZ ;  /* 0x0000003f3f3ff290 */ /* 0x000fe2000fffe03f */
[----:B------:R-:W-:Y:S01]  /*21680*/  STL.64 [R1+0x230], R8 ;  /* 0x0002300801007387 */ /* 0x000fe20000100a00 */
[----:B------:R4:W-:Y:S02]  /*21690*/  STL.64 [R1+0x238], R10 ;  /* 0x0002380a01007387 */ /* 0x0009e40000100a00 */
[C---:B----4-:R-:W-:Y:S01]  /*216a0*/  HMMA.16816.F32 R8, R24.reuse, R14, R16 ;  /* 0x0000000e1808723c */ /* 0x050fe20000001810 */
[----:B-1----:R-:W-:Y:S01]  /*216b0*/  STL [R1+0x538], R6 ;  /* 0x0005380601007387 */ /* 0x002fe20000100800 */
[----:B0-----:R-:W-:Y:S11]  /*216c0*/  STL [R1+0x534], R7 ;  /* 0x0005340701007387 */ /* 0x001ff60000100800 */
[----:B------:R-:W-:Y:S10]  /*216d0*/  @!UPT UIADD3 URZ, URZ, URZ, URZ ;  /* 0x0000003f3f3ff290 */ /* 0x000ff4000fffe03f */
[----:B------:R-:W-:Y:S01]  /*216e0*/  STL.64 [R1+0x220], R8 ;  /* 0x0002200801007387 */ /* 0x000fe20000100a00 */
[----:B------:R-:W-:Y:S02]  /*216f0*/  STL.64 [R1+0x228], R10 ;  /* 0x0002280a01007387 */ /* 0x000fe40000100a00 */
[----:B------:R-:W2:Y:S02]  /*21700*/  LDL.LU R14, [R1+0x98] ;  /* 0x00009800010e7983 */ /* 0x000ea40000300800 */
[----:B------:R-:W2:Y:S02]  /*21710*/  LDL.LU R15, [R1+0x9c] ;  /* 0x00009c00010f7983 */ /* 0x000ea40000300800 */
[----:B--2---:R0:W-:Y:S01]  /*21720*/  STL.64 [R1+0x19e8], R14 ;  /* 0x0019e80e01007387 */ /* 0x0041e20000100a00 */
[----:B------:R-:W2:Y:S02]  /*21730*/  LDL.LU R18, [R1+0x58] ;  /* 0x0000580001127983 */ /* 0x000ea40000300800 */
[----:B------:R-:W2:Y:S01]  /*21740*/  LDL.LU R19, [R1+0x5c] ;  /* 0x00005c0001137983 */ /* 0x000ea20000300800 */
[----:B0-----:R-:W3:Y:S01]  /*21750*/  LDL.LU R14, [R1+0xa8] ;  /* 0x0000a800010e7983 */ /* 0x001ee20000300800 */
[----:B------:R-:W3:Y:S02]  /*21760*/  LDL.LU R15, [R1+0xac] ;  /* 0x0000ac00010f7983 */ /* 0x000ee40000300800 */
[----:B-----5:R-:W-:Y:S01]  /*21770*/  FADD R2, R13, -R3 ;  /* 0x800000030d027221 */ /* 0x020fe20000000000 */
[----:B---3--:R-:W-:Y:S01]  /*21780*/  STL.64 [R1+0x1a00], R14 ;  /* 0x001a000e01007387 */ /* 0x008fe20000100a00 */
[----:B--2---:R0:W-:Y:S02]  /*21790*/  STL.64 [R1+0x19e0], R18 ;  /* 0x0019e01201007387 */ /* 0x0041e40000100a00 */
[----:B------:R-:W2:Y:S02]  /*217a0*/  LDL.LU R16, [R1] ;  /* 0x0000000001107983 */ /* 0x000ea40000300800 */
[----:B------:R-:W2:Y:S01]  /*217b0*/  LDL.LU R17, [R1+0x4] ;  /* 0x0000040001117983 */ /* 0x000ea20000300800 */
[----:B0-----:R-:W3:Y:S01]  /*217c0*/  LDL.LU R18, [R1+0x8] ;  /* 0x0000080001127983 */ /* 0x001ee20000300800 */
[----:B------:R-:W3:Y:S02]  /*217d0*/  LDL.LU R19, [R1+0xc] ;  /* 0x00000c0001137983 */ /* 0x000ee40000300800 */
[----:B------:R-:W4:Y:S02]  /*217e0*/  LDL.LU R14, [R1+0xb8] ;  /* 0x0000b800010e7983 */ /* 0x000f240000300800 */
[----:B------:R-:W4:Y:S01]  /*217f0*/  LDL.LU R15, [R1+0xbc] ;  /* 0x0000bc00010f7983 */ /* 0x000f220000300800 */
[----:B------:R-:W5:Y:S01]  /*21800*/  LDL.LU R10, [R1+0x108] ;  /* 0x00010800010a7983 */ /* 0x000f620000300800 */
[----:B------:R-:W5:Y:S02]  /*21810*/  LDL.LU R11, [R1+0x10c] ;  /* 0x00010c00010b7983 */ /* 0x000f640000300800 */
[----:B------:R-:W2:Y:S02]  /*21820*/  LDL.LU R23, [R1+0x5d0] ;  /* 0x0005d00001177983 */ /* 0x000ea40000300800 */
[----:B------:R-:W2:Y:S01]  /*21830*/  LDL.LU R13, [R1+0x5cc] ;  /* 0x0005cc00010d7983 */ /* 0x000ea20000300800 */
[----:B----4-:R0:W-:Y:S04]  /*21840*/  STL.64 [R1+0x1a20], R14 ;  /* 0x001a200e01007387 */ /* 0x0101e80000100a00 */
[----:B--2---:R-:W-:Y:S04]  /*21850*/  STL [R1+0x1a18], R13 ;  /* 0x001a180d01007387 */ /* 0x004fe80000100800 */
[----:B0-----:R-:W2:Y:S01]  /*21860*/  LDL.LU R14, [R1+0xf8] ;  /* 0x0000f800010e7983 */ /* 0x001ea20000300800 */
[----:B------:R-:W2:Y:S02]  /*21870*/  LDL.LU R15, [R1+0xfc] ;  /* 0x0000fc00010f7983 */ /* 0x000ea40000300800 */
[----:B------:R-:W4:Y:S01]  /*21880*/  LDL.LU R12, [R1+0x5d4] ;  /* 0x0005d400010c7983 */ /* 0x000f220000300800 */
[----:B--2---:R-:W-:Y:S01]  /*21890*/  STL.64 [R1+0x1a40], R14 ;  /* 0x001a400e01007387 */ /* 0x004fe20000100a00 */
[----:B----4-:R0:W-:Y:S03]  /*218a0*/  STL [R1+0x1a38], R12 ;  /* 0x001a380c01007387 */ /* 0x0101e60000100800 */
[----:B0-----:R-:W5:Y:S01]  /*218b0*/  LDL.LU R12, [R1+0x70] ;  /* 0x00007000010c7983 */ /* 0x001f620000300800 */
[----:B------:R-:W5:Y:S02]  /*218c0*/  LDL.LU R13, [R1+0x74] ;  /* 0x00007400010d7983 */ /* 0x000f640000300800 */
[----:B------:R-:W5:Y:S02]  /*218d0*/  LDL.LU R14, [R1+0x78] ;  /* 0x00007800010e7983 */ /* 0x000f640000300800 */
[----:B------:R-:W5:Y:S01]  /*218e0*/  LDL.LU R15, [R1+0x7c] ;  /* 0x00007c00010f7983 */ /* 0x000f620000300800 */
[----:B---3--:R-:W-:Y:S01]  /*218f0*/  STL.64 [R1+0x19f8], R18 ;  /* 0x0019f81201007387 */ /* 0x008fe20000100a00 */
[----:B------:R0:W-:Y:S03]  /*21900*/  STL.64 [R1+0x19f0], R16 ;  /* 0x0019f01001007387 */ /* 0x0001e60000100a00 */
[----:B0-----:R-:W2:Y:S01]  /*21910*/  LDL.LU R16, [R1+0x20] ;  /* 0x0000200001107983 */ /* 0x001ea20000300800 */
[----:B------:R-:W2:Y:S02]  /*21920*/  LDL.LU R17, [R1+0x24] ;  /* 0x0000240001117983 */ /* 0x000ea40000300800 */
[----:B------:R-:W3:Y:S02]  /*21930*/  LDL.LU R18, [R1+0x28] ;  /* 0x0000280001127983 */ /* 0x000ee40000300800 */
[----:B------:R-:W3:Y:S01]  /*21940*/  LDL.LU R19, [R1+0x2c] ;  /* 0x00002c0001137983 */ /* 0x000ee20000300800 */
[----:B------:R-:W0:Y:S04]  /*21950*/  S2R R28, SR_TID.X ;  /* 0x00000000001c7919 */ /* 0x000e280000002100 */
[----:B------:R-:W1:Y:S04]  /*21960*/  S2R R22, SR_TID.X ;  /* 0x0000000000167919 */ /* 0x000e680000002100 */
[----:B---3--:R-:W-:Y:S01]  /*21970*/  STL.64 [R1+0x1a10], R18 ;  /* 0x001a101201007387 */ /* 0x008fe20000100a00 */
[----:B--2---:R2:W-:Y:S03]  /*21980*/  STL.64 [R1+0x1a08], R16 ;  /* 0x001a081001007387 */ /* 0x0045e60000100a00 */
[----:B--2---:R-:W2:Y:S01]  /*21990*/  LDL.LU R16, [R1+0x30] ;  /* 0x0000300001107983 */ /* 0x004ea20000300800 */
[----:B------:R-:W2:Y:S02]  /*219a0*/  LDL.LU R17, [R1+0x34] ;  /* 0x0000340001117983 */ /* 0x000ea40000300800 */
[----:B------:R-:W3:Y:S02]  /*219b0*/  LDL.LU R18, [R1+0x38] ;  /* 0x0000380001127983 */ /* 0x000ee40000300800 */
[----:B------:R-:W3:Y:S01]  /*219c0*/  LDL.LU R19, [R1+0x3c] ;  /* 0x00003c0001137983 */ /* 0x000ee20000300800 */
[----:B-----5:R-:W-:Y:S01]  /*219d0*/  HMMA.16816.F32 R12, R24, R10, R12 ;  /* 0x0000000a180c723c */ /* 0x020fe2000000180c */
[----:B0-----:R-:W-:Y:S01]  /*219e0*/  LOP3.LUT R28, R28, 0x7, RZ, 0xc0, !PT ;  /* 0x000000071c1c7812 */ /* 0x001fe200078ec0ff */
[----:B-1----:R-:W-:-:S04]  /*219f0*/  IMAD.SHL.U32 R22, R22, 0x2, RZ ;  /* 0x0000000216167824 */ /* 0x002fc800078e00ff */
[----:B------:R-:W-:-:S05]  /*21a00*/  IMAD R28, R28, 0x110, RZ ;  /* 0x000001101c1c7824 */ /* 0x000fca00078e02ff */
[----:B------:R-:W-:-:S04]  /*21a10*/  LOP3.LUT R28, R28, 0x30, R22, 0x78, !PT ;  /* 0x000000301c1c7812 */ /* 0x000fc800078e7816 */
[----:B------:R-:W-:Y:S01]  /*21a20*/  LOP3.LUT R28, R28, 0x40, RZ, 0x3c, !PT ;  /* 0x000000401c1c7812 */ /* 0x000fe200078e3cff */
[----:B---3--:R-:W-:Y:S01]  /*21a30*/  STL.64 [R1+0x1a30], R18 ;  /* 0x001a301201007387 */ /* 0x008fe20000100a00 */
[----:B--2---:R0:W-:Y:S03]  /*21a40*/  STL.64 [R1+0x1a28], R16 ;  /* 0x001a281001007387 */ /* 0x0041e60000100a00 */
[----:B0-----:R-:W2:Y:S01]  /*21a50*/  LDL.LU R16, [R1+0x60] ;  /* 0x0000600001107983 */ /* 0x001ea20000300800 */
[----:B------:R-:W2:Y:S02]  /*21a60*/  LDL.LU R17, [R1+0x64] ;  /* 0x0000640001117983 */ /* 0x000ea40000300800 */
[----:B------:R-:W2:Y:S02]  /*21a70*/  LDL.LU R18, [R1+0x68] ;  /* 0x0000680001127983 */ /* 0x000ea40000300800 */
[----:B------:R-:W2:Y:S01]  /*21a80*/  LDL.LU R19, [R1+0x6c] ;  /* 0x00006c0001137983 */ /* 0x000ea20000300800 */
[----:B------:R-:W3:Y:S01]  /*21a90*/  LDL.LU R22, [R1+0x48] ;  /* 0x0000480001167983 */ /* 0x000ee20000300800 */
[----:B------:R-:W4:Y:S02]  /*21aa0*/  LDL.LU R10, [R1+0x18] ;  /* 0x00001800010a7983 */ /* 0x000f240000300800 */
[----:B------:R-:W-:Y:S02]  /*21ab0*/  STL.64 [R1+0x210], R12 ;  /* 0x0002100c01007387 */ /* 0x000fe40000100a00 */
[----:B------:R-:W-:Y:S02]  /*21ac0*/  STL.64 [R1+0x218], R14 ;  /* 0x0002180e01007387 */ /* 0x000fe40000100a00 */
[----:B------:R-:W0:Y:S04]  /*21ad0*/  LDSM.16.M88.4 R12, [R28+0x20000] ;  /* 0x020000001c0c783b */ /* 0x000e280000000200 */
[----:B------:R-:W4:Y:S04]  /*21ae0*/  LDL.LU R11, [R1+0x1c] ;  /* 0x00001c00010b7983 */ /* 0x000f280000300800 */
[----:B0-----:R0:W-:Y:S01]  /*21af0*/  STL.64 [R1+0x3d8], R14 ;  /* 0x0003d80e01007387 */ /* 0x0011e20000100a00 */
[----:B------:R-:W-:-:S03]  /*21b00*/  IMAD.MOV.U32 R9, RZ, RZ, R12 ;  /* 0x000000ffff097224 */ /* 0x000fc600078e000c */
[----:B0-----:R-:W2:Y:S01]  /*21b10*/  LDL.LU.64 R14, [R1+0x1a40] ;  /* 0x001a4000010e7983 */ /* 0x001ea20000300a00 */
[----:B------:R-:W5:Y:S02]  /*21b20*/  LDL.LU R12, [R1+0x1a38] ;  /* 0x001a3800010c7983 */ /* 0x000f640000300800 */
[----:B------:R-:W-:Y:S02]  /*21b30*/  FMUL R0, R2, 1.4426950216293334961 ;  /* 0x3fb8aa3b02007820 */ /* 0x000fe40000400000 */
[----:B------:R-:W-:Y:S01]  /*21b40*/  FADD R2, R23, -R3 ;  /* 0x8000000317027221 */ /* 0x000fe20000000000 */
[----:B------:R-:W-:Y:S02]  /*21b50*/  MOV R23, R5 ;  /* 0x0000000500177202 */ /* 0x000fe40000000f00 */
[----:B------:R0:W1:Y:S01]  /*21b60*/  MUFU.EX2 R5, R0 ;  /* 0x0000000000057308 */ /* 0x0000620000000800 */
[----:B------:R-:W-:Y:S02]  /*21b70*/  IMAD.MOV.U32 R8, RZ, RZ, R13 ;  /* 0x000000ffff087224 */ /* 0x000fe400078e000d */
[----:B0-----:R-:W-:-:S06]  /*21b80*/  FMUL R0, R2, 1.4426950216293334961 ;  /* 0x3fb8aa3b02007820 */ /* 0x001fcc0000400000 */
[----:B------:R-:W0:Y:S01]  /*21b90*/  MUFU.EX2 R0, R0 ;  /* 0x0000000000007308 */ /* 0x000e220000000800 */
[----:B-1----:R-:W-:Y:S01]  /*21ba0*/  STL [R1+0x530], R5 ;  /* 0x0005300501007387 */ /* 0x002fe20000100800 */
[--C-:B-----5:R-:W-:Y:S02]  /*21bb0*/  FADD R2, R12, -R3.reuse ;  /* 0x800000030c027221 */ /* 0x120fe40000000000 */
[----:B--2---:R-:W-:Y:S01]  /*21bc0*/  HMMA.16816.F32 R12, R24, R14, R16 ;  /* 0x0000000e180c723c */ /* 0x004fe20000001810 */
[----:B------:R-:W2:Y:S01]  /*21bd0*/  LDL.LU.64 R18, [R1+0x1a30] ;  /* 0x001a300001127983 */ /* 0x000ea20000300a00 */
[----:B0-----:R-:W-:Y:S02]  /*21be0*/  STL [R1+0x52c], R0 ;  /* 0x00052c0001007387 */ /* 0x001fe40000100800 */
[----:B------:R-:W2:Y:S11]  /*21bf0*/  LDL.LU.64 R16, [R1+0x1a28] ;  /* 0x001a280001107983 */ /* 0x000eb60000300a00 */
[----:B------:R-:W-:Y:S08]  /*21c00*/  @!UPT UIADD3 URZ, URZ, URZ, URZ ;  /* 0x0000003f3f3ff290 */ /* 0x000ff0000fffe03f */
[----:B------:R-:W-:Y:S01]  /*21c10*/  STL.64 [R1+0x200], R12 ;  /* 0x0002000c01007387 */ /* 0x000fe20000100a00 */
[----:B------:R0:W-:Y:S01]  /*21c20*/  STL [R1+0x20c], R15 ;  /* 0x00020c0f01007387 */ /* 0x0001e20000100800 */
[----:B------:R-:W-:Y:S02]  /*21c30*/  MOV R29, R14 ;  /* 0x0000000e001d7202 */ /* 0x000fe40000000f00 */
[----:B0-----:R-:W2:Y:S01]  /*21c40*/  LDL.LU.64 R14, [R1+0x1a20] ;  /* 0x001a2000010e7983 */ /* 0x001ea20000300a00 */
[----:B------:R-:W5:Y:S02]  /*21c50*/  LDL.LU R13, [R1+0x1a18] ;  /* 0x001a1800010d7983 */ /* 0x000f640000300800 */
[----:B------:R-:W-:Y:S02]  /*21c60*/  FMUL R0, R2, 1.4426950216293334961 ;  /* 0x3fb8aa3b02007820 */ /* 0x000fe40000400000 */
[----:B------:R-:W-:Y:S01]  /*21c70*/  STL [R1+0x1904], R29 ;  /* 0x0019041d01007387 */ /* 0x000fe20000100800 */
[----:B------:R-:W-:Y:S01]  /*21c80*/  STL [R1+0x17e8], R3 ;  /* 0x0017e80301007387 */ /* 0x000fe20000100800 */
[----:B-----5:R-:W-:-:S02]  /*21c90*/  FADD R2, R13, -R3 ;  /* 0x800000030d027221 */ /* 0x020fc40000000000 */
[C---:B--2---:R-:W-:Y:S01]  /*21ca0*/  HMMA.16816.F32 R12, R24.reuse, R14, R16 ;  /* 0x0000000e180c723c */ /* 0x044fe20000001810 */
[----:B------:R-:W2:Y:S01]  /*21cb0*/  LDL.LU.64 R18, [R1+0x1a10] ;  /* 0x001a100001127983 */ /* 0x000ea20000300a00 */
[----:B------:R-:W2:Y:S11]  /*21cc0*/  LDL.LU.64 R16, [R1+0x1a08] ;  /* 0x001a080001107983 */ /* 0x000eb60000300a00 */
[----:B------:R-:W-:Y:S10]  /*21cd0*/  @!UPT UIADD3 URZ, URZ, URZ, URZ ;  /* 0x0000003f3f3ff290 */ /* 0x000ff4000fffe03f */
[----:B------:R-:W-:Y:S01]  /*21ce0*/  STL.64 [R1+0x1e0], R12 ;  /* 0x0001e00c01007387 */ /* 0x000fe20000100a00 */
[----:B------:R0:W-:Y:S03]  /*21cf0*/  STL.64 [R1+0x1e8], R14 ;  /* 0x0001e80e01007387 */ /* 0x0001e60000100a00 */
[----:B0-----:R-:W2:Y:S01]  /*21d00*/  LDL.LU.64 R14, [R1+0x1a00] ;  /* 0x001a0000010e7983 */ /* 0x001ea20000300a00 */
[----:B------:R-:W0:Y:S03]  /*21d10*/  MUFU.EX2 R7, R0 ;  /* 0x0000000000077308 */ /* 0x000e260000000800 */
[----:B0-----:R-:W-:Y:S01]  /*21d20*/  STL [R1+0x528], R7 ;  /* 0x0005280701007387 */ /* 0x001fe20000100800 */
[C---:B--2---:R-:W-:Y:S03]  /*21d30*/  HMMA.16816.F32 R12, R24.reuse, R14, R16 ;  /* 0x0000000e180c723c */ /* 0x044fe60000001810 */
[----:B------:R-:W2:Y:S01]  /*21d40*/  LDL.LU.64 R18, [R1+0x19f8] ;  /* 0x0019f80001127983 */ /* 0x000ea20000300a00 */
[----:B------:R-:W2:Y:S11]  /*21d50*/  LDL.LU.64 R16, [R1+0x19f0] ;  /* 0x0019f00001107983 */ /* 0x000eb60000300a00 */
[----:B------:R-:W-:Y:S08]  /*21d60*/  @!UPT UIADD3 URZ, URZ, URZ, URZ ;  /* 0x0000003f3f3ff290 */ /* 0x000ff0000fffe03f */
        /* <DEDUP_REMOVED lines=10> */
[----:B------:R-:W-:-:S04]  /*21e10*/  FMUL R2, R2, 1.4426950216293334961 ;  /* 0x3fb8aa3b02027820 */ /* 0x000fc80000400000 */
[----:B------:R-:W0:Y:S02]  /*21e20*/  MUFU.EX2 R3, R2 ;  /* 0x0000000200037308 */ /* 0x000e240000000800 */
[----:B0-----:R-:W-:Y:S01]  /*21e30*/  STL [R1+0x524], R3 ;  /* 0x0005240301007387 */ /* 0x001fe20000100800 */
[C---:B--2---:R-:W-:Y:S03]  /*21e40*/  HMMA.16816.F32 R12, R24.reuse, R18, R12 ;  /* 0x00000012180c723c */ /* 0x044fe6000000180c */
[----:B------:R-:W3:Y:S01]  /*21e50*/  LDL.LU.64 R18, [R1+0x19c8] ;  /* 0x0019c80001127983 */ /* 0x000ee20000300a00 */
[----:B------:R-:W3:Y:S11]  /*21e60*/  LDL.LU.64 R16, [R1+0x19c0] ;  /* 0x0019c00001107983 */ /* 0x000ef60000300a00 */
[----:B------:R-:W-:Y:S09]  /*21e70*/  @!UPT UIADD3 URZ, URZ, URZ, URZ ;  /* 0x0000003f3f3ff290 */ /* 0x000ff2000fffe03f */
[----:B------:R-:W-:Y:S01]  /*21e80*/  IMAD.MOV.U32 R29, RZ, RZ, R13 ;  /* 0x000000ffff1d7224 */ /* 0x000fe200078e000d */
[----:B------:R-:W-:Y:S01]  /*21e90*/  STL [R1+0x120], R12 ;  /* 0x0001200c01007387 */ /* 0x000fe20000100800 */
[----:B------:R0:W-:Y:S03]  /*21ea0*/  STL.64 [R1+0x128], R14 ;  /* 0x0001280e01007387 */ /* 0x0001e60000100a00 */
[----:B0-----:R-:W2:Y:S04]  /*21eb0*/  LDL R14, [R1+0x52c] ;  /* 0x00052c00010e7983 */ /* 0x001ea80000100800 */
[----:B------:R-:W5:Y:S01]  /*21ec0*/  LDL R15, [R1+0x534] ;  /* 0x00053400010f7983 */ /* 0x000f620000100800 */
[----:B------:R0:W-:Y:S01]  /*21ed0*/  STL [R1+0x1908], R29 ;  /* 0x0019081d01007387 */ /* 0x0001e20000100800 */
[C---:B---3--:R-:W-:Y:S02]  /*21ee0*/  HMMA.16816.F32 R16, R24.reuse, R22, R16 ;  /* 0x000000161810723c */ /* 0x048fe40000001810 */
[----:B------:R-:W4:Y:S01]  /*21ef0*/  LDL.LU.64 R22, [R1+0x19b8] ;  /* 0x0019b80001167983 */ /* 0x000f220000300a00 */
[----:B------:R-:W4:Y:S02]  /*21f00*/  LDL.LU.64 R20, [R1+0x19b0] ;  /* 0x0019b00001147983 */ /* 0x000f240000300a00 */
[----:B------:R-:W-:Y:S01]  /*21f10*/  IMAD.MOV.U32 R12, RZ, RZ, R9 ;  /* 0x000000ffff0c7224 */ /* 0x000fe200078e0009 */
[----:B------:R-:W-:Y:S11]  /*21f20*/  MOV R13, R8 ;  /* 0x00000008000d7202 */ /* 0x000ff60000000f00 */
[----:B------:R-:W-:Y:S06]  /*21f30*/  @!UPT UIADD3 URZ, URZ, URZ, URZ ;  /* 0x0000003f3f3ff290 */ /* 0x000fec000fffe03f */
[----:B------:R-:W-:Y:S01]  /*21f40*/  STL.64 [R1+0xf0], R16 ;  /* 0x0000f01001007387 */ /* 0x000fe20000100a00 */
[----:B------:R-:W-:Y:S02]  /*21f50*/  STL [R1+0xf8], R18 ;  /* 0x0000f81201007387 */ /* 0x000fe40000100800 */
[----:B------:R-:W-:Y:S02]  /*21f60*/  IMAD.MOV.U32 R2, RZ, RZ, R19 ;  /* 0x000000ffff027224 */ /* 0x000fe400078e0013 */
[----:B------:R-:W3:Y:S03]  /*21f70*/  LDL R19, [R1+0x53c] ;  /* 0x00053c0001137983 */ /* 0x000ee60000100800 */
[----:B------:R-:W-:Y:S01]  /*21f80*/  STL [R1+0x1918], R2 ;  /* 0x0019180201007387 */ /* 0x000fe20000100800 */
[----:B----4-:R-:W-:Y:S01]  /*21f90*/  HMMA.16816.F32 R20, R24, R10, R20 ;  /* 0x0000000a1814723c */ /* 0x010fe20000001814 */
[----:B------:R-:W4:Y:S01]  /*21fa0*/  LDL.LU.64 R10, [R1+0x19a8] ;  /* 0x0019a800010a7983 */ /* 0x000f220000300a00 */
[----:B------:R-:W4:Y:S01]  /*21fb0*/  LDL.LU.64 R8, [R1+0x19a0] ;  /* 0x0019a00001087983 */ /* 0x000f220000300a00 */
[----:B--2---:R-:W-:-:S02]  /*21fc0*/  F2FP.PACK_AB R5, R14, R5 ;  /* 0x000000050e05723e */ /* 0x004fc400000000ff */
[----:B-----5:R-:W-:Y:S02]  /*21fd0*/  F2FP.PACK_AB R6, R15, R6 ;  /* 0x000000060f06723e */ /* 0x020fe400000000ff */
[----:B------:R-:W-:Y:S01]  /*21fe0*/  F2FP.PACK_AB R7, R3, R7 ;  /* 0x000000070307723e */ /* 0x000fe200000000ff */
[----:B------:R-:W-:Y:S01]  /*21ff0*/  LDSM.16.M88.4 R24, [R28+0x23800] ;  /* 0x023800001c18783b */ /* 0x000fe20000000200 */
[----:B---3--:R-:W-:Y:S11]  /*22000*/  F2FP.PACK_AB R4, R19, R4 ;  /* 0x000000041304723e */ /* 0x008ff600000000ff */
[----:B------:R-:W-:Y:S04]  /*22010*/  @!UPT UIADD3 URZ, URZ, URZ, URZ ;  /* 0x0000003f3f3ff290 */ /* 0x000fe8000fffe03f */
[----:B------:R-:W-:Y:S01]  /*22020*/  MOV R0, R23 ;  /* 0x0000001700007202 */ /* 0x000fe20000000f00 */
[----:B0-----:R-:W-:Y:S01]  /*22030*/  IMAD.MOV.U32 R29, RZ, RZ, R22 ;  /* 0x000000ffff1d7224 */ /* 0x001fe200078e0016 */
[----:B------:R-:W-:Y:S03]  /*22040*/  STL.64 [R1+0x30], R20 ;  /* 0x0000301401007387 */ /* 0x000fe60000100a00 */
[----:B------:R-:W-:Y:S02]  /*22050*/  STL [R1+0x1930], R0 ;  /* 0x0019300001007387 */ /* 0x000fe40000100800 */
[----:B------:R-:W-:Y:S01]  /*22060*/  LDSM.16.M88.4 R20, [R28+0x23000] ;  /* 0x023000001c14783b */ /* 0x000fe20000000200 */
[----:B------:R-:W-:Y:S04]  /*22070*/  LDSM.16.M88.4 R16, [R28+0x22800] ;  /* 0x022800001c10783b */ /* 0x000fe80000000200 */
[----:B------:R-:W-:Y:S01]  /*22080*/  STL [R1+0x191c], R29 ;  /* 0x00191c1d01007387 */ /* 0x000fe20000100800 */
[----:B------:R-:W-:Y:S02]  /*22090*/  STL.64 [R1+0x1998], R6 ;  /* 0x0019980601007387 */ /* 0x000fe40000100a00 */
[----:B------:R-:W-:Y:S01]  /*220a0*/  STL.64 [R1+0x1990], R4 ;  /* 0x0019900401007387 */ /* 0x000fe20000100a00 */
[----:B----4-:R-:W-:Y:S01]  /*220b0*/  HMMA.16816.F32 R8, R4, R12, R8 ;  /* 0x0000000c0408723c */ /* 0x010fe20000001808 */
[----:B------:R-:W0:Y:S11]  /*220c0*/  LDSM.16.M88.4 R12, [R28+0x20800] ;  /* 0x020800001c0c783b */ /* 0x000e360000000200 */
[----:B------:R-:W-:Y:S11]  /*220d0*/  @!UPT UIADD3 URZ, URZ, URZ, URZ ;  /* 0x0000003f3f3ff290 */ /* 0x000ff6000fffe03f */
[----:B------:R-:W-:Y:S01]  /*220e0*/  STL.64 [R1+0x20], R8 ;  /* 0x0000200801007387 */ /* 0x000fe20000100a00 */
[----:B------:R-:W-:Y:S02]  /*220f0*/  STL.64 [R1+0x28], R10 ;  /* 0x0000280a01007387 */ /* 0x000fe40000100a00 */
[----:B------:R-:W1:Y:S01]  /*22100*/  LDSM.16.M88.4 R8, [R28+0x21000] ;  /* 0x021000001c08783b */ /* 0x000e620000000200 */
[----:B0-----:R-:W-:Y:S03]  /*22110*/  STL.64 [R1+0xa8], R14 ;  /* 0x0000a80e01007387 */ /* 0x001fe60000100a00 */
[----:B------:R-:W-:Y:S02]  /*22120*/  IMAD.MOV.U32 R2, RZ, RZ, R12 ;  /* 0x000000ffff027224 */ /* 0x000fe400078e000c */
[----:B------:R-:W-:Y:S02]  /*22130*/  IMAD.MOV.U32 R0, RZ, RZ, R13 ;  /* 0x000000ffff007224 */ /* 0x000fe400078e000d */
[----:B------:R-:W-:Y:S01]  /*22140*/  LDSM.16.M88.4 R12, [R28+0x22000] ;  /* 0x022000001c0c783b */ /* 0x000fe20000000200 */
[----:B-1----:R-:W-:-:S03]  /*22150*/  MOV R5, R8 ;  /* 0x0000000800057202 */ /* 0x002fc60000000f00 */
[----:B------:R-:W-:Y:S01]  /*22160*/  STL.64 [R1+0x98], R10 ;  /* 0x0000980a01007387 */ /* 0x000fe20000100a00 */
[----:B------:R-:W-:Y:S02]  /*22170*/  IMAD.MOV.U32 R4, RZ, RZ, R9 ;  /* 0x000000ffff047224 */ /* 0x000fe400078e0009 */
[----:B------:R-:W0:Y:S04]  /*22180*/  LDSM.16.M88.4 R8, [R28+0x21800] ;  /* 0x021800001c08783b */ /* 0x000e280000000200 */
[----:B0-----:R-:W-:-:S05]  /*22190*/  IMAD.MOV.U32 R3, RZ, RZ, R11 ;  /* 0x000000ffff037224 */ /* 0x001fca00078e000b */
[----:B------:R-:W-:Y:S01]  /*221a0*/  STL [R1+0x17ec], R3 ;  /* 0x0017ec0301007387 */ /* 0x000fe20000100800 */
[----:B------:R-:W-:Y:S02]  /*221b0*/  STL [R1+0x88], R10 ;  /* 0x0000880a01007387 */ /* 0x000fe40000100800 */
[----:B------:R0:W-:Y:S02]  /*221c0*/  STL.64 [R1+0x1960], R8 ;  /* 0x0019600801007387 */ /* 0x0001e40000100a00 */
[----:B0-----:R-:W-:Y:S01]  /*221d0*/  MOV R8, R5 ;  /* 0x0000000500087202 */ /* 0x001fe20000000f00 */
[----:B------:R-:W-:Y:S02]  /*221e0*/  IMAD.MOV.U32 R9, RZ, RZ, R4 ;  /* 0x000000ffff097224 */ /* 0x000fe400078e0004 */
[----:B------:R-:W0:Y:S04]  /*221f0*/  LDSM.16.M88.4 R4, [R28+0x24000] ;  /* 0x024000001c04783b */ /* 0x000e280000000200 */
[----:B------:R-:W-:Y:S01]  /*22200*/  STL.64 [R1+0x1978], R8 ;  /* 0x0019780801007387 */ /* 0x000fe20000100a00 */
[----:B------:R-:W-:Y:S02]  /*22210*/  STL [R1+0x194c], R20 ;  /* 0x00194c1401007387 */ /* 0x000fe40000100800 */
[----:B------:R-:W-:Y:S02]  /*22220*/  STL.64 [R1+0x78], R14 ;  /* 0x0000780e01007387 */ /* 0x000fe40000100a00 */
[----:B------:R1:W-:Y:S02]  /*22230*/  STL.64 [R1+0x1958], R12 ;  /* 0x0019580c01007387 */ /* 0x0003e40000100a00 */
[----:B-1----:R-:W2:Y:S01]  /*22240*/  LDL.LU R12, [R1+0x370] ;  /* 0x00037000010c7983 */ /* 0x002ea20000300800 */
[----:B------:R-:W2:Y:S02]  /*22250*/  LDL.LU R13, [R1+0x374] ;  /* 0x00037400010d7983 */ /* 0x000ea40000300800 */
[----:B------:R-:W3:Y:S02]  /*22260*/  LDL.LU R14, [R1+0x378] ;  /* 0x00037800010e7983 */ /* 0x000ee40000300800 */
[----:B------:R-:W3:Y:S02]  /*22270*/  LDL.LU R15, [R1+0x37c] ;  /* 0x00037c00010f7983 */ /* 0x000ee40000300800 */
[----:B---3--:R-:W-:Y:S01]  /*22280*/  STL.64 [R1+0x1970], R14 ;  /* 0x0019700e01007387 */ /* 0x008fe20000100a00 */
[----:B--2---:R1:W-:Y:S03]  /*22290*/  STL.64 [R1+0x1968], R12 ;  /* 0x0019680c01007387 */ /* 0x0043e60000100a00 */
[----:B-1----:R-:W2:Y:S01]  /*222a0*/  LDL.LU R12, [R1+0x380] ;  /* 0x00038000010c7983 */ /* 0x002ea20000300800 */
[----:B------:R-:W2:Y:S02]  /*222b0*/  LDL.LU R13, [R1+0x384] ;  /* 0x00038400010d7983 */ /* 0x000ea40000300800 */
[----:B------:R-:W3:Y:S02]  /*222c0*/  LDL.LU R14, [R1+0x388] ;  /* 0x00038800010e7983 */ /* 0x000ee40000300800 */
[----:B------:R-:W3:Y:S01]  /*222d0*/  LDL.LU R15, [R1+0x38c] ;  /* 0x00038c00010f7983 */ /* 0x000ee20000300800 */
[----:B------:R-:W-:Y:S01]  /*222e0*/  MOV R9, R0 ;  /* 0x0000000000097202 */ /* 0x000fe20000000f00 */
[----:B---3--:R-:W-:Y:S01]  /*222f0*/  STL.64 [R1+0x1988], R14 ;  /* 0x0019880e01007387 */ /* 0x008fe20000100a00 */
[----:B--2---:R1:W-:Y:S03]  /*22300*/  STL.64 [R1+0x1980], R12 ;  /* 0x0019800c01007387 */ /* 0x0043e60000100a00 */
[----:B-1----:R-:W2:Y:S01]  /*22310*/  LDL.LU R12, [R1+0x390] ;  /* 0x00039000010c7983 */ /* 0x002ea20000300800 */
[----:B------:R-:W2:Y:S02]  /*22320*/  LDL.LU R13, [R1+0x394] ;  /* 0x00039400010d7983 */ /* 0x000ea40000300800 */
[----:B------:R-:W2:Y:S02]  /*22330*/  LDL.LU R14, [R1+0x398] ;  /* 0x00039800010e7983 */ /* 0x000ea40000300800 */
[----:B------:R-:W2:Y:S01]  /*22340*/  LDL.LU R15, [R1+0x39c] ;  /* 0x00039c00010f7983 */ /* 0x000ea20000300800 */
[----:B------:R-:W-:Y:S01]  /*22350*/  STL [R1+0x1948], R21 ;  /* 0x0019481501007387 */ /* 0x000fe20000100800 */
[----:B------:R-:W-:Y:S02]  /*22360*/  STL.64 [R1+0x68], R18 ;  /* 0x0000681201007387 */ /* 0x000fe40000100a00 */
[----:B------:R1:W-:Y:S02]  /*22370*/  STL.64 [R1+0x1950], R16 ;  /* 0x0019501001007387 */ /* 0x0003e40000100a00 */
[----:B-1----:R-:W3:Y:S01]  /*22380*/  LDL.LU R16, [R1+0x360] ;  /* 0x0003600001107983 */ /* 0x002ee20000300800 */
[----:B------:R-:W3:Y:S02]  /*22390*/  LDL.LU R17, [R1+0x364] ;  /* 0x0003640001117983 */ /* 0x000ee40000300800 */
[----:B------:R-:W3:Y:S02]  /*223a0*/  LDL.LU R18, [R1+0x368] ;  /* 0x0003680001127983 */ /* 0x000ee40000300800 */
[----:B------:R-:W3:Y:S01]  /*223b0*/  LDL.LU R19, [R1+0x36c] ;  /* 0x00036c0001137983 */ /* 0x000ee20000300800 */
[----:B0-----:R-:W-:Y:S01]  /*223c0*/  STL.64 [R1+0xc0], R4 ;  /* 0x0000c00401007387 */ /* 0x001fe20000100a00 */
[----:B------:R-:W-:Y:S02]  /*223d0*/  STL.64 [R1+0xc8], R6 ;  /* 0x0000c80601007387 */ /* 0x000fe40000100a00 */
[----:B------:R-:W0:Y:S04]  /*223e0*/  LDSM.16.M88.4 R4, [R28+0x24800] ;  /* 0x024800001c04783b */ /* 0x000e280000000200 */
[----:B0-----:R-:W-:Y:S01]  /*223f0*/  IMAD.MOV.U32 R20, RZ, RZ, R4 ;  /* 0x000000ffff147224 */ /* 0x001fe200078e0004 */
[----:B------:R-:W-:Y:S01]  /*22400*/  STL.64 [R1+0xe8], R6 ;  /* 0x0000e80601007387 */ /* 0x000fe20000100a00 */
[----:B------:R-:W-:-:S02]  /*22410*/  IMAD.MOV.U32 R21, RZ, RZ, R5 ;  /* 0x000000ffff157224 */ /* 0x000fc400078e0005 */
[----:B------:R-:W0:Y:S04]  /*22420*/  LDSM.16.M88.4 R4, [R28+0x25000] ;  /* 0x025000001c04783b */ /* 0x000e280000000200 */
[----:B------:R-:W-:Y:S01]  /*22430*/  STL.64 [R1+0x58], R22 ;  /* 0x0000581601007387 */ /* 0x000fe20000100a00 */
[----:B------:R-:W-:Y:S04]  /*22440*/  STL.64 [R1+0x48], R26 ;  /* 0x0000481a01007387 */ /* 0x000fe80000100a00 */
[----:B0-----:R-:W-:Y:S01]  /*22450*/  STL.64 [R1+0x110], R4 ;  /* 0x0001100401007387 */ /* 0x001fe20000100a00 */
[----:B------:R-:W-:Y:S02]  /*22460*/  STL.64 [R1+0x118], R6 ;  /* 0x0001180601007387 */ /* 0x000fe40000100a00 */
[----:B------:R-:W0:Y:S02]  /*22470*/  LDSM.16.M88.4 R4, [R28+0x25800] ;  /* 0x025800001c04783b */ /* 0x000e240000000200 */
[----:B0-----:R-:W-:Y:S01]  /*22480*/  MOV R27, R4 ;  /* 0x00000004001b7202 */ /* 0x001fe20000000f00 */
[----:B------:R-:W-:Y:S01]  /*22490*/  STL.64 [R1+0x148], R6 ;  /* 0x0001480601007387 */ /* 0x000fe20000100a00 */
[----:B------:R-:W-:-:S02]  /*224a0*/  IMAD.MOV.U32 R26, RZ, RZ, R5 ;  /* 0x000000ffff1a7224 */ /* 0x000fc400078e0005 */
[----:B------:R-:W0:Y:S02]  /*224b0*/  LDSM.16.M88.4 R4, [R28+0x26000] ;  /* 0x026000001c04783b */ /* 0x000e240000000200 */
[----:B0-----:R-:W-:Y:S02]  /*224c0*/  STL.64 [R1+0x170], R4 ;  /* 0x0001700401007387 */ /* 0x001fe40000100a00 */
[----:B------:R-:W-:Y:S02]  /*224d0*/  STL.64 [R1+0x178], R6 ;  /* 0x0001780601007387 */ /* 0x000fe40000100a00 */
[----:B------:R-:W0:Y:S02]  /*224e0*/  LDSM.16.M88.4 R4, [R28+0x26800] ;  /* 0x026800001c04783b */ /* 0x000e240000000200 */
[----:B0-----:R-:W-:Y:S02]  /*224f0*/  STL [R1+0x190], R4 ;  /* 0x0001900401007387 */ /* 0x001fe40000100800 */
[----:B------:R-:W-:Y:S02]  /*22500*/  STL.64 [R1+0x198], R6 ;  /* 0x0001980601007387 */ /* 0x000fe40000100a00 */
[----:B------:R-:W-:-:S02]  /*22510*/  IMAD.MOV.U32 R0, RZ, RZ, R5 ;  /* 0x000000ffff007224 */ /* 0x000fc400078e0005 */
[----:B------:R-:W0:Y:S04]  /*22520*/  LDSM.16.M88.4 R4, [R28+0x27000] ;  /* 0x027000001c04783b */ /* 0x000e280000000200 */
[----:B------:R-:W-:Y:S04]  /*22530*/  STL [R1+0x1934], R0 ;  /* 0x0019340001007387 */ /* 0x000fe80000100800 */
[----:B0-----:R-:W-:Y:S01]  /*22540*/  STL.64 [R1+0x3a0], R4 ;  /* 0x0003a00401007387 */ /* 0x001fe20000100a00 */
[----:B------:R-:W-:Y:S02]  /*22550*/  STL.64 [R1+0x3a8], R6 ;  /* 0x0003a80601007387 */ /* 0x000fe40000100a00 */
[----:B------:R-:W0:Y:S04]  /*22560*/  LDSM.16.M88.4 R4, [R28+0x27800] ;  /* 0x027800001c04783b */ /* 0x000e280000000200 */
[----:B------:R-:W-:Y:S01]  /*22570*/  IMAD.MOV.U32 R8, RZ, RZ, R2 ;  /* 0x000000ffff087224 */ /* 0x000fe200078e0002 */
[----:B0-----:R-:W-:Y:S01]  /*22580*/  MOV R29, R4 ;  /* 0x00000004001d7202 */ /* 0x001fe20000000f00 */
[----:B------:R-:W-:Y:S01]  /*22590*/  STL.64 [R1+0x3b8], R6 ;  /* 0x0003b80601007387 */ /* 0x000fe20000100a00 */
[----:B------:R-:W-:-:S02]  /*225a0*/  IMAD.MOV.U32 R2, RZ, RZ, R5 ;  /* 0x000000ffff027224 */ /* 0x000fc400078e0005 */
[----:B------:R-:W0:Y:S02]  /*225b0*/  LDSM.16.M88.4 R4, [R28+0x28000] ;  /* 0x028000001c04783b */ /* 0x000e240000000200 */
[----:B0-----:R-:W-:Y:S02]  /*225c0*/  STL [R1+0x3c4], R5 ;  /* 0x0003c40501007387 */ /* 0x001fe40000100800 */
[----:B------:R0:W-:Y:S02]  /*225d0*/  STL.64 [R1+0x3c8], R6 ;  /* 0x0003c80601007387 */ /* 0x0001e40000100a00 */
[----:B------:R-:W-:Y:S01]  /*225e0*/  IMAD.MOV.U32 R0, RZ, RZ, R4 ;  /* 0x000000ffff007224 */ /* 0x000fe200078e0004 */
[----:B0-----:R-:W2:Y:S01]  /*225f0*/  LDL.LU.64 R6, [R1+0x1998] ;  /* 0x0019980001067983 */ /* 0x001ea20000300a00 */
[----:B------:R-:W2:Y:S02]  /*22600*/  LDL.LU.64 R4, [R1+0x1990] ;  /* 0x0019900001047983 */ /* 0x000ea40000300a00 */
[C---:B--2---:R-:W-:Y:S01]  /*22610*/  HMMA.16816.F32 R8, R4.reuse, R8, R12 ;  /* 0x000000080408723c */ /* 0x044fe2000000180c */
[----:B------:R-:W2:Y:S01]  /*22620*/  LDL.LU.64 R14, [R1+0x1988] ;  /* 0x00198800010e7983 */ /* 0x000ea20000300a00 */
[----:B------:R-:W2:Y:S11]  /*22630*/  LDL.LU.64 R12, [R1+0x1980] ;  /* 0x00198000010c7983 */ /* 0x000eb60000300a00 */
[----:B------:R-:W-:Y:S10]  /*22640*/  @!UPT UIADD3 URZ, URZ, URZ, URZ ;  /* 0x0000003f3f3ff290 */ /* 0x000ff4000fffe03f */
[----:B------:R0:W-:Y:S01]  /*22650*/  STL.64 [R1+0x10], R8 ;  /* 0x0000100801007387 */ /* 0x0001e20000100a00 */
[----:B------:R2:W-:Y:S03]  /*22660*/  STL.64 [R1+0x18], R10 ;  /* 0x0000180a01007387 */ /* 0x0005e60000100a00 */
[----:B0-----:R-:W2:Y:S02]  /*22670*/  LDL.LU.64 R8, [R1+0x1978] ;  /* 0x0019780001087983 */ /* 0x001ea40000300a00 */
[C---:B--2---:R-:W-:Y:S02]  /*22680*/  HMMA.16816.F32 R8, R4.reuse, R8, R12 ;  /* 0x000000080408723c */ /* 0x044fe4000000180c */
[----:B------:R-:W2:Y:S01]  /*22690*/  LDL.LU.64 R14, [R1+0x1970] ;  /* 0x00197000010e7983 */ /* 0x000ea20000300a00 */
[----:B------:R-:W2:Y:S11]  /*226a0*/  LDL.LU.64 R12, [R1+0x1968] ;  /* 0x00196800010c7983 */ /* 0x000eb60000300a00 */
[----:B------:R-:W-:Y:S09]  /*226b0*/  @!UPT UIADD3 URZ, URZ, URZ, URZ ;  /* 0x0000003f3f3ff290 */ /* 0x000ff2000fffe03f */
[----:B------:R0:W-:Y:S01]  /*226c0*/  STL.64 [R1], R8 ;  /* 0x0000000801007387 */ /* 0x0001e20000100a00 */
[----:B------:R2:W-:Y:S03]  /*226d0*/  STL [R1+0x8], R10 ;  /* 0x0000080a01007387 */ /* 0x0005e60000100800 */
[----:B0-----:R-:W2:Y:S01]  /*226e0*/  LDL.LU.64 R8, [R1+0x1960] ;  /* 0x0019600001087983 */ /* 0x001ea20000300a00 */
[----:B------:R-:W-:Y:S02]  /*226f0*/  MOV R3, R11 ;  /* 0x0000000b00037202 */ /* 0x000fe40000000f00 */
[C---:B--2---:R-:W-:Y:S01]  /*22700*/  HMMA.16816.F32 R8, R4.reuse, R8, R12 ;  /* 0x000000080408723c */ /* 0x044fe2000000180c */
[----:B------:R-:W3:Y:S11]  /*22710*/  LDL.LU.64 R12, [R1+0x1958] ;  /* 0x00195800010c7983 */ /* 0x000ef60000300a00 */
[----:B------:R-:W-:Y:S11]  /*22720*/  @!UPT UIADD3 URZ, URZ, URZ, URZ ;  /* 0x0000003f3f3ff290 */ /* 0x000ff6000fffe03f */
[----:B------:R-:W-:Y:S01]  /*22730*/  STL.64 [R1+0x1798], R10 ;  /* 0x0017980a01007387 */ /* 0x000fe20000100a00 */
[----:B------:R0:W-:Y:S03]  /*22740*/  STL.64 [R1+0x1790], R8 ;  /* 0x0017900801007387 */ /* 0x0001e60000100a00 */
[----:B0-----:R-:W2:Y:S01]  /*22750*/  LDL.LU R8, [R1+0x340] ;  /* 0x0003400001087983 */ /* 0x001ea20000300800 */
[----:B------:R-:W2:Y:S02]  /*22760*/  LDL.LU R9, [R1+0x344] ;  /* 0x0003440001097983 */ /* 0x000ea40000300800 */
[----:B------:R-:W2:Y:S02]  /*22770*/  LDL.LU R10, [R1+0x348] ;  /* 0x00034800010a7983 */ /* 0x000ea40000300800 */
[----:B------:R-:W2:Y:S01]  /*22780*/  LDL.LU R11, [R1+0x34c] ;  /* 0x00034c00010b7983 */ /* 0x000ea20000300800 */
[C---:B---3--:R-:W-:Y:S01]  /*22790*/  HMMA.16816.F32 R12, R4.reuse, R12, R16 ;  /* 0x0000000c040c723c */ /* 0x048fe20000001810 */
[----:B------:R-:W3:Y:S11]  /*227a0*/  LDL.LU.64 R16, [R1+0x1950] ;  /* 0x0019500001107983 */ /* 0x000ef60000300a00 */
[----:B------:R-:W-:Y:S11]  /*227b0*/  @!UPT UIADD3 URZ, URZ, URZ, URZ ;  /* 0x0000003f3f3ff290 */ /* 0x000ff6000fffe03f */
[----:B------:R-:W-:Y:S01]  /*227c0*/  STL.64 [R1+0x1788], R14 ;  /* 0x0017880e01007387 */ /* 0x000fe20000100a00 */
[----:B------:R0:W-:Y:S03]  /*227d0*/  STL.64 [R1+0x1780], R12 ;  /* 0x0017800c01007387 */ /* 0x0001e60000100a00 */
[----:B0-----:R-:W3:Y:S01]  /*227e0*/  LDL.LU R12, [R1+0x350] ;  /* 0x00035000010c7983 */ /* 0x001ee20000300800 */
[----:B------:R-:W3:Y:S02]  /*227f0*/  LDL.LU R13, [R1+0x354] ;  /* 0x00035400010d7983 */ /* 0x000ee40000300800 */
[----:B------:R-:W3:Y:S02]  /*22800*/  LDL.LU R14, [R1+0x358] ;  /* 0x00035800010e7983 */ /* 0x000ee40000300800 */
[----:B------:R-:W3:Y:S02]  /*22810*/  LDL.LU R15, [R1+0x35c] ;  /* 0x00035c00010f7983 */ /* 0x000ee40000300800 */
[C---:B---3--:R-:W-:Y:S11]  /*22820*/  HMMA.16816.F32 R16, R4.reuse, R16, R12 ;  /* 0x000000100410723c */ /* 0x048ff6000000180c */
[----:B------:R-:W-:Y:S11]  /*22830*/  @!UPT UIADD3 URZ, URZ, URZ, URZ ;  /* 0x0000003f3f3ff290 */ /* 0x000ff6000fffe03f */
[----:B------:R-:W-:Y:S01]  /*22840*/  @!UPT UIADD3 URZ, URZ, URZ, URZ ;  /* 0x0000003f3f3ff290 */ /* 0x000fe2000fffe03f */
[----:B------:R0:W-:Y:S01]  /*22850*/  STL [R1+0x171c], R16 ;  /* 0x00171c1001007387 */ /* 0x0001e20000100800 */
[----:B------:R1:W-:Y:S02]  /*22860*/  STL [R1+0x1718], R17 ;  /* 0x0017181101007387 */ /* 0x0003e40000100800 */
[----:B------:R-:W-:Y:S02]  /*22870*/  STL [R1+0x1714], R18 ;  /* 0x0017141201007387 */ /* 0x000fe40000100800 */
[----:B------:R-:W-:Y:S02]  /*22880*/  STL [R1+0x1710], R19 ;  /* 0x0017101301007387 */ /* 0x000fe40000100800 */
[----:B0-----:R-:W-:Y:S02]  /*22890*/  IMAD.MOV.U32 R16, RZ, RZ, R20 ;  /* 0x000000ffff107224 */ /* 0x001fe400078e0014 */
[----:B-1----:R-:W-:Y:S01]  /*228a0*/  IMAD.MOV.U32 R17, RZ, RZ, R21 ;  /* 0x000000ffff117224 */ /* 0x002fe200078e0015 */
[----:B------:R-:W2:Y:S01]  /*228b0*/  LDL.LU R20, [R1+0x194c] ;  /* 0x00194c0001147983 */ /* 0x000ea20000300800 */
[----:B------:R-:W2:Y:S03]  /*228c0*/  LDL.LU R21, [R1+0x1948] ;  /* 0x0019480001157983 */ /* 0x000ea60000300800 */
[----:B------:R0:W-:Y:S04]  /*228d0*/  STL.64 [R1+0x1938], R16 ;  /* 0x0019381001007387 */ /* 0x0001e80000100a00 */
[----:B0-----:R-:W3:Y:S01]  /*228e0*/  LDL.LU R16, [R1+0xc0] ;  /* 0x0000c00001107983 */ /* 0x001ee20000300800 */
[----:B------:R-:W3:Y:S03]  /*228f0*/  LDL.LU R17, [R1+0xc4] ;  /* 0x0000c40001117983 */ /* 0x000ee60000300800 */
[----:B---3--:R0:W-:Y:S04]  /*22900*/  STL.64 [R1+0x1940], R16 ;  /* 0x0019401001007387 */ /* 0x0081e80000100a00 */
[----:B0-----:R-:W3:Y:S01]  /*22910*/  LDL.LU R16, [R1+0x320] ;  /* 0x0003200001107983 */ /* 0x001ee20000300800 */
[----:B------:R-:W3:Y:S02]  /*22920*/  LDL.LU R17, [R1+0x324] ;  /* 0x0003240001117983 */ /* 0x000ee40000300800 */
[----:B------:R-:W3:Y:S02]  /*22930*/  LDL.LU R18, [R1+0x328] ;  /* 0x0003280001127983 */ /* 0x000ee40000300800 */
[----:B------:R-:W3:Y:S01]  /*22940*/  LDL.LU R19, [R1+0x32c] ;  /* 0x00032c0001137983 */ /* 0x000ee20000300800 */
[C---:B--2---:R-:W-:Y:S01]  /*22950*/  HMMA.16816.F32 R20, R4.reuse, R20, R8 ;  /* 0x000000140414723c */ /* 0x044fe20000001808 */
[----:B------:R-:W2:Y:S01]  /*22960*/  LDL.LU R12, [R1+0x2c0] ;  /* 0x0002c000010c7983 */ /* 0x000ea20000300800 */
[----:B------:R-:W2:Y:S02]  /*22970*/  LDL.LU R13, [R1+0x2c4] ;  /* 0x0002c400010d7983 */ /* 0x000ea40000300800 */
[----:B------:R-:W2:Y:S02]  /*22980*/  LDL.LU R14, [R1+0x2c8] ;  /* 0x0002c800010e7983 */ /* 0x000ea40000300800 */
[----:B------:R-:W2:Y:S01]  /*22990*/  LDL.LU R15, [R1+0x2cc] ;  /* 0x0002cc00010f7983 */ /* 0x000ea20000300800 */
[----:B------:R-:W-:Y:S01]  /*229a0*/  MOV R8, R27 ;  /* 0x0000001b00087202 */ /* 0x000fe20000000f00 */
[----:B------:R-:W-:Y:S11]  /*229b0*/  IMAD.MOV.U32 R9, RZ, RZ, R26 ;  /* 0x000000ffff097224 */ /* 0x000ff600078e001a */
[----:B------:R-:W-:Y:S04]  /*229c0*/  @!UPT UIADD3 URZ, URZ, URZ, URZ ;  /* 0x0000003f3f3ff290 */ /* 0x000fe8000fffe03f */
[----:B------:R-:W-:Y:S01]  /*229d0*/  STL.64 [R1+0x1708], R22 ;  /* 0x0017081601007387 */ /* 0x000fe20000100a00 */
[----:B------:R0:W-:Y:S03]  /*229e0*/  STL.64 [R1+0x1700], R20 ;  /* 0x0017001401007387 */ /* 0x0001e60000100a00 */
[----:B0-----:R-:W4:Y:S01]  /*229f0*/  LDL.LU R20, [R1+0x308] ;  /* 0x0003080001147983 */ /* 0x001f220000300800 */
[----:B------:R-:W4:Y:S02]  /*22a00*/  LDL.LU R21, [R1+0x30c] ;  /* 0x00030c0001157983 */ /* 0x000f240000300800 */
[----:B------:R-:W4:Y:S02]  /*22a10*/  LDL.LU R22, [R1+0x310] ;  /* 0x0003100001167983 */ /* 0x000f240000300800 */
[----:B------:R-:W4:Y:S01]  /*22a20*/  LDL.LU R23, [R1+0x314] ;  /* 0x0003140001177983 */ /* 0x000f220000300800 */
[C---:B---3--:R-:W-:Y:S01]  /*22a30*/  HMMA.16816.F32 R24, R4.reuse, R24, R16 ;  /* 0x000000180418723c */ /* 0x048fe20000001810 */
[----:B------:R-:W4:Y:S11]  /*22a40*/  LDL.LU.64 R16, [R1+0x1940] ;  /* 0x0019400001107983 */ /* 0x000f360000300a00 */
[----:B------:R-:W-:Y:S11]  /*22a50*/  @!UPT UIADD3 URZ, URZ, URZ, URZ ;  /* 0x0000003f3f3ff290 */ /* 0x000ff6000fffe03f */
[----:B------:R-:W-:Y:S01]  /*22a60*/  STL.64 [R1+0x16f8], R26 ;  /* 0x0016f81a01007387 */ /* 0x000fe20000100a00 */
[----:B------:R0:W-:Y:S03]  /*22a70*/  STL.64 [R1+0x16f0], R24 ;  /* 0x0016f01801007387 */ /* 0x0001e60000100a00 */
[----:B0-----:R-:W3:Y:S01]  /*22a80*/  LDL.LU R24, [R1+0x2e8] ;  /* 0x0002e80001187983 */ /* 0x001ee20000300800 */
[----:B------:R-:W3:Y:S02]  /*22a90*/  LDL.LU R25, [R1+0x2ec] ;  /* 0x0002ec0001197983 */ /* 0x000ee40000300800 */
[----:B------:R-:W3:Y:S02]  /*22aa0*/  LDL.LU R26, [R1+0x2f0] ;  /* 0x0002f000011a7983 */ /* 0x000ee40000300800 */
[----:B------:R-:W3:Y:S01]  /*22ab0*/  LDL.LU R27, [R1+0x2f4] ;  /* 0x0002f400011b7983 */ /* 0x000ee20000300800 */
[----:B----4-:R-:W-:Y:S11]  /*22ac0*/  HMMA.16816.F32 R16, R4, R16, R20 ;  /* 0x000000100410723c */ /* 0x010ff60000001814 */
[----:B------:R-:W-:Y:S11]  /*22ad0*/  @!UPT UIADD3 URZ, URZ, URZ, URZ ;  /* 0x0000003f3f3ff290 */ /* 0x000ff6000fffe03f */
[----:B------:R-:W-:Y:S01]  /*22ae0*/  @!UPT UIADD3 URZ, URZ, URZ, URZ ;  /* 0x0000003f3f3ff290 */ /* 0x000fe2000fffe03f */
[----:B------:R0:W-:Y:S04]  /*22af0*/  STL.64 [R1+0xb0], R16 ;  /* 0x0000b01001007387 */ /* 0x0001e80000100a00 */
[----:B0-----:R-:W3:Y:S01]  /*22b00*/  LDL.LU.64 R16, [R1+0x1938] ;  /* 0x0019380001107983 */ /* 0x001ee20000300a00 */
[----:B------:R-:W-:Y:S01]  /*22b10*/  MOV R20, R19 ;  /* 0x0000001300147202 */ /* 0x000fe20000000f00 */
[----:B------:R-:W-:-:S04]  /*22b20*/  IMAD.MOV.U32 R21, RZ, RZ, R18 ;  /* 0x000000ffff157224 */ /* 0x000fc800078e0012 */
[----:B------:R0:W-:Y:S01]  /*22b30*/  STL [R1+0x1724], R20 ;  /* 0x0017241401007387 */ /* 0x0001e20000100800 */
[----:B------:R1:W-:Y:S03]  /*22b40*/  STL [R1+0x1720], R21 ;  /* 0x0017201501007387 */ /* 0x0003e60000100800 */
[----:B0-----:R-:W4:Y:S01]  /*22b50*/  LDL.LU R20, [R1+0x110] ;  /* 0x0001100001147983 */ /* 0x001f220000300800 */
[----:B-1----:R-:W4:Y:S01]  /*22b60*/  LDL.LU R21, [R1+0x114] ;  /* 0x0001140001157983 */ /* 0x002f220000300800 */
[C---:B---3--:R-:W-:Y:S11]  /*22b70*/  HMMA.16816.F32 R24, R4.reuse, R16, R24 ;  /* 0x000000100418723c */ /* 0x048ff60000001818 */
[----:B------:R-:W-:Y:S11]  /*22b80*/  @!UPT UIADD3 URZ, URZ, URZ, URZ ;  /* 0x0000003f3f3ff290 */ /* 0x000ff6000fffe03f */
[----:B------:R-:W-:Y:S02]  /*22b90*/  @!UPT UIADD3 URZ, URZ, URZ, URZ ;  /* 0x0000003f3f3ff290 */ /* 0x000fe4000fffe03f */
[----:B------:R-:W-:Y:S01]  /*22ba0*/  MOV R19, R26 ;  /* 0x0000001a00137202 */ /* 0x000fe20000000f00 */
[----:B------:R-:W-:Y:S02]  /*22bb0*/  IMAD.MOV.U32 R18, RZ, RZ, R25 ;  /* 0x000000ffff127224 */ /* 0x000fe400078e0019 */
[----:B------:R-:W-:Y:S01]  /*22bc0*/  IMAD.MOV.U32 R17, RZ, RZ, R24 ;  /* 0x000000ffff117224 */ /* 0x000fe200078e0018 */
[----:B------:R-:W-:Y:S01]  /*22bd0*/  STL [R1+0xdc], R27 ;  /* 0x0000dc1b01007387 */ /* 0x000fe20000100800 */
[----:B------:R-:W3:Y:S02]  /*22be0*/  LDL.LU R24, [R1+0x170] ;  /* 0x0001700001187983 */ /* 0x000ee40000300800 */
[----:B------:R-:W3:Y:S02]  /*22bf0*/  LDL.LU R25, [R1+0x174] ;  /* 0x0001740001197983 */ /* 0x000ee40000300800 */
[----:B------:R-:W-:Y:S01]  /*22c00*/  STL [R1+0x1730], R19 ;  /* 0x0017301301007387 */ /* 0x000fe20000100800 */
[----:B------:R-:W-:Y:S01]  /*22c10*/  STL [R1+0x172c], R18 ;  /* 0x00172c1201007387 */ /* 0x000fe20000100800 */
[----:B------:R0:W-:Y:S02]  /*22c20*/  STL [R1+0x1728], R17 ;  /* 0x0017281101007387 */ /* 0x0001e40000100800 */
[----:B------:R-:W4:Y:S01]  /*22c30*/  LDL.LU R16, [R1+0x2d0] ;  /* 0x0002d00001107983 */ /* 0x000f220000300800 */
[----:B0-----:R-:W4:Y:S01]  /*22c40*/  LDL.LU R17, [R1+0x2d4] ;  /* 0x0002d40001117983 */ /* 0x001f220000300800 */
[----:B------:R-:W4:Y:S02]  /*22c50*/  LDL.LU R18, [R1+0x2d8] ;  /* 0x0002d80001127983 */ /* 0x000f240000300800 */
[----:B------:R-:W4:Y:S01]  /*22c60*/  LDL.LU R19, [R1+0x2dc] ;  /* 0x0002dc0001137983 */ /* 0x000f220000300800 */
[C---:B--2---:R-:W-:Y:S08]  /*22c70*/  HMMA.16816.F32 R8, R4.reuse, R8, R12 ;  /* 0x000000080408723c */ /* 0x044ff0000000180c */
[----:B----4-:R-:W-:Y:S11]  /*22c80*/  HMMA.16816.F32 R16, R4, R20, R16 ;  /* 0x000000140410723c */ /* 0x010ff60000001810 */
[----:B------:R-:W-:Y:S11]  /*22c90*/  @!UPT UIADD3 URZ, URZ, URZ, URZ ;  /* 0x0000003f3f3ff290 */ /* 0x000ff6000fffe03f */
[----:B------:R-:W-:Y:S01]  /*22ca0*/  @!UPT UIADD3 URZ, URZ, URZ, URZ ;  /* 0x0000003f3f3ff290 */ /* 0x000fe2000fffe03f */
[----:B------:R0:W-:Y:S01]  /*22cb0*/  STL [R1+0x100], R16 ;  /* 0x0001001001007387 */ /* 0x0001e20000100800 */
[----:B------:R-:W-:Y:S02]  /*22cc0*/  IMAD.MOV.U32 R21, RZ, RZ, R18 ;  /* 0x000000ffff157224 */ /* 0x000fe400078e0012 */
[----:B------:R-:W-:Y:S01]  /*22cd0*/  IMAD.MOV.U32 R20, RZ, RZ, R17 ;  /* 0x000000ffff147224 */ /* 0x000fe200078e0011 */
[----:B0-----:R-:W-:-:S05]  /*22ce0*/  MOV R16, R19 ;  /* 0x0000001300107202 */ /* 0x001fca0000000f00 */
[----:B------:R-:W-:Y:S01]  /*22cf0*/  STL [R1+0x173c], R16 ;  /* 0x00173c1001007387 */ /* 0x000fe20000100800 */
[----:B------:R-:W-:Y:S02]  /*22d00*/  STL [R1+0x1738], R21 ;  /* 0x0017381501007387 */ /* 0x000fe40000100800 */
[----:B------:R0:W-:Y:S02]  /*22d10*/  STL [R1+0x1734], R20 ;  /* 0x0017341401007387 */ /* 0x0001e40000100800 */
[----:B------:R-:W-:Y:S01]  /*22d20*/  IMAD.MOV.U32 R19, RZ, RZ, R9 ;  /* 0x000000ffff137224 */ /* 0x000fe200078e0009 */
[----:B0-----:R-:W3:Y:S01]  /*22d30*/  LDL.LU R20, [R1+0x2b0] ;  /* 0x0002b00001147983 */ /* 0x001ee20000300800 */
[----:B------:R-:W3:Y:S02]  /*22d40*/  LDL.LU R21, [R1+0x2b4] ;  /* 0x0002b40001157983 */ /* 0x000ee40000300800 */
[----:B------:R-:W3:Y:S02]  /*22d50*/  LDL.LU R22, [R1+0x2b8] ;  /* 0x0002b80001167983 */ /* 0x000ee40000300800 */
[----:B------:R-:W3:Y:S01]  /*22d60*/  LDL.LU R23, [R1+0x2bc] ;  /* 0x0002bc0001177983 */ /* 0x000ee20000300800 */
[----:B------:R0:W-:Y:S02]  /*22d70*/  STL [R1+0x130], R8 ;  /* 0x0001300801007387 */ /* 0x0001e40000100800 */
[----:B0-----:R-:W-:-:S02]  /*22d80*/  IMAD.MOV.U32 R8, RZ, RZ, R0 ;  /* 0x000000ffff087224 */ /* 0x001fc400078e0000 */
[----:B------:R-:W2:Y:S01]  /*22d90*/  LDL.LU R0, [R1+0x1934] ;  /* 0x0019340001007983 */ /* 0x000ea20000300800 */
[----:B------:R-:W4:Y:S03]  /*22da0*/  LDL.LU R9, [R1+0x3c4] ;  /* 0x0003c40001097983 */ /* 0x000f260000300800 */
[----:B----4-:R0:W-:Y:S04]  /*22db0*/  STL.64 [R1+0x1910], R8 ;  /* 0x0019100801007387 */ /* 0x0101e80000100a00 */
[----:B0-----:R-:W4:Y:S01]  /*22dc0*/  LDL.LU R8, [R1+0x3a0] ;  /* 0x0003a00001087983 */ /* 0x001f220000300800 */
[----:B------:R-:W4:Y:S03]  /*22dd0*/  LDL.LU R9, [R1+0x3a4] ;  /* 0x0003a40001097983 */ /* 0x000f260000300800 */
[----:B----4-:R0:W-:Y:S04]  /*22de0*/  STL.64 [R1+0x1920], R8 ;  /* 0x0019200801007387 */ /* 0x0101e80000100a00 */
[----:B0-----:R-:W4:Y:S01]  /*22df0*/  LDL.LU R8, [R1+0x190] ;  /* 0x0001900001087983 */ /* 0x001f220000300800 */
[----:B--2---:R-:W-:-:S02]  /*22e00*/  IMAD.MOV.U32 R9, RZ, RZ, R0 ;  /* 0x000000ffff097224 */ /* 0x004fc400078e0000 */
[----:B------:R-:W2:Y:S02]  /*22e10*/  LDL.LU R0, [R1+0x1930] ;  /* 0x0019300001007983 */ /* 0x000ea40000300800 */
[----:B------:R-:W-:Y:S01]  /*22e20*/  IMAD.MOV.U32 R18, RZ, RZ, R10 ;  /* 0x000000ffff127224 */ /* 0x000fe200078e000a */
[----:B------:R-:W-:Y:S01]  /*22e30*/  MOV R17, R11 ;  /* 0x0000000b00117202 */ /* 0x000fe20000000f00 */
[----:B----4-:R3:W-:Y:S01]  /*22e40*/  STL.64 [R1+0x1928], R8 ;  /* 0x0019280801007387 */ /* 0x0107e20000100a00 */
[----:B------:R-:W4:Y:S02]  /*22e50*/  LDL.LU R12, [R1+0x280] ;  /* 0x00028000010c7983 */ /* 0x000f240000300800 */
[----:B------:R-:W4:Y:S02]  /*22e60*/  LDL.LU R13, [R1+0x284] ;  /* 0x00028400010d7983 */ /* 0x000f240000300800 */
[----:B------:R-:W4:Y:S01]  /*22e70*/  LDL.LU R14, [R1+0x288] ;  /* 0x00028800010e7983 */ /* 0x000f220000300800 */
[----:B------:R-:W4:Y:S01]  /*22e80*/  LDL.LU R15, [R1+0x28c] ;  /* 0x00028c00010f7983 */ /* 0x000f220000300800 */
[----:B---3--:R-:W-:Y:S03]  /*22e90*/  HMMA.16816.F32 R8, R4, R24, R20 ;  /* 0x000000180408723c */ /* 0x008fe60000001814 */
[----:B------:R0:W-:Y:S01]  /*22ea0*/  STL [R1+0x1748], R17 ;  /* 0x0017481101007387 */ /* 0x0001e20000100800 */
[----:B------:R1:W-:Y:S02]  /*22eb0*/  STL [R1+0x1744], R18 ;  /* 0x0017441201007387 */ /* 0x0003e40000100800 */
[----:B------:R3:W-:Y:S02]  /*22ec0*/  STL [R1+0x1740], R19 ;  /* 0x0017401301007387 */ /* 0x0007e40000100800 */
[----:B------:R-:W5:Y:S01]  /*22ed0*/  LDL.LU R16, [R1+0x2a0] ;  /* 0x0002a00001107983 */ /* 0x000f620000300800 */
[----:B0-----:R-:W5:Y:S01]  /*22ee0*/  LDL.LU R17, [R1+0x2a4] ;  /* 0x0002a40001117983 */ /* 0x001f620000300800 */
[----:B-1----:R-:W5:Y:S02]  /*22ef0*/  LDL.LU R18, [R1+0x2a8] ;  /* 0x0002a80001127983 */ /* 0x002f640000300800 */
[----:B---3--:R-:W5:Y:S11]  /*22f00*/  LDL.LU R19, [R1+0x2ac] ;  /* 0x0002ac0001137983 */ /* 0x008f760000300800 */
[----:B------:R-:W-:Y:S01]  /*22f10*/  @!UPT UIADD3 URZ, URZ, URZ, URZ ;  /* 0x0000003f3f3ff290 */ /* 0x000fe2000fffe03f */
[----:B------:R-:W-:Y:S01]  /*22f20*/  MOV R27, R8 ;  /* 0x00000008001b7202 */ /* 0x000fe20000000f00 */
[----:B------:R-:W-:Y:S02]  /*22f30*/  IMAD.MOV.U32 R26, RZ, RZ, R9 ;  /* 0x000000ffff1a7224 */ /* 0x000fe400078e0009 */
[----:B------:R-:W5:Y:S01]  /*22f40*/  LDL.LU.64 R8, [R1+0x1928] ;  /* 0x0019280001087983 */ /* 0x000f620000300a00 */
[----:B------:R-:W-:Y:S01]  /*22f50*/  IMAD.MOV.U32 R23, RZ, RZ, R10 ;  /* 0x000000ffff177224 */ /* 0x000fe200078e000a */
[----:B------:R-:W-:-:S05]  /*22f60*/  MOV R22, R11 ;  /* 0x0000000b00167202 */ /* 0x000fca0000000f00 */
[----:B------:R-:W-:Y:S01]  /*22f70*/  STL [R1+0x1758], R22 ;  /* 0x0017581601007387 */ /* 0x000fe20000100800 */
[----:B------:R-:W-:Y:S02]  /*22f80*/  STL [R1+0x1754], R23 ;  /* 0x0017541701007387 */ /* 0x000fe40000100800 */
[----:B------:R0:W-:Y:S02]  /*22f90*/  STL [R1+0x1750], R26 ;  /* 0x0017501a01007387 */ /* 0x0001e40000100800 */
[----:B------:R1:W-:Y:S01]  /*22fa0*/  STL [R1+0x174c], R27 ;  /* 0x00174c1b01007387 */ /* 0x0003e20000100800 */
[----:B------:R-:W3:Y:S01]  /*22fb0*/  LDL.LU R24, [R1+0x1a0] ;  /* 0x0001a00001187983 */ /* 0x000ee20000300800 */
[----:B------:R-:W3:Y:S03]  /*22fc0*/  LDL.LU R25, [R1+0x1a4] ;  /* 0x0001a40001197983 */ /* 0x000ee60000300800 */
[----:B0-----:R-:W3:Y:S01]  /*22fd0*/  LDL.LU R26, [R1+0x1a8] ;  /* 0x0001a800011a7983 */ /* 0x001ee20000300800 */
[----:B-1----:R-:W3:Y:S01]  /*22fe0*/  LDL.LU R27, [R1+0x1ac] ;  /* 0x0001ac00011b7983 */ /* 0x002ee20000300800 */
[----:B-----5:R-:W-:Y:S11]  /*22ff0*/  HMMA.16816.F32 R8, R4, R8, R16 ;  /* 0x000000080408723c */ /* 0x020ff60000001810 */
[----:B------:R-:W-:Y:S11]  /*23000*/  @!UPT UIADD3 URZ, URZ, URZ, URZ ;  /* 0x0000003f3f3ff290 */ /* 0x000ff6000fffe03f */
[----:B------:R-:W-:Y:S02]  /*23010*/  @!UPT UIADD3 URZ, URZ, URZ, URZ ;  /* 0x0000003f3f3ff290 */ /* 0x000fe4000fffe03f */
[----:B------:R-:W-:Y:S02]  /*23020*/  IMAD.MOV.U32 R19, RZ, RZ, R8 ;  /* 0x000000ffff137224 */ /* 0x000fe400078e0008 */
[----:B------:R-:W-:Y:S02]  /*23030*/  IMAD.MOV.U32 R16, RZ, RZ, R9 ;  /* 0x000000ffff107224 */ /* 0x000fe400078e0009 */
[----:B------:R-:W3:Y:S01]  /*23040*/  LDL.LU.64 R8, [R1+0x1920] ;  /* 0x0019200001087983 */ /* 0x000ee20000300a00 */
[----:B------:R-:W-:Y:S01]  /*23050*/  MOV R21, R10 ;  /* 0x0000000a00157202 */ /* 0x000fe20000000f00 */
[----:B------:R-:W-:-:S05]  /*23060*/  IMAD.MOV.U32 R20, RZ, RZ, R11 ;  /* 0x000000ffff147224 */ /* 0x000fca00078e000b */
[----:B------:R0:W-:Y:S01]  /*23070*/  STL [R1+0x1768], R20 ;  /* 0x0017681401007387 */ /* 0x0001e20000100800 */
[----:B------:R1:W-:Y:S02]  /*23080*/  STL [R1+0x1764], R21 ;  /* 0x0017641501007387 */ /* 0x0003e40000100800 */
[----:B0-----:R-:W-:Y:S01]  /*23090*/  IMAD.MOV.U32 R20, RZ, RZ, R29 ;  /* 0x000000ffff147224 */ /* 0x001fe200078e001d */
[----:B-1----:R-:W-:Y:S01]  /*230a0*/  MOV R21, R2 ;  /* 0x0000000200157202 */ /* 0x002fe20000000f00 */
[----:B------:R-:W5:Y:S01]  /*230b0*/  LDL.LU R29, [R1+0x191c] ;  /* 0x00191c00011d7983 */ /* 0x000f620000300800 */
[----:B------:R-:W2:Y:S02]  /*230c0*/  LDL.LU R2, [R1+0x1918] ;  /* 0x0019180001027983 */ /* 0x000ea40000300800 */
[----:B------:R0:W-:Y:S02]  /*230d0*/  STL [R1+0x1760], R16 ;  /* 0x0017601001007387 */ /* 0x0001e40000100800 */
[----:B------:R-:W-:Y:S01]  /*230e0*/  STL [R1+0x175c], R19 ;  /* 0x00175c1301007387 */ /* 0x000fe20000100800 */
[----:B---3--:R-:W-:Y:S11]  /*230f0*/  HMMA.16816.F32 R8, R4, R8, R24 ;  /* 0x000000080408723c */ /* 0x008ff60000001818 */
[----:B------:R-:W-:Y:S11]  /*23100*/  @!UPT UIADD3 URZ, URZ, URZ, URZ ;  /* 0x0000003f3f3ff290 */ /* 0x000ff6000fffe03f */
[----:B------:R-:W-:Y:S02]  /*23110*/  @!UPT UIADD3 URZ, URZ, URZ, URZ ;  /* 0x0000003f3f3ff290 */ /* 0x000fe4000fffe03f */
[----:B------:R-:W-:Y:S02]  /*23120*/  IMAD.MOV.U32 R26, RZ, RZ, R8 ;  /* 0x000000ffff1a7224 */ /* 0x000fe400078e0008 */
[----:B------:R-:W-:Y:S02]  /*23130*/  IMAD.MOV.U32 R27, RZ, RZ, R9 ;  /* 0x000000ffff1b7224 */ /* 0x000fe400078e0009 */
[----:B------:R-:W4:Y:S01]  /*23140*/  LDL.LU.64 R8, [R1+0x1910] ;  /* 0x0019100001087983 */ /* 0x000f220000300a00 */
[----:B------:R-:W-:Y:S01]  /*23150*/  IMAD.MOV.U32 R18, RZ, RZ, R11 ;  /* 0x000000ffff127224 */ /* 0x000fe200078e000b */
[----:B------:R-:W-:-:S04]  /*23160*/  MOV R17, R10 ;  /* 0x0000000a00117202 */ /* 0x000fc80000000f00 */
[----:B------:R-:W-:Y:S01]  /*23170*/  STL [R1+0x1778], R18 ;  /* 0x0017781201007387 */ /* 0x000fe20000100800 */
[----:B------:R1:W-:Y:S02]  /*23180*/  STL [R1+0x1774], R17 ;  /* 0x0017741101007387 */ /* 0x0003e40000100800 */
[----:B0-----:R-:W3:Y:S01]  /*23190*/  LDL.LU R16, [R1+0x290] ;  /* 0x0002900001107983 */ /* 0x001ee20000300800 */
[----:B-1----:R-:W3:Y:S01]  /*231a0*/  LDL.LU R17, [R1+0x294] ;  /* 0x0002940001117983 */ /* 0x002ee20000300800 */
[----:B------:R-:W3:Y:S02]  /*231b0*/  LDL.LU R18, [R1+0x298] ;  /* 0x0002980001127983 */ /* 0x000ee40000300800 */
[----:B------:R-:W3:Y:S02]  /*231c0*/  LDL.LU R19, [R1+0x29c] ;  /* 0x00029c0001137983 */ /* 0x000ee40000300800 */
[----:B------:R-:W-:Y:S01]  /*231d0*/  STL [R1+0x1770], R27 ;  /* 0x0017701b01007387 */ /* 0x000fe20000100800 */
[----:B------:R3:W-:Y:S01]  /*231e0*/  STL [R1+0x176c], R26 ;  /* 0x00176c1a01007387 */ /* 0x0007e20000100800 */
[C---:B----4-:R-:W-:Y:S03]  /*231f0*/  HMMA.16816.F32 R8, R4.reuse, R8, R12 ;  /* 0x000000080408723c */ /* 0x050fe6000000180c */
[----:B------:R-:W4:Y:S01]  /*23200*/  LDL.LU R12, [R1+0x30] ;  /* 0x00003000010c7983 */ /* 0x000f220000300800 */
[----:B------:R-:W4:Y:S04]  /*23210*/  LDL.LU R13, [R1+0x34] ;  /* 0x00003400010d7983 */ /* 0x000f280000300800 */
[----:B---3--:R-:W-:Y:S01]  /*23220*/  HMMA.16816.F32 R24, R4, R20, R16 ;  /* 0x000000140418723c */ /* 0x008fe20000001810 */
[----:B-----5:R-:W-:-:S02]  /*23230*/  IMAD.MOV.U32 R14, RZ, RZ, R29 ;  /* 0x000000ffff0e7224 */ /* 0x020fc400078e001d */
[----:B--2---:R-:W-:Y:S01]  /*23240*/  IMAD.MOV.U32 R15, RZ, RZ, R0 ;  /* 0x000000ffff0f7224 */ /* 0x004fe200078e0000 */
[----:B------:R-:W2:Y:S11]  /*23250*/  LDL.LU R29, [R1+0x1908] ;  /* 0x00190800011d7983 */ /* 0x000eb60000300800 */
[----:B------:R-:W-:Y:S01]  /*23260*/  @!UPT UIADD3 URZ, URZ, URZ, URZ ;  /* 0x0000003f3f3ff290 */ /* 0x000fe2000fffe03f */
[----:B------:R-:W-:Y:S01]  /*23270*/  IMAD.MOV.U32 R20, RZ, RZ, R10 ;  /* 0x000000ffff147224 */ /* 0x000fe200078e000a */
[----:B------:R-:W-:Y:S01]  /*23280*/  MOV R21, R11 ;  /* 0x0000000b00157202 */ /* 0x000fe20000000f00 */
[----:B------:R-:W-:Y:S06]  /*23290*/  STL.64 [R1+0x17f8], R14 ;  /* 0x0017f80e01007387 */ /* 0x000fec0000100a00 */
[----:B------:R-:W-:Y:S02]  /*232a0*/  IMAD.MOV.U32 R22, RZ, RZ, R26 ;  /* 0x000000ffff167224 */ /* 0x000fe400078e001a */
[----:B------:R-:W-:Y:S01]  /*232b0*/  IMAD.MOV.U32 R23, RZ, RZ, R27 ;  /* 0x000000ffff177224 */ /* 0x000fe200078e001b */
[----:B----4-:R-:W-:Y:S01]  /*232c0*/  STL.64 [R1+0x17f0], R12 ;  /* 0x0017f00c01007387 */ /* 0x010fe20000100a00 */
[----:B------:R-:W3:Y:S03]  /*232d0*/  LDL.LU R0, [R1+0x608] ;  /* 0x0006080001007983 */ /* 0x000ee60000300800 */
[----:B------:R-:W-:Y:S02]  /*232e0*/  STL.64 [R1+0x17a8], R22 ;  /* 0x0017a81601007387 */ /* 0x000fe40000100a00 */
[----:B------:R0:W-:Y:S01]  /*232f0*/  STL.64 [R1+0x17a0], R20 ;  /* 0x0017a01401007387 */ /* 0x0001e20000100a00 */
[----:B------:R-:W1:Y:S04]  /*23300*/  LDSM.16.M88.4 R12, [R28+0x28800] ;  /* 0x028800001c0c783b */ /* 0x000e680000000200 */
[----:B0-----:R-:W4:Y:S01]  /*23310*/  LDL.LU R20, [R1+0xf0] ;  /* 0x0000f00001147983 */ /* 0x001f220000300800 */
[----:B------:R-:W4:Y:S02]  /*23320*/  LDL.LU R21, [R1+0xf4] ;  /* 0x0000f40001157983 */ /* 0x000f240000300800 */
[----:B------:R-:W5:Y:S01]  /*23330*/  LDL.LU R22, [R1+0xf8] ;  /* 0x0000f80001167983 */ /* 0x000f620000300800 */
[----:B------:R-:W-:-:S02]  /*23340*/  MOV R23, R2 ;  /* 0x0000000200177202 */ /* 0x000fc40000000f00 */
[----:B------:R-:W-:Y:S01]  /*23350*/  MOV R19, R25 ;  /* 0x0000001900137202 */ /* 0x000fe20000000f00 */
[----:B------:R-:W-:Y:S01]  /*23360*/  IMAD.MOV.U32 R16, RZ, RZ, R24 ;  /* 0x000000ffff107224 */ /* 0x000fe200078e0018 */
[----:B-1----:R-:W-:Y:S01]  /*23370*/  MOV R18, R14 ;  /* 0x0000000e00127202 */ /* 0x002fe20000000f00 */
[----:B------:R-:W-:Y:S01]  /*23380*/  IMAD.MOV.U32 R17, RZ, RZ, R15 ;  /* 0x000000ffff117224 */ /* 0x000fe200078e000f */
[----:B-----5:R-:W-:Y:S01]  /*23390*/  STL.64 [R1+0x1808], R22 ;  /* 0x0018081601007387 */ /* 0x020fe20000100a00 */
[----:B----4-:R-:W-:Y:S02]  /*233a0*/  STL.64 [R1+0x1800], R20 ;  /* 0x0018001401007387 */ /* 0x010fe40000100a00 */
[----:B------:R-:W-:Y:S02]  /*233b0*/  STL.64 [R1+0x17b8], R18 ;  /* 0x0017b81201007387 */ /* 0x000fe40000100a00 */
[----:B------:R0:W-:Y:S02]  /*233c0*/  STL.64 [R1+0x17b0], R16 ;  /* 0x0017b01001007387 */ /* 0x0001e40000100a00 */
[----:B0-----:R-:W4:Y:S01]  /*233d0*/  LDL.LU R16, [R1+0x160] ;  /* 0x0001600001107983 */ /* 0x001f220000300800 */
[----:B------:R-:W4:Y:S02]  /*233e0*/  LDL.LU R17, [R1+0x164] ;  /* 0x0001640001117983 */ /* 0x000f240000300800 */
[----:B------:R-:W5:Y:S02]  /*233f0*/  LDL.LU R18, [R1+0x168] ;  /* 0x0001680001127983 */ /* 0x000f640000300800 */
[----:B------:R-:W5:Y:S02]  /*23400*/  LDL.LU R19, [R1+0x16c] ;  /* 0x00016c0001137983 */ /* 0x000f640000300800 */
[----:B-----5:R-:W-:Y:S01]  /*23410*/  STL.64 [R1+0x1818], R18 ;  /* 0x0018181201007387 */ /* 0x020fe20000100a00 */
[----:B----4-:R-:W-:Y:S02]  /*23420*/  STL.64 [R1+0x1810], R16 ;  /* 0x0018101001007387 */ /* 0x010fe40000100a00 */
[----:B------:R-:W4:Y:S02]  /*23430*/  LDL.LU R20, [R1+0x1b0] ;  /* 0x0001b00001147983 */ /* 0x000f240000300800 */
[----:B------:R-:W4:Y:S01]  /*23440*/  LDL.LU R21, [R1+0x1b4] ;  /* 0x0001b40001157983 */ /* 0x000f220000300800 */
[----:B------:R-:W5:Y:S01]  /*23450*/  LDL.LU R22, [R1+0x1b8] ;  /* 0x0001b80001167983 */ /* 0x000f620000300800 */
[----:B------:R-:W5:Y:S02]  /*23460*/  LDL.LU R23, [R1+0x1bc] ;  /* 0x0001bc0001177983 */ /* 0x000f640000300800 */
[----:B------:R-:W-:-:S02]  /*23470*/  IMAD.MOV.U32 R2, RZ, RZ, R12 ;  /* 0x000000ffff027224 */ /* 0x000fc400078e000c */
[----:B------:R-:W-:Y:S01]  /*23480*/  IMAD.MOV.U32 R11, RZ, RZ, R13 ;  /* 0x000000ffff0b7224 */ /* 0x000fe200078e000d */
[----:B-----5:R-:W-:Y:S01]  /*23490*/  STL.64 [R1+0x1828], R22 ;  /* 0x0018281601007387 */ /* 0x020fe20000100a00 */
[----:B----4-:R0:W-:Y:S03]  /*234a0*/  STL.64 [R1+0x1820], R20 ;  /* 0x0018201401007387 */ /* 0x0101e60000100a00 */
[----:B0-----:R-:W4:Y:S01]  /*234b0*/  LDL.LU R20, [R1+0x1e0] ;  /* 0x0001e00001147983 */ /* 0x001f220000300800 */
[----:B------:R-:W4:Y:S02]  /*234c0*/  LDL.LU R21, [R1+0x1e4] ;  /* 0x0001e40001157983 */ /* 0x000f240000300800 */
[----:B------:R-:W5:Y:S02]  /*234d0*/  LDL.LU R22, [R1+0x1e8] ;  /* 0x0001e80001167983 */ /* 0x000f640000300800 */
[----:B------:R-:W5:Y:S01]  /*234e0*/  LDL.LU R23, [R1+0x1ec] ;  /* 0x0001ec0001177983 */ /* 0x000f620000300800 */
[----:B------:R-:W2:Y:S01]  /*234f0*/  LDL.LU R12, [R1+0x210] ;  /* 0x00021000010c7983 */ /* 0x000ea20000300800 */
[----:B------:R-:W2:Y:S02]  /*23500*/  LDL.LU R13, [R1+0x214] ;  /* 0x00021400010d7983 */ /* 0x000ea40000300800 */
[----:B------:R-:W2:Y:S02]  /*23510*/  LDL.LU R14, [R1+0x218] ;  /* 0x00021800010e7983 */ /* 0x000ea40000300800 */
[----:B------:R-:W2:Y:S02]  /*23520*/  LDL.LU R15, [R1+0x21c] ;  /* 0x00021c00010f7983 */ /* 0x000ea40000300800 */
[----:B--2---:R-:W-:Y:S01]  /*23530*/  STL.64 [R1+0x1858], R14 ;  /* 0x0018580e01007387 */ /* 0x004fe20000100a00 */
[----:B------:R-:W-:Y:S02]  /*23540*/  STL.64 [R1+0x1850], R12 ;  /* 0x0018500c01007387 */ /* 0x000fe40000100a00 */
[----:B-----5:R-:W-:Y:S02]  /*23550*/  STL.64 [R1+0x1838], R22 ;  /* 0x0018381601007387 */ /* 0x020fe40000100a00 */
[----:B----4-:R0:W-:Y:S01]  /*23560*/  STL.64 [R1+0x1830], R20 ;  /* 0x0018301401007387 */ /* 0x0101e20000100a00 */
[----:B------:R-:W1:Y:S04]  /*23570*/  LDSM.16.M88.4 R12, [R28+0x29000] ;  /* 0x029000001c0c783b */ /* 0x000e680000000200 */
[----:B0-----:R-:W2:Y:S01]  /*23580*/  LDL.LU R20, [R1+0x220] ;  /* 0x0002200001147983 */ /* 0x001ea20000300800 */
[----:B------:R-:W2:Y:S02]  /*23590*/  LDL.LU R21, [R1+0x224] ;  /* 0x0002240001157983 */ /* 0x000ea40000300800 */
[----:B------:R-:W4:Y:S02]  /*235a0*/  LDL.LU R22, [R1+0x228] ;  /* 0x0002280001167983 */ /* 0x000f240000300800 */
[----:B------:R-:W4:Y:S02]  /*235b0*/  LDL.LU R23, [R1+0x22c] ;  /* 0x00022c0001177983 */ /* 0x000f240000300800 */
[----:B----4-:R-:W-:Y:S01]  /*235c0*/  STL.64 [R1+0x1868], R22 ;  /* 0x0018681601007387 */ /* 0x010fe20000100a00 */
[----:B--2---:R0:W-:Y:S03]  /*235d0*/  STL.64 [R1+0x1860], R20 ;  /* 0x0018601401007387 */ /* 0x0041e60000100a00 */
[----:B0-----:R-:W2:Y:S01]  /*235e0*/  LDL.LU R20, [R1+0x230] ;  /* 0x0002300001147983 */ /* 0x001ea20000300800 */
[----:B------:R-:W2:Y:S02]  /*235f0*/  LDL.LU R21, [R1+0x234] ;  /* 0x0002340001157983 */ /* 0x000ea40000300800 */
[----:B------:R-:W4:Y:S02]  /*23600*/  LDL.LU R22, [R1+0x238] ;  /* 0x0002380001167983 */ /* 0x000f240000300800 */
[----:B------:R-:W4:Y:S01]  /*23610*/  LDL.LU R23, [R1+0x23c] ;  /* 0x00023c0001177983 */ /* 0x000f220000300800 */
[----:B------:R-:W-:Y:S01]  /*23620*/  MOV R27, R8 ;  /* 0x00000008001b7202 */ /* 0x000fe20000000f00 */
[----:B------:R-:W-:-:S02]  /*23630*/  IMAD.MOV.U32 R26, RZ, RZ, R9 ;  /* 0x000000ffff1a7224 */ /* 0x000fc400078e0009 */
[----:B-1----:R-:W-:Y:S01]  /*23640*/  IMAD.MOV.U32 R25, RZ, RZ, R14 ;  /* 0x000000ffff197224 */ /* 0x002fe200078e000e */
[----:B------:R-:W-:Y:S01]  /*23650*/  MOV R24, R15 ;  /* 0x0000000f00187202 */ /* 0x000fe20000000f00 */
[----:B----4-:R-:W-:Y:S01]  /*23660*/  STL.64 [R1+0x1878], R22 ;  /* 0x0018781601007387 */ /* 0x010fe20000100a00 */
[----:B--2---:R-:W-:Y:S02]  /*23670*/  STL.64 [R1+0x1870], R20 ;  /* 0x0018701401007387 */ /* 0x004fe40000100a00 */
[----:B------:R-:W-:Y:S02]  /*23680*/  STL.64 [R1+0x17c8], R26 ;  /* 0x0017c81a01007387 */ /* 0x000fe40000100a00 */
[----:B------:R0:W-:Y:S02]  /*23690*/  STL.64 [R1+0x17c0], R24 ;  /* 0x0017c01801007387 */ /* 0x0001e40000100a00 */
[----:B------:R-:W-:Y:S01]  /*236a0*/  IMAD.MOV.U32 R19, RZ, RZ, R2 ;  /* 0x000000ffff137224 */ /* 0x000fe200078e0002 */
[----:B------:R-:W-:Y:S01]  /*236b0*/  MOV R8, R12 ;  /* 0x0000000c00087202 */ /* 0x000fe20000000f00 */
[----:B------:R-:W-:Y:S04]  /*236c0*/  LDSM.16.M88.4 R20, [R28+0x2a800] ;  /* 0x02a800001c14783b */ /* 0x000fe80000000200 */
[----:B0-----:R-:W2:Y:S01]  /*236d0*/  LDL.LU R24, [R1+0x120] ;  /* 0x0001200001187983 */ /* 0x001ea20000300800 */
[----:B------:R-:W-:-:S02]  /*236e0*/  IMAD.MOV.U32 R25, RZ, RZ, R29 ;  /* 0x000000ffff197224 */ /* 0x000fc400078e001d */
[----:B------:R-:W4:Y:S02]  /*236f0*/  LDL.LU R29, [R1+0x1904] ;  /* 0x00190400011d7983 */ /* 0x000f240000300800 */
[----:B------:R-:W5:Y:S01]  /*23700*/  LDL.LU R26, [R1+0x128] ;  /* 0x00012800011a7983 */ /* 0x000f620000300800 */
[----:B------:R-:W5:Y:S04]  /*23710*/  LDL.LU R27, [R1+0x12c] ;  /* 0x00012c00011b7983 */ /* 0x000f680000300800 */
[----:B-----5:R4:W-:Y:S01]  /*23720*/  STL.64 [R1+0x1848], R26 ;  /* 0x0018481a01007387 */ /* 0x0209e20000100a00 */
[----:B--2---:R0:W-:Y:S02]  /*23730*/  STL.64 [R1+0x1840], R24 ;  /* 0x0018401801007387 */ /* 0x0041e40000100a00 */
[----:B----4-:R-:W-:Y:S01]  /*23740*/  IMAD.MOV.U32 R26, RZ, RZ, R29 ;  /* 0x000000ffff1a7224 */ /* 0x010fe200078e001d */
[----:B0-----:R-:W2:Y:S01]  /*23750*/  LDL.LU R24, [R1+0x200] ;  /* 0x0002000001187983 */ /* 0x001ea20000300800 */
[----:B------:R-:W2:Y:S02]  /*23760*/  LDL.LU R25, [R1+0x204] ;  /* 0x0002040001197983 */ /* 0x000ea40000300800 */
[----:B------:R-:W4:Y:S02]  /*23770*/  LDL.LU R29, [R1+0x1900] ;  /* 0x00190000011d7983 */ /* 0x000f240000300800 */
[----:B------:R-:W5:Y:S02]  /*23780*/  LDL.LU R27, [R1+0x20c] ;  /* 0x00020c00011b7983 */ /* 0x000f640000300800 */
[----:B------:R-:W-:-:S02]  /*23790*/  IMAD.MOV.U32 R2, RZ, RZ, R13 ;  /* 0x000000ffff027224 */ /* 0x000fc400078e000d */
[----:B------:R-:W0:Y:S04]  /*237a0*/  LDSM.16.M88.4 R12, [R28+0x29800] ;  /* 0x029800001c0c783b */ /* 0x000e280000000200 */
[----:B-----5:R-:W-:Y:S01]  /*237b0*/  STL.64 [R1+0x1888], R26 ;  /* 0x0018881a01007387 */ /* 0x020fe20000100a00 */
[----:B--2---:R1:W-:Y:S03]  /*237c0*/  STL.64 [R1+0x1880], R24 ;  /* 0x0018801801007387 */ /* 0x0043e60000100a00 */
[----:B-1----:R-:W2:Y:S01]  /*237d0*/  LDL.LU R24, [R1+0x240] ;  /* 0x0002400001187983 */ /* 0x002ea20000300800 */
[----:B------:R-:W2:Y:S02]  /*237e0*/  LDL.LU R25, [R1+0x244] ;  /* 0x0002440001197983 */ /* 0x000ea40000300800 */
[----:B------:R-:W5:Y:S01]  /*237f0*/  LDL.LU R26, [R1+0x248] ;  /* 0x00024800011a7983 */ /* 0x000f620000300800 */
[----:B----4-:R-:W-:-:S02]  /*23800*/  MOV R27, R29 ;  /* 0x0000001d001b7202 */ /* 0x010fc40000000f00 */
[----:B------:R-:W4:Y:S01]  /*23810*/  LDL.LU R29, [R1+0x18fc] ;  /* 0x0018fc00011d7983 */ /* 0x000f220000300800 */
[----:B0-----:R-:W-:Y:S02]  /*23820*/  IMAD.MOV.U32 R10, RZ, RZ, R12 ;  /* 0x000000ffff0a7224 */ /* 0x001fe400078e000c */
[----:B------:R-:W-:Y:S01]  /*23830*/  IMAD.MOV.U32 R9, RZ, RZ, R13 ;  /* 0x000000ffff097224 */ /* 0x000fe200078e000d */
[----:B-----5:R-:W-:Y:S01]  /*23840*/  STL.64 [R1+0x1898], R26 ;  /* 0x0018981a01007387 */ /* 0x020fe20000100a00 */
[----:B--2---:R-:W-:Y:S02]  /*23850*/  STL.64 [R1+0x1890], R24 ;  /* 0x0018901801007387 */ /* 0x004fe40000100a00 */
[----:B------:R-:W-:Y:S02]  /*23860*/  STL.64 [R1+0x338], R14 ;  /* 0x0003380e01007387 */ /* 0x000fe40000100a00 */
[----:B------:R-:W0:Y:S04]  /*23870*/  LDSM.16.M88.4 R12, [R28+0x2b000] ;  /* 0x02b000001c0c783b */ /* 0x000e280000000200 */
[----:B------:R-:W-:Y:S04]  /*23880*/  LDSM.16.M88.4 R24, [R28+0x2a000] ;  /* 0x02a000001c18783b */ /* 0x000fe80000000200 */
[----:B0-----:R-:W-:Y:S01]  /*23890*/  STL.64 [R1+0x18e0], R14 ;  /* 0x0018e00e01007387 */ /* 0x001fe20000100a00 */
[----:B------:R0:W-:Y:S02]  /*238a0*/  STL.64 [R1+0x18d8], R12 ;  /* 0x0018d80c01007387 */ /* 0x0001e40000100a00 */
[----:B0-----:R-:W-:-:S02]  /*238b0*/  MOV R12, R19 ;  /* 0x00000013000c7202 */ /* 0x001fc40000000f00 */
[----:B------:R-:W0:Y:S01]  /*238c0*/  LDSM.16.M88.4 R16, [R28+0x2b800] ;  /* 0x02b800001c10783b */ /* 0x000e220000000200 */
[----:B------:R-:W-:-:S03]  /*238d0*/  IMAD.MOV.U32 R13, RZ, RZ, R11 ;  /* 0x000000ffff0d7224 */ /* 0x000fc600078e000b */
[----:B0-----:R-:W-:Y:S01]  /*238e0*/  STL.64 [R1+0x18f0], R18 ;  /* 0x0018f01201007387 */ /* 0x001fe20000100a00 */
[----:B------:R0:W-:Y:S03]  /*238f0*/  STL.64 [R1+0x18e8], R16 ;  /* 0x0018e81001007387 */ /* 0x0001e60000100a00 */
[----:B0-----:R-:W2:Y:S01]  /*23900*/  LDL.LU R16, [R1+0x1f0] ;  /* 0x0001f00001107983 */ /* 0x001ea20000300800 */
[----:B------:R-:W2:Y:S02]  /*23910*/  LDL.LU R17, [R1+0x1f4] ;  /* 0x0001f40001117983 */ /* 0x000ea40000300800 */
[----:B------:R-:W2:Y:S02]  /*23920*/  LDL.LU R18, [R1+0x1f8] ;  /* 0x0001f80001127983 */ /* 0x000ea40000300800 */
[----:B------:R-:W2:Y:S01]  /*23930*/  LDL.LU R19, [R1+0x1fc] ;  /* 0x0001fc0001137983 */ /* 0x000ea20000300800 */
[----:B------:R-:W-:Y:S01]  /*23940*/  STL.64 [R1+0x358], R26 ;  /* 0x0003581a01007387 */ /* 0x000fe20000100a00 */
[----:B------:R0:W-:Y:S02]  /*23950*/  STL.64 [R1+0x18a8], R24 ;  /* 0x0018a81801007387 */ /* 0x0001e40000100a00 */
[----:B0-----:R-:W-:Y:S01]  /*23960*/  IMAD.MOV.U32 R24, RZ, RZ, R10 ;  /* 0x000000ffff187224 */ /* 0x001fe200078e000a */
[----:B------:R-:W-:-:S05]  /*23970*/  MOV R25, R9 ;  /* 0x0000000900197202 */ /* 0x000fca0000000f00 */
[----:B------:R0:W-:Y:S02]  /*23980*/  STL.64 [R1+0x18c0], R24 ;  /* 0x0018c01801007387 */ /* 0x0001e40000100a00 */
[----:B0-----:R-:W-:Y:S02]  /*23990*/  IMAD.MOV.U32 R24, RZ, RZ, R8 ;  /* 0x000000ffff187224 */ /* 0x001fe400078e0008 */
[----:B------:R-:W0:Y:S04]  /*239a0*/  LDSM.16.M88.4 R8, [R28+0x2c000] ;  /* 0x02c000001c08783b */ /* 0x000e280000000200 */
[----:B0-----:R-:W-:Y:S01]  /*239b0*/  STL.64 [R1+0x18d0], R10 ;  /* 0x0018d00a01007387 */ /* 0x001fe20000100a00 */
[----:B------:R0:W-:Y:S03]  /*239c0*/  STL.64 [R1+0x18c8], R8 ;  /* 0x0018c80801007387 */ /* 0x0001e60000100a00 */
[----:B0-----:R-:W5:Y:S01]  /*239d0*/  LDL.LU R8, [R1+0x270] ;  /* 0x0002700001087983 */ /* 0x001f620000300800 */
[----:B------:R-:W5:Y:S02]  /*239e0*/  LDL.LU R9, [R1+0x274] ;  /* 0x0002740001097983 */ /* 0x000f640000300800 */
[----:B------:R-:W5:Y:S02]  /*239f0*/  LDL.LU R10, [R1+0x278] ;  /* 0x00027800010a7983 */ /* 0x000f640000300800 */
[----:B------:R-:W5:Y:S01]  /*23a00*/  LDL.LU R11, [R1+0x27c] ;  /* 0x00027c00010b7983 */ /* 0x000f620000300800 */
[----:B------:R4:W-:Y:S01]  /*23a10*/  STL.64 [R1+0x368], R22 ;  /* 0x0003681601007387 */ /* 0x0009e20000100a00 */
[----:B------:R0:W-:Y:S01]  /*23a20*/  STL.64 [R1+0x18a0], R20 ;  /* 0x0018a01401007387 */ /* 0x0001e20000100a00 */
[----:B----4-:R-:W-:-:S02]  /*23a30*/  MOV R22, R29 ;  /* 0x0000001d00167202 */ /* 0x010fc40000000f00 */
[----:B0-----:R-:W4:Y:S01]  /*23a40*/  LDL.LU R20, [R1+0x250] ;  /* 0x0002500001147983 */ /* 0x001f220000300800 */
[----:B------:R-:W4:Y:S02]  /*23a50*/  LDL.LU R21, [R1+0x254] ;  /* 0x0002540001157983 */ /* 0x000f240000300800 */
[----:B------:R-:W3:Y:S02]  /*23a60*/  LDL.LU R29, [R1+0x18f8] ;  /* 0x0018f800011d7983 */ /* 0x000ee40000300800 */
[----:B------:R-:W3:Y:S01]  /*23a70*/  LDL.LU R23, [R1+0x25c] ;  /* 0x00025c0001177983 */ /* 0x000ee20000300800 */
[----:B--2---:R-:W-:Y:S01]  /*23a80*/  HMMA.16816.F32 R12, R4, R12, R16 ;  /* 0x0000000c040c723c */ /* 0x004fe20000001810 */
[----:B---3--:R-:W-:Y:S01]  /*23a90*/  STL.64 [R1+0x18b8], R22 ;  /* 0x0018b81601007387 */ /* 0x008fe20000100a00 */
[----:B----4-:R0:W-:Y:S03]  /*23aa0*/  STL.64 [R1+0x18b0], R20 ;  /* 0x0018b01401007387 */ /* 0x0101e60000100a00 */
[----:B0-----:R-:W2:Y:S01]  /*23ab0*/  LDL.LU R20, [R1+0x260] ;  /* 0x0002600001147983 */ /* 0x001ea20000300800 */
[----:B------:R-:W2:Y:S02]  /*23ac0*/  LDL.LU R21, [R1+0x264] ;  /* 0x0002640001157983 */ /* 0x000ea40000300800 */
[----:B------:R-:W2:Y:S02]  /*23ad0*/  LDL.LU R22, [R1+0x268] ;  /* 0x0002680001167983 */ /* 0x000ea40000300800 */
[----:B------:R-:W3:Y:S01]  /*23ae0*/  LDL.LU.64 R18, [R1+0x18f0] ;  /* 0x0018f00001127983 */ /* 0x000ee20000300a00 */
[----:B------:R-:W4:Y:S01]  /*23af0*/  LDL.LU.64 R16, [R1+0x18e8] ;  /* 0x0018e80001107983 */ /* 0x000f220000300a00 */
[----:B------:R-:W-:-:S11]  /*23b00*/  IMAD.MOV.U32 R23, RZ, RZ, R29 ;  /* 0x000000ffff177224 */ /* 0x000fd600078e001d */
[----:B------:R-:W-:Y:S02]  /*23b10*/  STL.64 [R1+0x1f0], R12 ;  /* 0x0001f00c01007387 */ /* 0x000fe40000100a00 */
[----:B------:R0:W-:Y:S02]  /*23b20*/  STL [R1+0x1f8], R14 ;  /* 0x0001f80e01007387 */ /* 0x0001e40000100800 */
[----:B------:R-:W-:Y:S02]  /*23b30*/  IMAD.MOV.U32 R29, RZ, RZ, R15 ;  /* 0x000000ffff1d7224 */ /* 0x000fe400078e000f */
[----:B0-----:R-:W2:Y:S01]  /*23b40*/  LDL.LU.64 R14, [R1+0x18e0] ;  /* 0x0018e000010e7983 */ /* 0x001ea20000300a00 */
[----:B------:R-:W-:Y:S02]  /*23b50*/  IMAD.MOV.U32 R25, RZ, RZ, R2 ;  /* 0x000000ffff197224 */ /* 0x000fe400078e0002 */
[----:B------:R-:W4:Y:S05]  /*23b60*/  LDL.LU.64 R12, [R1+0x18d8] ;  /* 0x0018d800010c7983 */ /* 0x000f2a0000300a00 */
[C---:B-----5:R-:W-:Y:S01]  /*23b70*/  HMMA.16816.F32 R24, R4.reuse, R24, R8 ;  /* 0x000000180418723c */ /* 0x060fe20000001808 */
[----:B--2---:R-:W-:Y:S01]  /*23b80*/  STL.64 [R1+0x378], R14 ;  /* 0x0003780e01007387 */ /* 0x004fe20000100a00 */
[----:B---3--:R-:W-:Y:S02]  /*23b90*/  STL.64 [R1+0x388], R18 ;  /* 0x0003881201007387 */ /* 0x008fe40000100a00 */
[----:B------:R-:W2:Y:S02]  /*23ba0*/  LDL.LU.64 R10, [R1+0x18d0] ;  /* 0x0018d000010a7983 */ /* 0x000ea40000300a00 */
[----:B------:R-:W3:Y:S11]  /*23bb0*/  LDL.LU.64 R8, [R1+0x18c8] ;  /* 0x0018c80001087983 */ /* 0x000ef60000300a00 */
[----:B------:R-:W-:Y:S06]  /*23bc0*/  @!UPT UIADD3 URZ, URZ, URZ, URZ ;  /* 0x0000003f3f3ff290 */ /* 0x000fec000fffe03f */
[----:B------:R0:W-:Y:S01]  /*23bd0*/  STL.64 [R1+0x2b0], R24 ;  /* 0x0002b01801007387 */ /* 0x0001e20000100a00 */
[----:B------:R1:W-:Y:S03]  /*23be0*/  STL.64 [R1+0x2b8], R26 ;  /* 0x0002b81a01007387 */ /* 0x0003e60000100a00 */
[----:B0-----:R-:W1:Y:S02]  /*23bf0*/  LDL.LU.64 R24, [R1+0x18c0] ;  /* 0x0018c00001187983 */ /* 0x001e640000300a00 */
[C---:B-1----:R-:W-:Y:S02]  /*23c00*/  HMMA.16816.F32 R24, R4.reuse, R24, R20 ;  /* 0x000000180418723c */ /* 0x042fe40000001814 */
[----:B--2---:R-:W-:Y:S01]  /*23c10*/  STL.64 [R1+0x398], R10 ;  /* 0x0003980a01007387 */ /* 0x004fe20000100a00 */
[----:B------:R-:W2:Y:S02]  /*23c20*/  LDL.LU.64 R22, [R1+0x18b8] ;  /* 0x0018b80001167983 */ /* 0x000ea40000300a00 */
[----:B------:R-:W2:Y:S11]  /*23c30*/  LDL.LU.64 R20, [R1+0x18b0] ;  /* 0x0018b00001147983 */ /* 0x000eb60000300a00 */
[----:B------:R-:W-:Y:S07]  /*23c40*/  @!UPT UIADD3 URZ, URZ, URZ, URZ ;  /* 0x0000003f3f3ff290 */ /* 0x000fee000fffe03f */
[----:B------:R0:W-:Y:S01]  /*23c50*/  STL.64 [R1+0x2a0], R24 ;  /* 0x0002a01801007387 */ /* 0x0001e20000100a00 */
[----:B------:R2:W-:Y:S03]  /*23c60*/  STL.64 [R1+0x2a8], R26 ;  /* 0x0002a81a01007387 */ /* 0x0005e60000100a00 */
[----:B0-----:R-:W2:Y:S02]  /*23c70*/  LDL.LU.64 R24, [R1+0x18a8] ;  /* 0x0018a80001187983 */ /* 0x001ea40000300a00 */
[C---:B--2---:R-:W-:Y:S02]  /*23c80*/  HMMA.16816.F32 R24, R4.reuse, R24, R20 ;  /* 0x000000180418723c */ /* 0x044fe40000001814 */
[----:B------:R-:W2:Y:S11]  /*23c90*/  LDL.LU.64 R20, [R1+0x18a0] ;  /* 0x0018a00001147983 */ /* 0x000eb60000300a00 */
[----:B------:R-:W-:Y:S10]  /*23ca0*/  @!UPT UIADD3 URZ, URZ, URZ, URZ ;  /* 0x0000003f3f3ff290 */ /* 0x000ff4000fffe03f */
[----:B------:R-:W-:Y:S01]  /*23cb0*/  STL.64 [R1+0x290], R24 ;  /* 0x0002901801007387 */ /* 0x000fe20000100a00 */
[----:B------:R0:W-:Y:S03]  /*23cc0*/  STL.64 [R1+0x298], R26 ;  /* 0x0002981a01007387 */ /* 0x0001e60000100a00 */
[----:B0-----:R-:W2:Y:S01]  /*23cd0*/  LDL.LU.64 R26, [R1+0x1898] ;  /* 0x00189800011a7983 */ /* 0x001ea20000300a00 */
[----:B------:R-:W2:Y:S02]  /*23ce0*/  LDL.LU.64 R24, [R1+0x1890] ;  /* 0x0018900001187983 */ /* 0x000ea40000300a00 */
[C---:B--2---:R-:W-:Y:S01]  /*23cf0*/  HMMA.16816.F32 R20, R4.reuse, R20, R24 ;  /* 0x000000140414723c */ /* 0x044fe20000001818 */
[----:B------:R-:W2:Y:S01]  /*23d00*/  LDL.LU.64 R26, [R1+0x1888] ;  /* 0x00188800011a7983 */ /* 0x000ea20000300a00 */
[----:B------:R-:W2:Y:S11]  /*23d10*/  LDL.LU.64 R24, [R1+0x1880] ;  /* 0x0018800001187983 */ /* 0x000eb60000300a00 */
[----:B------:R-:W-:Y:S10]  /*23d20*/  @!UPT UIADD3 URZ, URZ, URZ, URZ ;  /* 0x0000003f3f3ff290 */ /* 0x000ff4000fffe03f */
[----:B------:R-:W-:Y:S01]  /*23d30*/  STL.64 [R1+0x280], R20 ;  /* 0x0002801401007387 */ /* 0x000fe20000100a00 */
[----:B------:R0:W-:Y:S03]  /*23d40*/  STL.64 [R1+0x288], R22 ;  /* 0x0002881601007387 */ /* 0x0001e60000100a00 */
[----:B0-----:R-:W4:Y:S01]  /*23d50*/  LDL.LU.64 R22, [R1+0x1878] ;  /* 0x0018780001167983 */ /* 0x001f220000300a00 */
[----:B------:R-:W4:Y:S02]  /*23d60*/  LDL.LU.64 R20, [R1+0x1870] ;  /* 0x0018700001147983 */ /* 0x000f240000300a00 */
[C---:B----4-:R-:W-:Y:S01]  /*23d70*/  HMMA.16816.F32 R12, R4.reuse, R12, R20 ;  /* 0x0000000c040c723c */ /* 0x050fe20000001814 */
[----:B------:R-:W4:Y:S01]  /*23d80*/  LDL.LU.64 R22, [R1+0x1868] ;  /* 0x0018680001167983 */ /* 0x000f220000300a00 */
[----:B------:R-:W4:Y:S11]  /*23d90*/  LDL.LU.64 R20, [R1+0x1860] ;  /* 0x0018600001147983 */ /* 0x000f360000300a00 */
[----:B------:R-:W-:Y:S10]  /*23da0*/  @!UPT UIADD3 URZ, URZ, URZ, URZ ;  /* 0x0000003f3f3ff290 */ /* 0x000ff4000fffe03f */
[----:B------:R-:W-:Y:S01]  /*23db0*/  STL.64 [R1+0x270], R12 ;  /* 0x0002700c01007387 */ /* 0x000fe20000100a00 */
[----:B------:R0:W-:Y:S03]  /*23dc0*/  STL.64 [R1+0x278], R14 ;  /* 0x0002780e01007387 */ /* 0x0001e60000100a00 */
[----:B0-----:R-:W3:Y:S01]  /*23dd0*/  LDL.LU.64 R14, [R1+0x1858] ;  /* 0x00185800010e7983 */ /* 0x001ee20000300a00 */
[----:B------:R-:W3:Y:S01]  /*23de0*/  LDL.LU.64 R12, [R1+0x1850] ;  /* 0x00185000010c7983 */ /* 0x000ee20000300a00 */
[C---:B----4-:R-:W-:Y:S02]  /*23df0*/  HMMA.16816.F32 R16, R4.reuse, R16, R20 ;  /* 0x000000100410723c */ /* 0x050fe40000001814 */
[----:B------:R-:W0:Y:S06]  /*23e00*/  LDSM.16.M88.4 R20, [R28+0x2c800] ;  /* 0x02c800001c14783b */ /* 0x000e2c0000000200 */
[C---:B---3--:R-:W-:Y:S11]  /*23e10*/  HMMA.16816.F32 R8, R4.reuse, R8, R12 ;  /* 0x000000080408723c */ /* 0x048ff6000000180c */
[----:B------:R-:W-:Y:S04]  /*23e20*/  @!UPT UIADD3 URZ, URZ, URZ, URZ ;  /* 0x0000003f3f3ff290 */ /* 0x000fe8000fffe03f */
[----:B------:R-:W-:Y:S01]  /*23e30*/  STL.64 [R1+0x260], R16 ;  /* 0x0002601001007387 */ /* 0x000fe20000100a00 */
[----:B------:R-:W-:Y:S02]  /*23e40*/  STL.64 [R1+0x268], R18 ;  /* 0x0002681201007387 */ /* 0x000fe40000100a00 */
[----:B------:R-:W1:Y:S01]  /*23e50*/  LDSM.16.M88.4 R16, [R28+0x2d000] ;  /* 0x02d000001c10783b */ /* 0x000e620000000200 */
[----:B------:R-:W3:Y:S04]  /*23e60*/  LDSM.16.M88.4 R12, [R28+0x2d800] ;  /* 0x02d800001c0c783b */ /* 0x000ee80000000200 */
[----:B------:R-:W-:Y:S01]  /*23e70*/  STL.64 [R1+0x250], R8 ;  /* 0x0002500801007387 */ /* 0x000fe20000100a00 */
[----:B------:R-:W-:Y:S02]  /*23e80*/  STL.64 [R1+0x258], R10 ;  /* 0x0002580a01007387 */ /* 0x000fe40000100a00 */
[----:B0-----:R2:W-:Y:S02]  /*23e90*/  STL.64 [R1+0x2e0], R22 ;  /* 0x0002e01601007387 */ /* 0x0015e40000100a00 */
[----:B------:R-:W0:Y:S01]  /*23ea0*/  LDSM.16.M88.4 R8, [R28+0x2e000] ;  /* 0x02e000001c08783b */ /* 0x000e220000000200 */
[C---:B--2---:R-:W-:Y:S01]  /*23eb0*/  HMMA.16816.F32 R20, R4.reuse, R20, R24 ;  /* 0x000000140414723c */ /* 0x044fe20000001818 */
[----:B------:R-:W2:Y:S02]  /*23ec0*/  LDL.LU.64 R26, [R1+0x1848] ;  /* 0x00184800011a7983 */ /* 0x000ea40000300a00 */
[----:B------:R-:W2:Y:S11]  /*23ed0*/  LDL.LU.64 R24, [R1+0x1840] ;  /* 0x0018400001187983 */ /* 0x000eb60000300a00 */
[----:B------:R-:W-:Y:S09]  /*23ee0*/  @!UPT UIADD3 URZ, URZ, URZ, URZ ;  /* 0x0000003f3f3ff290 */ /* 0x000ff2000fffe03f */
[----:B------:R-:W-:Y:S01]  /*23ef0*/  STL.64 [R1+0x240], R20 ;  /* 0x0002401401007387 */ /* 0x000fe20000100a00 */
[----:B------:R4:W-:Y:S03]  /*23f00*/  STL.64 [R1+0x248], R22 ;  /* 0x0002481601007387 */ /* 0x0009e60000100a00 */
[----:B----4-:R-:W4:Y:S01]  /*23f10*/  LDL.LU.64 R22, [R1+0x1838] ;  /* 0x0018380001167983 */ /* 0x010f220000300a00 */
[----:B------:R-:W4:Y:S02]  /*23f20*/  LDL.LU.64 R20, [R1+0x1830] ;  /* 0x0018300001147983 */ /* 0x000f240000300a00 */
[----:B-1----:R4:W-:Y:S02]  /*23f30*/  STL.64 [R1+0x310], R18 ;  /* 0x0003101201007387 */ /* 0x0029e40000100a00 */
[C---:B----4-:R-:W-:Y:S01]  /*23f40*/  HMMA.16816.F32 R16, R4.reuse, R16, R20 ;  /* 0x000000100410723c */ /* 0x050fe20000001814 */
[----:B------:R-:W4:Y:S01]  /*23f50*/  LDL.LU.64 R22, [R1+0x1828] ;  /* 0x0018280001167983 */ /* 0x000f220000300a00 */
[----:B------:R-:W4:Y:S11]  /*23f60*/  LDL.LU.64 R20, [R1+0x1820] ;  /* 0x0018200001147983 */ /* 0x000f360000300a00 */
[----:B------:R-:W-:Y:S10]  /*23f70*/  @!UPT UIADD3 URZ, URZ, URZ, URZ ;  /* 0x0000003f3f3ff290 */ /* 0x000ff4000fffe03f */
[----:B------:R-:W-:Y:S01]  /*23f80*/  STL.64 [R1+0x230], R16 ;  /* 0x0002301001007387 */ /* 0x000fe20000100a00 */
[----:B------:R1:W-:Y:S03]  /*23f90*/  STL.64 [R1+0x238], R18 ;  /* 0x0002381201007387 */ /* 0x0003e60000100a00 */
[----:B-1----:R-:W5:Y:S01]  /*23fa0*/  LDL.LU.64 R18, [R1+0x1818] ;  /* 0x0018180001127983 */ /* 0x002f620000300a00 */
[----:B------:R-:W5:Y:S02]  /*23fb0*/  LDL.LU.64 R16, [R1+0x1810] ;  /* 0x0018100001107983 */ /* 0x000f640000300a00 */
[----:B---3--:R4:W-:Y:S02]  /*23fc0*/  STL.64 [R1+0x328], R14 ;  /* 0x0003280e01007387 */ /* 0x0089e40000100a00 */
[C---:B----4-:R-:W-:Y:S01]  /*23fd0*/  HMMA.16816.F32 R12, R4.reuse, R12, R20 ;  /* 0x0000000c040c723c */ /* 0x050fe20000001814 */
[----:B------:R-:W3:Y:S01]  /*23fe0*/  LDL.LU.64 R22, [R1+0x1808] ;  /* 0x0018080001167983 */ /* 0x000ee20000300a00 */
[----:B------:R-:W3:Y:S11]  /*23ff0*/  LDL.LU.64 R20, [R1+0x1800] ;  /* 0x0018000001147983 */ /* 0x000ef60000300a00 */
[----:B------:R-:W-:Y:S10]  /*24000*/  @!UPT UIADD3 URZ, URZ, URZ, URZ ;  /* 0x0000003f3f3ff290 */ /* 0x000ff4000fffe03f */
[----:B------:R-:W-:Y:S01]  /*24010*/  STL.64 [R1+0x1e0], R12 ;  /* 0x0001e00c01007387 */ /* 0x000fe20000100a00 */
[----:B------:R1:W-:Y:S03]  /*24020*/  STL.64 [R1+0x1e8], R14 ;  /* 0x0001e80e01007387 */ /* 0x0003e60000100a00 */
[----:B-1----:R-:W4:Y:S01]  /*24030*/  LDL.LU.64 R14, [R1+0x17f8] ;  /* 0x0017f800010e7983 */ /* 0x002f220000300a00 */
[----:B------:R-:W4:Y:S02]  /*24040*/  LDL.LU.64 R12, [R1+0x17f0] ;  /* 0x0017f000010c7983 */ /* 0x000f240000300a00 */
[----:B0-----:R5:W-:Y:S02]  /*24050*/  STL.64 [R1+0x348], R10 ;  /* 0x0003480a01007387 */ /* 0x001be40000100a00 */
[C---:B-----5:R-:W-:Y:S01]  /*24060*/  HMMA.16816.F32 R8, R4.reuse, R8, R16 ;  /* 0x000000080408723c */ /* 0x060fe20000001810 */
[----:B------:R-:W0:Y:S11]  /*24070*/  LDSM.16.M88.4 R16, [R28+0x2e800] ;  /* 0x02e800001c10783b */ /* 0x000e360000000200 */
[----:B------:R-:W-:Y:S11]  /*24080*/  @!UPT UIADD3 URZ, URZ, URZ, URZ ;  /* 0x0000003f3f3ff290 */ /* 0x000ff6000fffe03f */
[----:B------:R-:W-:Y:S01]  /*24090*/  STL.64 [R1+0x200], R8 ;  /* 0x0002000801007387 */ /* 0x000fe20000100a00 */
[----:B------:R-:W-:Y:S02]  /*240a0*/  STL.64 [R1+0x208], R10 ;  /* 0x0002080a01007387 */ /* 0x000fe40000100a00 */
[----:B------:R-:W1:Y:S01]  /*240b0*/  LDSM.16.M88.4 R8, [R28+0x2f000] ;  /* 0x02f000001c08783b */ /* 0x000e620000000200 */
[----:B0-----:R3:W-:Y:S01]  /*240c0*/  STL.64 [R1+0x2d8], R18 ;  /* 0x0002d81201007387 */ /* 0x0017e20000100a00 */
[C---:B--2---:R-:W-:Y:S03]  /*240d0*/  HMMA.16816.F32 R24, R4.reuse, R16, R24 ;  /* 0x000000100418723c */ /* 0x044fe60000001818 */
[----:B-1----:R-:W-:Y:S11]  /*240e0*/  STL.64 [R1+0x300], R10 ;  /* 0x0003000a01007387 */ /* 0x002ff60000100a00 */
[----:B------:R-:W-:Y:S09]  /*240f0*/  @!UPT UIADD3 URZ, URZ, URZ, URZ ;  /* 0x0000003f3f3ff290 */ /* 0x000ff2000fffe03f */
[----:B------:R-:W-:Y:S02]  /*24100*/  STL.64 [R1+0x220], R24 ;  /* 0x0002201801007387 */ /* 0x000fe40000100a00 */
[----:B------:R-:W-:Y:S02]  /*24110*/  STL.64 [R1+0x228], R26 ;  /* 0x0002281a01007387 */ /* 0x000fe40000100a00 */
[----:B------:R-:W-:Y:S01]  /*24120*/  STL [R1+0x10c0], R28 ;  /* 0x0010c01c01007387 */ /* 0x000fe20000100800 */
[C---:B---3--:R-:W-:Y:S01]  /*24130*/  HMMA.16816.F32 R16, R4.reuse, R8, R20 ;  /* 0x000000080410723c */ /* 0x048fe20000001814 */
[----:B------:R-:W4:Y:S11]  /*24140*/  LDSM.16.M88.4 R8, [R28+0x2f800] ;  /* 0x02f800001c08783b */ /* 0x000f360000000200 */
[----:B------:R-:W-:Y:S11]  /*24150*/  @!UPT UIADD3 URZ, URZ, URZ, URZ ;  /* 0x0000003f3f3ff290 */ /* 0x000ff6000fffe03f */
[----:B------:R-:W-:Y:S01]  /*24160*/  STL.64 [R1+0x210], R16 ;  /* 0x0002101001007387 */ /* 0x000fe20000100a00 */
[----:B----4-:R-:W-:Y:S03]  /*24170*/  HMMA.16816.F32 R4, R4, R8, R12 ;  /* 0x000000080404723c */ /* 0x010fe6000000180c */
[----:B------:R-:W-:Y:S01]  /*24180*/  STL.64 [R1+0x218], R18 ;  /* 0x0002181201007387 */ /* 0x000fe20000100a00 */
[----:B------:R-:W2:Y:S02]  /*24190*/  LDL R28, [R1+0x488] ;  /* 0x00048800011c7983 */ /* 0x000ea40000100800 */
[----:B------:R0:W-:Y:S02]  /*241a0*/  STL.64 [R1+0x2c8], R10 ;  /* 0x0002c80a01007387 */ /* 0x0001e40000100a00 */
[----:B------:R-:W3:Y:S11]  /*241b0*/  LDL.LU R2, [R1+0x5f8] ;  /* 0x0005f80001027983 */ /* 0x000ef60000300800 */
[----:B------:R-:W-:Y:S04]  /*241c0*/  @!UPT UIADD3 URZ, URZ, URZ, URZ ;  /* 0x0000003f3f3ff290 */ /* 0x000fe8000fffe03f */
[----:B------:R-:W-:Y:S01]  /*241d0*/  STL.64 [R1+0x1b0], R4 ;  /* 0x0001b00401007387 */ /* 0x000fe20000100a00 */
[----:B------:R-:W-:Y:S02]  /*241e0*/  STL.64 [R1+0x1b8], R6 ;  /* 0x0001b80601007387 */ /* 0x000fe40000100a00 */
[----:B0-----:R-:W4:Y:S02]  /*241f0*/  LDL.LU R10, [R1+0x98] ;  /* 0x00009800010a7983 */ /* 0x001f240000300800 */
[----:B------:R-:W4:Y:S01]  /*24200*/  LDL.LU R11, [R1+0x9c] ;  /* 0x00009c00010b7983 */ /* 0x000f220000300800 */
[----:B------:R-:W5:Y:S01]  /*24210*/  LDL.LU R13, [R1+0x614] ;  /* 0x00061400010d7983 */ /* 0x000f620000300800 */
[----:B------:R-:W2:Y:S01]  /*24220*/  LDL.LU R16, [R1+0x5f4] ;  /* 0x0005f40001107983 */ /* 0x000ea20000300800 */
[----:B------:R-:W-:Y:S02]  /*24230*/  MOV R23, R3 ;  /* 0x0000000300177202 */ /* 0x000fe40000000f00 */
[----:B----4-:R0:W-:Y:S01]  /*24240*/  STL.64 [R1+0x17d0], R10 ;  /* 0x0017d00a01007387 */ /* 0x0101e20000100a00 */
[----:B------:R-:W4:Y:S02]  /*24250*/  LDL.LU R20, [R1] ;  /* 0x0000000001147983 */ /* 0x000f240000300800 */
[----:B------:R-:W4:Y:S02]  /*24260*/  LDL.LU R21, [R1+0x4] ;  /* 0x0000040001157983 */ /* 0x000f240000300800 */
[----:B------:R-:W2:Y:S01]  /*24270*/  LDL.LU R22, [R1+0x8] ;  /* 0x0000080001167983 */ /* 0x000ea20000300800 */
[----:B------:R-:W3:Y:S01]  /*24280*/  LDL.LU R3, [R1+0x17ec] ;  /* 0x0017ec0001037983 */ /* 0x000ee20000300800 */
[----:B------:R-:W3:Y:S03]  /*24290*/  LDL.LU R9, [R1+0x604] ;  /* 0x0006040001097983 */ /* 0x000ee60000300800 */
[----:B--2---:R-:W-:Y:S01]  /*242a0*/  STL.64 [R1+0x17e0], R22 ;  /* 0x0017e01601007387 */ /* 0x004fe20000100a00 */
[----:B----4-:R1:W-:Y:S02]  /*242b0*/  STL.64 [R1+0x17d8], R20 ;  /* 0x0017d81401007387 */ /* 0x0103e40000100a00 */
[----:B------:R-:W2:Y:S02]  /*242c0*/  LDL.LU R18, [R1+0xa8] ;  /* 0x0000a80001127983 */ /* 0x000ea40000300800 */
[----:B------:R-:W2:Y:S01]  /*242d0*/  LDL.LU R19, [R1+0xac] ;  /* 0x0000ac0001137983 */ /* 0x000ea20000300800 */
[----:B------:R-:W4:Y:S01]  /*242e0*/  LDL.LU R17, [R1+0x600] ;  /* 0x0006000001117983 */ /* 0x000f220000300800 */
[----:B0-----:R-:W2:Y:S02]  /*242f0*/  LDL.LU R10, [R1+0x3d8] ;  /* 0x0003d800010a7983 */ /* 0x001ea40000300800 */
[----:B------:R-:W2:Y:S02]  /*24300*/  LDL.LU R11, [R1+0x3dc] ;  /* 0x0003dc00010b7983 */ /* 0x000ea40000300800 */
[----:B------:R-:W2:Y:S01]  /*24310*/  LDL.LU R12, [R1+0x61c] ;  /* 0x00061c00010c7983 */ /* 0x000ea20000300800 */
[----:B-1----:R-:W2:Y:S01]  /*24320*/  LDL.LU R20, [R1+0x20] ;  /* 0x0000200001147983 */ /* 0x002ea20000300800 */
[----:B------:R-:W2:Y:S02]  /*24330*/  LDL.LU R21, [R1+0x24] ;  /* 0x0000240001157983 */ /* 0x000ea40000300800 */
[----:B------:R-:W2:Y:S02]  /*24340*/  LDL.LU R22, [R1+0x28] ;  /* 0x0000280001167983 */ /* 0x000ea40000300800 */
[----:B------:R-:W2:Y:S01]  /*24350*/  LDL.LU R23, [R1+0x2c] ;  /* 0x00002c0001177983 */ /* 0x000ea20000300800 */
[----:B------:R-:W2:Y:S01]  /*24360*/  LDL.LU R8, [R1+0x5fc] ;  /* 0x0005fc0001087983 */ /* 0x000ea20000300800 */
[----:B------:R-:W2:Y:S02]  /*24370*/  LDL.LU R24, [R1+0x10] ;  /* 0x0000100001187983 */ /* 0x000ea40000300800 */
[----:B------:R-:W2:Y:S02]  /*24380*/  LDL.LU R25, [R1+0x14] ;  /* 0x0000140001197983 */ /* 0x000ea40000300800 */
[----:B------:R-:W2:Y:S01]  /*24390*/  LDL.LU R26, [R1+0x18] ;  /* 0x00001800011a7983 */ /* 0x000ea20000300800 */
[----:B------:R-:W2:Y:S01]  /*243a0*/  LDL.LU R27, [R1+0x1c] ;  /* 0x00001c00011b7983 */ /* 0x000ea20000300800 */
[----:B------:R-:W2:Y:S02]  /*243b0*/  LDL.LU R14, [R1+0x88] ;  /* 0x00008800010e7983 */ /* 0x000ea40000300800 */
[----:B---3--:R-:W-:-:S02]  /*243c0*/  IMAD.MOV.U32 R15, RZ, RZ, R3 ;  /* 0x000000ffff0f7224 */ /* 0x008fc400078e0003 */
[----:B------:R-:W3:Y:S01]  /*243d0*/  LDL.LU R3, [R1+0x17e8] ;  /* 0x0017e80001037983 */ /* 0x000ee20000300800 */
[--C-:B------:R-:W-:Y:S02]  /*243e0*/  FADD R0, R0, -R28.reuse ;  /* 0x8000001c00007221 */ /* 0x100fe40000000000 */
[----:B------:R-:W-:Y:S02]  /*243f0*/  FADD R2, R2, -R28 ;  /* 0x8000001c02027221 */ /* 0x000fe40000000000 */
[----:B------:R-:W-:-:S04]  /*24400*/  FMUL R0, R0, 1.4426950216293334961 ;  /* 0x3fb8aa3b00007820 */ /* 0x000fc80000400000 */
[----:B------:R0:W1:Y:S02]  /*24410*/  MUFU.EX2 R4, R0 ;  /* 0x0000000000047308 */ /* 0x0000640000000800 */
[----:B0-----:R-:W-:Y:S02]  /*24420*/  FMUL R0, R2, 1.4426950216293334961 ;  /* 0x3fb8aa3b02007820 */ /* 0x001fe40000400000 */
[----:B-----5:R-:W-:-:S04]  /*24430*/  FADD R2, R13, -R28 ;  /* 0x8000001c0d027221 */ /* 0x020fc80000000000 */
[----:B------:R0:W5:Y:S02]  /*24440*/  MUFU.EX2 R13, R0 ;  /* 0x00000000000d7308 */ /* 0x0001640000000800 */
[----:B0-----:R-:W-:Y:S02]  /*24450*/  FMUL R0, R2, 1.4426950216293334961 ;  /* 0x3fb8aa3b02007820 */ /* 0x001fe40000400000 */
[----:B------:R-:W-:-:S04]  /*24460*/  FADD R2, R16, -R28 ;  /* 0x8000001c10027221 */ /* 0x000fc80000000000 */
[----:B------:R0:W5:Y:S02]  /*24470*/  MUFU.EX2 R6, R0 ;  /* 0x0000000000067308 */ /* 0x0001640000000800 */
[----:B0-----:R-:W-:Y:S01]  /*24480*/  FMUL R0, R2, 1.4426950216293334961 ;  /* 0x3fb8aa3b02007820 */ /* 0x001fe20000400000 */
[----:B-1----:R0:W-:Y:S01]  /*24490*/  STL [R1+0x51c], R4 ;  /* 0x00051c0401007387 */ /* 0x0021e20000100800 */
[----:B-----5:R-:W-:Y:S03]  /*244a0*/  STL [R1+0x518], R13 ;  /* 0x0005180d01007387 */ /* 0x020fe60000100800 */
[----:B------:R1:W-:Y:S01]  /*244b0*/  STL [R1+0x514], R6 ;  /* 0x0005140601007387 */ /* 0x0003e20000100800 */
[----:B0-----:R-:W-:Y:S01]  /*244c0*/  F2FP.PACK_AB R4, R13, R4 ;  /* 0x000000040d04723e */ /* 0x001fe200000000ff */
[----:B---3--:R-:W-:Y:S02]  /*244d0*/  FADD R2, R9, -R3 ;  /* 0x8000000309027221 */ /* 0x008fe40000000000 */
[----:B------:R0:W3:Y:S02]  /*244e0*/  MUFU.EX2 R9, R0 ;  /* 0x0000000000097308 */ /* 0x0000e40000000800 */
[----:B0-----:R-:W-:-:S02]  /*244f0*/  FMUL R0, R2, 1.4426950216293334961 ;  /* 0x3fb8aa3b02007820 */ /* 0x001fc40000400000 */
[----:B----4-:R-:W-:-:S04]  /*24500*/  FADD R2, R17, -R3 ;  /* 0x8000000311027221 */ /* 0x010fc80000000000 */
[----:B------:R0:W4:Y:S02]  /*24510*/  MUFU.EX2 R5, R0 ;  /* 0x0000000000057308 */ /* 0x0001240000000800 */
[----:B0-----:R-:W-:Y:S02]  /*24520*/  FMUL R0, R2, 1.4426950216293334961 ;  /* 0x3fb8aa3b02007820 */ /* 0x001fe40000400000 */
[----:B--2---:R-:W-:-:S04]  /*24530*/  FADD R2, R12, -R3 ;  /* 0x800000030c027221 */ /* 0x004fc80000000000 */
[----:B------:R0:W2:Y:S02]  /*24540*/  MUFU.EX2 R12, R0 ;  /* 0x00000000000c7308 */ /* 0x0000a40000000800 */
[----:B0-----:R-:W-:Y:S02]  /*24550*/  FMUL R0, R2, 1.4426950216293334961 ;  /* 0x3fb8aa3b02007820 */ /* 0x001fe40000400000 */
[----:B------:R-:W-:-:S04]  /*24560*/  FADD R2, R8, -R3 ;  /* 0x8000000308027221 */ /* 0x000fc80000000000 */
[----:B------:R0:W5:Y:S02]  /*24570*/  MUFU.EX2 R7, R0 ;  /* 0x0000000000077308 */ /* 0x0001640000000800 */
[----:B0-----:R-:W-:-:S06]  /*24580*/  FMUL R0, R2, 1.4426950216293334961 ;  /* 0x3fb8aa3b02007820 */ /* 0x001fcc0000400000 */
[----:B------:R-:W0:Y:S01]  /*24590*/  MUFU.EX2 R8, R0 ;  /* 0x0000000000087308 */ /* 0x000e220000000800 */
[----:B---3--:R-:W-:Y:S01]  /*245a0*/  STL [R1+0x520], R9 ;  /* 0x0005200901007387 */ /* 0x008fe20000100800 */
[----:B----4-:R3:W-:Y:S02]  /*245b0*/  STL [R1+0x508], R5 ;  /* 0x0005080501007387 */ /* 0x0107e40000100800 */
[----:B--2---:R-:W-:Y:S02]  /*245c0*/  STL [R1+0x504], R12 ;  /* 0x0005040c01007387 */ /* 0x004fe40000100800 */
[----:B-----5:R0:W-:Y:S01]  /*245d0*/  STL [R1+0x510], R7 ;  /* 0x0005100701007387 */ /* 0x0201e20000100800 */
[----:B-1----:R-:W-:Y:S02]  /*245e0*/  F2FP.PACK_AB R6, R9, R6 ;  /* 0x000000060906723e */ /* 0x002fe400000000ff */
[----:B---3--:R-:W-:Y:S02]  /*245f0*/  F2FP.PACK_AB R5, R12, R5 ;  /* 0x000000050c05723e */ /* 0x008fe400000000ff */
[----:B0-----:R-:W-:Y:S01]  /*24600*/  F2FP.PACK_AB R7, R8, R7 ;  /* 0x000000070807723e */ /* 0x001fe200000000ff */
[----:B------:R0:W-:Y:S06]  /*24610*/  STL [R1+0x50c], R8 ;  /* 0x00050c0801007387 */ /* 0x0001ec0000100800 */
[C---:B0-----:R-:W-:Y:S01]  /*24620*/  HMMA.16816.F32 R8, R4.reuse, R10, R20 ;  /* 0x0000000a0408723c */ /* 0x041fe20000001814 */
[----:B------:R-:W2:Y:S01]  /*24630*/  LDL.LU.64 R22, [R1+0x17e0] ;  /* 0x0017e00001167983 */ /* 0x000ea20000300a00 */
[----:B------:R-:W2:Y:S11]  /*24640*/  LDL.LU.64 R20, [R1+0x17d8] ;  /* 0x0017d80001147983 */ /* 0x000eb60000300a00 */
[----:B------:R-:W-:Y:S10]  /*24650*/  @!UPT UIADD3 URZ, URZ, URZ, URZ ;  /* 0x0000003f3f3ff290 */ /* 0x000ff4000fffe03f */
[----:B------:R-:W-:Y:S01]  /*24660*/  STL.64 [R1+0x160], R8 ;  /* 0x0001600801007387 */ /* 0x000fe20000100a00 */
[----:B------:R0:W-:Y:S03]  /*24670*/  STL.64 [R1+0x168], R10 ;  /* 0x0001680a01007387 */ /* 0x0001e60000100a00 */
[----:B0-----:R-:W2:Y:S01]  /*24680*/  LDL.LU.64 R10, [R1+0x17d0] ;  /* 0x0017d000010a7983 */ /* 0x001ea20000300a00 */
[C---:B------:R-:W-:Y:S01]  /*24690*/  HMMA.16816.F32 R16, R4.reuse, R18, R24 ;  /* 0x000000120410723c */ /* 0x040fe20000001818 */
[----:B------:R-:W3:Y:S02]  /*246a0*/  LDL.LU.64 R26, [R1+0x17c8] ;  /* 0x0017c800011a7983 */ /* 0x000ee40000300a00 */
[----:B------:R-:W4:Y:S11]  /*246b0*/  LDL.LU.64 R24, [R1+0x17c0] ;  /* 0x0017c00001187983 */ /* 0x000f360000300a00 */
[----:B------:R-:W-:Y:S09]  /*246c0*/  @!UPT UIADD3 URZ, URZ, URZ, URZ ;  /* 0x0000003f3f3ff290 */ /* 0x000ff2000fffe03f */
[----:B------:R-:W-:Y:S01]  /*246d0*/  STL.64 [R1+0x400], R16 ;  /* 0x0004001001007387 */ /* 0x000fe20000100a00 */
[----:B------:R0:W-:Y:S03]  /*246e0*/  STL.64 [R1+0x408], R18 ;  /* 0x0004081201007387 */ /* 0x0001e60000100a00 */
[----:B0-----:R-:W5:Y:S01]  /*246f0*/  LDL.LU.64 R18, [R1+0x17b8] ;  /* 0x0017b80001127983 */ /* 0x001f620000300a00 */
[----:B------:R-:W3:Y:S01]  /*24700*/  LDL.LU.64 R16, [R1+0x17b0] ;  /* 0x0017b00001107983 */ /* 0x000ee20000300a00 */
[C---:B--2---:R-:W-:Y:S02]  /*24710*/  HMMA.16816.F32 R8, R4.reuse, R10, R20 ;  /* 0x0000000a0408723c */ /* 0x044fe40000001814 */
[----:B------:R-:W2:Y:S01]  /*24720*/  LDL.LU.64 R22, [R1+0x17a8] ;  /* 0x0017a80001167983 */ /* 0x000ea20000300a00 */
[----:B------:R-:W2:Y:S11]  /*24730*/  LDL.LU.64 R20, [R1+0x17a0] ;  /* 0x0017a00001147983 */ /* 0x000eb60000300a00 */
[----:B------:R-:W-:Y:S09]  /*24740*/  @!UPT UIADD3 URZ, URZ, URZ, URZ ;  /* 0x0000003f3f3ff290 */ /* 0x000ff2000fffe03f */
        /* <DEDUP_REMOVED lines=10> */
[----:B0-----:R-:W2:Y:S01]  /*247f0*/  LDL.LU R10, [R1+0x3c8] ;  /* 0x0003c800010a7983 */ /* 0x001ea20000300800 */
[----:B------:R-:W2:Y:S03]  /*24800*/  LDL.LU R11, [R1+0x3cc] ;  /* 0x0003cc00010b7983 */ /* 0x000ea60000300800 */
[----:B--2---:R0:W-:Y:S04]  /*24810*/  STL.64 [R1+0x1628], R10 ;  /* 0x0016280a01007387 */ /* 0x0041e80000100a00 */
[----:B0-----:R-:W2:Y:S01]  /*24820*/  LDL.LU R10, [R1+0x3b8] ;  /* 0x0003b800010a7983 */ /* 0x001ea20000300800 */
[----:B------:R-:W2:Y:S03]  /*24830*/  LDL.LU R11, [R1+0x3bc] ;  /* 0x0003bc00010b7983 */ /* 0x000ea60000300800 */
[----:B--2---:R0:W-:Y:S04]  /*24840*/  STL.64 [R1+0x1640], R10 ;  /* 0x0016400a01007387 */ /* 0x0041e80000100a00 */
[----:B0-----:R-:W2:Y:S01]  /*24850*/  LDL.LU R10, [R1+0x78] ;  /* 0x00007800010a7983 */ /* 0x001ea20000300800 */
[----:B------:R-:W2:Y:S02]  /*24860*/  LDL.LU R11, [R1+0x7c] ;  /* 0x00007c00010b7983 */ /* 0x000ea40000300800 */
[----:B--2---:R-:W-:Y:S07]  /*24870*/  HMMA.16816.F32 R8, R4, R10, R12 ;  /* 0x0000000a0408723c */ /* 0x004fee000000180c */
[----:B-----5:R-:W-:-:S02]  /*24880*/  IMAD.MOV.U32 R14, RZ, RZ, R18 ;  /* 0x000000ffff0e7224 */ /* 0x020fc400078e0012 */
[----:B------:R-:W2:Y:S01]  /*24890*/  LDL.LU R18, [R1+0x1778] ;  /* 0x0017780001127983 */ /* 0x000ea20000300800 */
[----:B---3--:R-:W-:Y:S11]  /*248a0*/  MOV R15, R17 ;  /* 0x00000011000f7202 */ /* 0x008ff60000000f00 */
[----:B------:R-:W-:Y:S02]  /*248b0*/  @!UPT UIADD3 URZ, URZ, URZ, URZ ;  /* 0x0000003f3f3ff290 */ /* 0x000fe4000fffe03f */
[----:B------:R-:W-:Y:S01]  /*248c0*/  STL.64 [R1+0x3d0], R8 ;  /* 0x0003d00801007387 */ /* 0x000fe20000100a00 */
[----:B------:R0:W-:Y:S02]  /*248d0*/  STL.64 [R1+0x3d8], R10 ;  /* 0x0003d80a01007387 */ /* 0x0001e40000100a00 */
[----:B------:R-:W3:Y:S01]  /*248e0*/  LDL.LU R17, [R1+0x1774] ;  /* 0x0017740001117983 */ /* 0x000ee20000300800 */
[----:B0-----:R-:W5:Y:S01]  /*248f0*/  LDL.LU R10, [R1+0x3a8] ;  /* 0x0003a800010a7983 */ /* 0x001f620000300800 */
[----:B------:R-:W5:Y:S02]  /*24900*/  LDL.LU R11, [R1+0x3ac] ;  /* 0x0003ac00010b7983 */ /* 0x000f640000300800 */
[----:B------:R-:W-:Y:S01]  /*24910*/  IMAD.MOV.U32 R12, RZ, RZ, R27 ;  /* 0x000000ffff0c7224 */ /* 0x000fe200078e001b */
[----:B------:R-:W-:Y:S01]  /*24920*/  MOV R13, R26 ;  /* 0x0000001a000d7202 */ /* 0x000fe20000000f00 */
[----:B-----5:R-:W-:Y:S01]  /*24930*/  STL.64 [R1+0x1658], R10 ;  /* 0x0016580a01007387 */ /* 0x020fe20000100a00 */
[----:B------:R0:W-:Y:S02]  /*24940*/  STL.64 [R1+0x1620], R14 ;  /* 0x0016200e01007387 */ /* 0x0001e40000100a00 */
[----:B------:R-:W5:Y:S02]  /*24950*/  LDL.LU R27, [R1+0x1770] ;  /* 0x00177000011b7983 */ /* 0x000f640000300800 */
[----:B------:R-:W2:Y:S02]  /*24960*/  LDL.LU R26, [R1+0x176c] ;  /* 0x00176c00011a7983 */ /* 0x000ea40000300800 */
[----:B0-----:R-:W-:Y:S01]  /*24970*/  IMAD.MOV.U32 R14, RZ, RZ, R20 ;  /* 0x000000ffff0e7224 */ /* 0x001fe200078e0014 */
[----:B------:R-:W-:Y:S01]  /*24980*/  MOV R15, R21 ;  /* 0x00000015000f7202 */ /* 0x000fe20000000f00 */
[----:B------:R-:W2:Y:S01]  /*24990*/  LDL.LU R20, [R1+0x1768] ;  /* 0x0017680001147983 */ /* 0x000ea20000300800 */
[----:B------:R-:W2:Y:S02]  /*249a0*/  LDL.LU R21, [R1+0x1764] ;  /* 0x0017640001157983 */ /* 0x000ea40000300800 */
[----:B------:R-:W2:Y:S02]  /*249b0*/  LDL.LU R10, [R1+0x198] ;  /* 0x00019800010a7983 */ /* 0x000ea40000300800 */
[----:B------:R-:W2:Y:S02]  /*249c0*/  LDL.LU R11, [R1+0x19c] ;  /* 0x00019c00010b7983 */ /* 0x000ea40000300800 */
[----:B--2---:R0:W-:Y:S04]  /*249d0*/  STL.64 [R1+0x1670], R10 ;  /* 0x0016700a01007387 */ /* 0x0041e80000100a00 */
[----:B0-----:R-:W2:Y:S01]  /*249e0*/  LDL.LU R10, [R1+0x178] ;  /* 0x00017800010a7983 */ /* 0x001ea20000300800 */
[----:B------:R-:W2:Y:S03]  /*249f0*/  LDL.LU R11, [R1+0x17c] ;  /* 0x00017c00010b7983 */ /* 0x000ea60000300800 */
[----:B--2---:R-:W-:Y:S01]  /*24a00*/  STL.64 [R1+0x1688], R10 ;  /* 0x0016880a01007387 */ /* 0x004fe20000100a00 */
[----:B------:R-:W-:Y:S02]  /*24a10*/  STL.64 [R1+0x1638], R14 ;  /* 0x0016380e01007387 */ /* 0x000fe40000100a00 */
[----:B------:R0:W-:Y:S02]  /*24a20*/  STL.64 [R1+0x1630], R12 ;  /* 0x0016300c01007387 */ /* 0x0001e40000100a00 */
[----:B0-----:R-:W-:Y:S01]  /*24a30*/  IMAD.MOV.U32 R12, RZ, RZ, R16 ;  /* 0x000000ffff0c7224 */ /* 0x001fe200078e0010 */
[----:B------:R-:W-:Y:S01]  /*24a40*/  MOV R13, R19 ;  /* 0x00000013000d7202 */ /* 0x000fe20000000f00 */
[----:B------:R-:W2:Y:S01]  /*24a50*/  LDL.LU R16, [R1+0x1760] ;  /* 0x0017600001107983 */ /* 0x000ea20000300800 */
[----:B------:R-:W2:Y:S02]  /*24a60*/  LDL.LU R19, [R1+0x175c] ;  /* 0x00175c0001137983 */ /* 0x000ea40000300800 */
[----:B------:R-:W-:Y:S01]  /*24a70*/  IMAD.MOV.U32 R14, RZ, RZ, R22 ;  /* 0x000000ffff0e7224 */ /* 0x000fe200078e0016 */
[----:B------:R-:W-:Y:S01]  /*24a80*/  MOV R15, R23 ;  /* 0x00000017000f7202 */ /* 0x000fe20000000f00 */
[----:B------:R-:W2:Y:S01]  /*24a90*/  LDL.LU R22, [R1+0x1758] ;  /* 0x0017580001167983 */ /* 0x000ea20000300800 */
[----:B------:R-:W2:Y:S02]  /*24aa0*/  LDL.LU R23, [R1+0x1754] ;  /* 0x0017540001177983 */ /* 0x000ea40000300800 */
[----:B------:R-:W2:Y:S02]  /*24ab0*/  LDL.LU R10, [R1+0x148] ;  /* 0x00014800010a7983 */ /* 0x000ea40000300800 */
[----:B------:R-:W2:Y:S02]  /*24ac0*/  LDL.LU R11, [R1+0x14c] ;  /* 0x00014c00010b7983 */ /* 0x000ea40000300800 */
[----:B--2---:R-:W-:Y:S01]  /*24ad0*/  STL.64 [R1+0x16a0], R10 ;  /* 0x0016a00a01007387 */ /* 0x004fe20000100a00 */
[----:B------:R-:W-:Y:S02]  /*24ae0*/  STL.64 [R1+0x1650], R14 ;  /* 0x0016500e01007387 */ /* 0x000fe40000100a00 */
[----:B------:R0:W-:Y:S02]  /*24af0*/  STL.64 [R1+0x1648], R12 ;  /* 0x0016480c01007387 */ /* 0x0001e40000100a00 */
[----:B0-----:R-:W-:Y:S01]  /*24b00*/  IMAD.MOV.U32 R12, RZ, RZ, R26 ;  /* 0x000000ffff0c7224 */ /* 0x001fe200078e001a */
[----:B-----5:R-:W-:Y:S01]  /*24b10*/  MOV R13, R27 ;  /* 0x0000001b000d7202 */ /* 0x020fe20000000f00 */
[----:B------:R-:W2:Y:S01]  /*24b20*/  LDL.LU R26, [R1+0x1750] ;  /* 0x00175000011a7983 */ /* 0x000ea20000300800 */
[----:B------:R-:W5:Y:S02]  /*24b30*/  LDL.LU R27, [R1+0x174c] ;  /* 0x00174c00011b7983 */ /* 0x000f640000300800 */
[----:B---3--:R-:W-:Y:S01]  /*24b40*/  IMAD.MOV.U32 R14, RZ, RZ, R17 ;  /* 0x000000ffff0e7224 */ /* 0x008fe200078e0011 */
[----:B------:R-:W-:Y:S01]  /*24b50*/  MOV R15, R18 ;  /* 0x00000012000f7202 */ /* 0x000fe20000000f00 */
[----:B------:R-:W3:Y:S01]  /*24b60*/  LDL.LU R17, [R1+0x1748] ;  /* 0x0017480001117983 */ /* 0x000ee20000300800 */
[----:B------:R-:W2:Y:S02]  /*24b70*/  LDL.LU R18, [R1+0x1744] ;  /* 0x0017440001127983 */ /* 0x000ea40000300800 */
[----:B------:R-:W2:Y:S02]  /*24b80*/  LDL.LU R10, [R1+0x118] ;  /* 0x00011800010a7983 */ /* 0x000ea40000300800 */
[----:B------:R-:W2:Y:S02]  /*24b90*/  LDL.LU R11, [R1+0x11c] ;  /* 0x00011c00010b7983 */ /* 0x000ea40000300800 */
        /* <DEDUP_REMOVED lines=14> */
[----:B------:R0:W-:Y:S02]  /*24c80*/  STL.64 [R1+0x1680], R14 ;  /* 0x0016800e01007387 */ /* 0x0001e40000100a00 */
[----:B------:R1:W-:Y:S01]  /*24c90*/  STL.64 [R1+0x1678], R12 ;  /* 0x0016780c01007387 */ /* 0x0003e20000100a00 */
[----:B0-----:R-:W-:Y:S01]  /*24ca0*/  MOV R15, R22 ;  /* 0x00000016000f7202 */ /* 0x001fe20000000f00 */
[----:B------:R-:W-:Y:S01]  /*24cb0*/  IMAD.MOV.U32 R14, RZ, RZ, R23 ;  /* 0x000000ffff0e7224 */ /* 0x000fe200078e0017 */
[----:B------:R-:W2:Y:S01]  /*24cc0*/  LDL.LU R22, [R1+0x68] ;  /* 0x0000680001167983 */ /* 0x000ea20000300800 */
[----:B------:R-:W2:Y:S02]  /*24cd0*/  LDL.LU R23, [R1+0x6c] ;  /* 0x00006c0001177983 */ /* 0x000ea40000300800 */
[----:B------:R-:W2:Y:S02]  /*24ce0*/  LDL.LU R10, [R1+0xc8] ;  /* 0x0000c800010a7983 */ /* 0x000ea40000300800 */
[----:B------:R-:W2:Y:S01]  /*24cf0*/  LDL.LU R11, [R1+0xcc] ;  /* 0x0000cc00010b7983 */ /* 0x000ea20000300800 */
[----:B-1----:R-:W-:Y:S01]  /*24d00*/  MOV R13, R26 ;  /* 0x0000001a000d7202 */ /* 0x002fe20000000f00 */
[----:B-----5:R-:W-:Y:S01]  /*24d10*/  IMAD.MOV.U32 R12, RZ, RZ, R27 ;  /* 0x000000ffff0c7224 */ /* 0x020fe200078e001b */
[----:B------:R-:W5:Y:S01]  /*24d20*/  LDL.LU R26, [R1+0x58] ;  /* 0x00005800011a7983 */ /* 0x000f620000300800 */
[----:B------:R-:W5:Y:S03]  /*24d30*/  LDL.LU R27, [R1+0x5c] ;  /* 0x00005c00011b7983 */ /* 0x000f660000300800 */
[----:B--2---:R0:W-:Y:S04]  /*24d40*/  STL.64 [R1+0x16e8], R10 ;  /* 0x0016e80a01007387 */ /* 0x0041e80000100a00 */
[----:B0-----:R-:W2:Y:S01]  /*24d50*/  LDL.LU R10, [R1+0x48] ;  /* 0x00004800010a7983 */ /* 0x001ea20000300800 */
[----:B------:R-:W2:Y:S02]  /*24d60*/  LDL.LU R11, [R1+0x4c] ;  /* 0x00004c00010b7983 */ /* 0x000ea40000300800 */
[----:B------:R-:W-:Y:S02]  /*24d70*/  STL.64 [R1+0x1698], R14 ;  /* 0x0016980e01007387 */ /* 0x000fe40000100a00 */
[----:B------:R0:W-:Y:S02]  /*24d80*/  STL.64 [R1+0x1690], R12 ;  /* 0x0016900c01007387 */ /* 0x0001e40000100a00 */
[----:B0-----:R-:W2:Y:S01]  /*24d90*/  LDL.LU R12, [R1+0x130] ;  /* 0x00013000010c7983 */ /* 0x001ea20000300800 */
[----:B------:R-:W-:Y:S01]  /*24da0*/  MOV R14, R18 ;  /* 0x00000012000e7202 */ /* 0x000fe20000000f00 */
[----:B---3--:R-:W-:-:S02]  /*24db0*/  IMAD.MOV.U32 R15, RZ, RZ, R17 ;  /* 0x000000ffff0f7224 */ /* 0x008fc400078e0011 */
[----:B------:R-:W-:Y:S02]  /*24dc0*/  IMAD.MOV.U32 R13, RZ, RZ, R19 ;  /* 0x000000ffff0d7224 */ /* 0x000fe400078e0013 */
[----:B------:R-:W3:Y:S01]  /*24dd0*/  LDL.LU R19, [R1+0x1730] ;  /* 0x0017300001137983 */ /* 0x000ee20000300800 */
[----:B------:R-:W3:Y:S02]  /*24de0*/  LDL.LU R18, [R1+0x172c] ;  /* 0x00172c0001127983 */ /* 0x000ee40000300800 */
[----:B------:R-:W3:Y:S02]  /*24df0*/  LDL.LU R17, [R1+0x1728] ;  /* 0x0017280001117983 */ /* 0x000ee40000300800 */
[----:B------:R-:W-:Y:S01]  /*24e00*/  STL.64 [R1+0x16b0], R14 ;  /* 0x0016b00e01007387 */ /* 0x000fe20000100a00 */
[----:B--2---:R0:W-:Y:S04]  /*24e10*/  STL.64 [R1+0x16a8], R12 ;  /* 0x0016a80c01007387 */ /* 0x0041e80000100a00 */
[----:B0-----:R-:W2:Y:S01]  /*24e20*/  LDL.LU R12, [R1+0x100] ;  /* 0x00010000010c7983 */ /* 0x001ea20000300800 */
[----:B------:R-:W-:Y:S01]  /*24e30*/  IMAD.MOV.U32 R14, RZ, RZ, R21 ;  /* 0x000000ffff0e7224 */ /* 0x000fe200078e0015 */
[----:B------:R-:W-:-:S02]  /*24e40*/  MOV R15, R16 ;  /* 0x00000010000f7202 */ /* 0x000fc40000000f00 */
[----:B------:R-:W-:Y:S02]  /*24e50*/  MOV R13, R20 ;  /* 0x00000014000d7202 */ /* 0x000fe40000000f00 */
[----:B------:R-:W4:Y:S01]  /*24e60*/  LDL.LU R20, [R1+0x1724] ;  /* 0x0017240001147983 */ /* 0x000f220000300800 */
[----:B------:R-:W4:Y:S02]  /*24e70*/  LDL.LU R21, [R1+0x1720] ;  /* 0x0017200001157983 */ /* 0x000f240000300800 */
[----:B------:R-:W4:Y:S02]  /*24e80*/  LDL.LU R16, [R1+0x171c] ;  /* 0x00171c0001107983 */ /* 0x000f240000300800 */
[----:B------:R3:W-:Y:S02]  /*24e90*/  STL.64 [R1+0x16c8], R14 ;  /* 0x0016c80e01007387 */ /* 0x0007e40000100a00 */
[----:B---3--:R-:W-:Y:S01]  /*24ea0*/  IMAD.MOV.U32 R14, RZ, RZ, R19 ;  /* 0x000000ffff0e7224 */ /* 0x008fe200078e0013 */
[----:B--2---:R0:W-:Y:S02]  /*24eb0*/  STL.64 [R1+0x16c0], R12 ;  /* 0x0016c00c01007387 */ /* 0x0041e40000100a00 */
[----:B0-----:R-:W-:Y:S01]  /*24ec0*/  IMAD.MOV.U32 R12, RZ, RZ, R17 ;  /* 0x000000ffff0c7224 */ /* 0x001fe200078e0011 */
[----:B------:R-:W-:Y:S01]  /*24ed0*/  MOV R13, R18 ;  /* 0x00000012000d7202 */ /* 0x000fe20000000f00 */
[----:B------:R-:W4:Y:S01]  /*24ee0*/  LDL.LU R17, [R1+0x1718] ;  /* 0x0017180001117983 */ /* 0x000f220000300800 */
[----:B------:R-:W4:Y:S02]  /*24ef0*/  LDL.LU R18, [R1+0x1714] ;  /* 0x0017140001127983 */ /* 0x000f240000300800 */
[----:B------:R-:W4:Y:S02]  /*24f00*/  LDL.LU R19, [R1+0x1710] ;  /* 0x0017100001137983 */ /* 0x000f240000300800 */
[----:B------:R-:W2:Y:S02]  /*24f10*/  LDL.LU R15, [R1+0xdc] ;  /* 0x0000dc00010f7983 */ /* 0x000ea40000300800 */
[----:B--2---:R-:W-:Y:S01]  /*24f20*/  STL.64 [R1+0x16e0], R14 ;  /* 0x0016e00e01007387 */ /* 0x004fe20000100a00 */
[----:B------:R0:W-:Y:S01]  /*24f30*/  STL.64 [R1+0x16d8], R12 ;  /* 0x0016d80c01007387 */ /* 0x0001e20000100a00 */
[C---:B----4-:R-:W-:Y:S02]  /*24f40*/  HMMA.16816.F32 R16, R4.reuse, R22, R16 ;  /* 0x000000160410723c */ /* 0x050fe40000001810 */
[----:B0-----:R-:W2:Y:S01]  /*24f50*/  LDL.LU R12, [R1+0xb0] ;  /* 0x0000b000010c7983 */ /* 0x001ea20000300800 */
[----:B------:R-:W2:Y:S01]  /*24f60*/  LDL.LU R13, [R1+0xb4] ;  /* 0x0000b400010d7983 */ /* 0x000ea20000300800 */
[----:B------:R-:W-:Y:S01]  /*24f70*/  MOV R14, R21 ;  /* 0x00000015000e7202 */ /* 0x000fe20000000f00 */
[----:B------:R-:W-:Y:S01]  /*24f80*/  IMAD.MOV.U32 R15, RZ, RZ, R20 ;  /* 0x000000ffff0f7224 */ /* 0x000fe200078e0014 */
[----:B------:R-:W5:Y:S01]  /*24f90*/  LDL.LU.64 R22, [R1+0x1708] ;  /* 0x0017080001167983 */ /* 0x000f620000300a00 */
[----:B------:R-:W5:Y:S11]  /*24fa0*/  LDL.LU.64 R20, [R1+0x1700] ;  /* 0x0017000001147983 */ /* 0x000f760000300a00 */
[----:B------:R-:W-:Y:S05]  /*24fb0*/  @!UPT UIADD3 URZ, URZ, URZ, URZ ;  /* 0x0000003f3f3ff290 */ /* 0x000fea000fffe03f */
[----:B------:R-:W-:Y:S01]  /*24fc0*/  STL.64 [R1+0x120], R16 ;  /* 0x0001201001007387 */ /* 0x000fe20000100a00 */
[----:B------:R0:W-:Y:S02]  /*24fd0*/  STL.64 [R1+0x128], R18 ;  /* 0x0001281201007387 */ /* 0x0001e40000100a00 */
[----:B0-----:R-:W-:Y:S01]  /*24fe0*/  MOV R18, R25 ;  /* 0x0000001900127202 */ /* 0x001fe20000000f00 */
[----:B------:R-:W-:Y:S01]  /*24ff0*/  IMAD.MOV.U32 R19, RZ, RZ, R24 ;  /* 0x000000ffff137224 */ /* 0x000fe200078e0018 */
[C---:B-----5:R-:W-:Y:S01]  /*25000*/  HMMA.16816.F32 R20, R4.reuse, R26, R20 ;  /* 0x0000001a0414723c */ /* 0x060fe20000001814 */
[----:B------:R-:W3:Y:S01]  /*25010*/  LDL.LU.64 R26, [R1+0x16f8] ;  /* 0x0016f800011a7983 */ /* 0x000ee20000300a00 */
[----:B------:R-:W3:Y:S11]  /*25020*/  LDL.LU.64 R24, [R1+0x16f0] ;  /* 0x0016f00001187983 */ /* 0x000ef60000300a00 */
[----:B------:R-:W-:Y:S10]  /*25030*/  @!UPT UIADD3 URZ, URZ, URZ, URZ ;  /* 0x0000003f3f3ff290 */ /* 0x000ff4000fffe03f */
[----:B------:R0:W-:Y:S01]  /*25040*/  STL.64 [R1+0xf0], R20 ;  /* 0x0000f01401007387 */ /* 0x0001e20000100a00 */
[----:B------:R1:W-:Y:S03]  /*25050*/  STL.64 [R1+0xf8], R22 ;  /* 0x0000f81601007387 */ /* 0x0003e60000100a00 */
[----:B0-----:R-:W4:Y:S01]  /*25060*/  LDL.LU R20, [R1+0x2b0] ;  /* 0x0002b00001147983 */ /* 0x001f220000300800 */
[----:B------:R-:W4:Y:S02]  /*25070*/  LDL.LU R21, [R1+0x2b4] ;  /* 0x0002b40001157983 */ /* 0x000f240000300800 */
[----:B-1----:R-:W4:Y:S02]  /*25080*/  LDL.LU R22, [R1+0x2b8] ;  /* 0x0002b80001167983 */ /* 0x002f240000300800 */
[----:B------:R-:W4:Y:S01]  /*25090*/  LDL.LU R23, [R1+0x2bc] ;  /* 0x0002bc0001177983 */ /* 0x000f220000300800 */
[C---:B---3--:R-:W-:Y:S01]  /*250a0*/  HMMA.16816.F32 R24, R4.reuse, R10, R24 ;  /* 0x0000000a0418723c */ /* 0x048fe20000001818 */
[----:B------:R-:W2:Y:S11]  /*250b0*/  LDL.LU.64 R10, [R1+0x16e8] ;  /* 0x0016e800010a7983 */ /* 0x000eb60000300a00 */
[----:B------:R-:W-:Y:S11]  /*250c0*/  @!UPT UIADD3 URZ, URZ, URZ, URZ ;  /* 0x0000003f3f3ff290 */ /* 0x000ff6000fffe03f */
[----:B------:R0:W-:Y:S01]  /*250d0*/  STL.64 [R1+0x80], R24 ;  /* 0x0000801801007387 */ /* 0x0001e20000100a00 */
[----:B------:R1:W-:Y:S03]  /*250e0*/  STL.64 [R1+0x88], R26 ;  /* 0x0000881a01007387 */ /* 0x0003e60000100a00 */
[----:B0-----:R-:W3:Y:S01]  /*250f0*/  LDL.LU R24, [R1+0x1f0] ;  /* 0x0001f00001187983 */ /* 0x001ee20000300800 */
[----:B------:R-:W3:Y:S02]  /*25100*/  LDL.LU R25, [R1+0x1f4] ;  /* 0x0001f40001197983 */ /* 0x000ee40000300800 */
[----:B-1----:R-:W3:Y:S01]  /*25110*/  LDL.LU R26, [R1+0x1f8] ;  /* 0x0001f800011a7983 */ /* 0x002ee20000300800 */
[C---:B--2---:R-:W-:Y:S01]  /*25120*/  HMMA.16816.F32 R8, R4.reuse, R10, R12 ;  /* 0x0000000a0408723c */ /* 0x044fe2000000180c */
[----:B------:R-:W2:Y:S01]  /*25130*/  LDL.LU.64 R14, [R1+0x16e0] ;  /* 0x0016e000010e7983 */ /* 0x000ea20000300a00 */
[----:B------:R-:W2:Y:S11]  /*25140*/  LDL.LU.64 R12, [R1+0x16d8] ;  /* 0x0016d800010c7983 */ /* 0x000eb60000300a00 */
[----:B------:R-:W-:Y:S10]  /*25150*/  @!UPT UIADD3 URZ, URZ, URZ, URZ ;  /* 0x0000003f3f3ff290 */ /* 0x000ff4000fffe03f */
        /* <DEDUP_REMOVED lines=38> */
[----:B------:R-:W-:Y:S01]  /*253c0*/  MOV R27, R29 ;  /* 0x0000001d001b7202 */ /* 0x000fe20000000f00 */
[C---:B--2---:R-:W-:Y:S02]  /*253d0*/  HMMA.16816.F32 R8, R4.reuse, R10, R12 ;  /* 0x0000000a0408723c */ /* 0x044fe4000000180c */
[----:B------:R-:W2:Y:S01]  /*253e0*/  LDL.LU.64 R14, [R1+0x1650] ;  /* 0x00165000010e7983 */ /* 0x000ea20000300a00 */
[----:B------:R-:W2:Y:S11]  /*253f0*/  LDL.LU.64 R12, [R1+0x1648] ;  /* 0x00164800010c7983 */ /* 0x000eb60000300a00 */
[----:B------:R-:W-:Y:S09]  /*25400*/  @!UPT UIADD3 URZ, URZ, URZ, URZ ;  /* 0x0000003f3f3ff290 */ /* 0x000ff2000fffe03f */
[----:B------:R-:W-:Y:S01]  /*25410*/  STL.64 [R1+0x10], R8 ;  /* 0x0000100801007387 */ /* 0x000fe20000100a00 */
[----:B------:R0:W-:Y:S02]  /*25420*/  STL [R1+0x18], R10 ;  /* 0x0000180a01007387 */ /* 0x0001e40000100800 */
[----:B------:R-:W-:Y:S02]  /*25430*/  IMAD.MOV.U32 R29, RZ, RZ, R11 ;  /* 0x000000ffff1d7224 */ /* 0x000fe400078e000b */
[----:B0-----:R-:W2:Y:S02]  /*25440*/  LDL.LU.64 R10, [R1+0x1640] ;  /* 0x00164000010a7983 */ /* 0x001ea40000300a00 */
[C---:B--2---:R-:W-:Y:S02]  /*25450*/  HMMA.16816.F32 R8, R4.reuse, R10, R12 ;  /* 0x0000000a0408723c */ /* 0x044fe4000000180c */
[----:B------:R-:W2:Y:S01]  /*25460*/  LDL.LU.64 R14, [R1+0x1638] ;  /* 0x00163800010e7983 */ /* 0x000ea20000300a00 */
[----:B------:R-:W2:Y:S11]  /*25470*/  LDL.LU.64 R12, [R1+0x1630] ;  /* 0x00163000010c7983 */ /* 0x000eb60000300a00 */
[----:B------:R-:W-:Y:S09]  /*25480*/  @!UPT UIADD3 URZ, URZ, URZ, URZ ;  /* 0x0000003f3f3ff290 */ /* 0x000ff2000fffe03f */
[----:B------:R-:W-:Y:S01]  /*25490*/  STL.64 [R1], R8 ;  /* 0x0000000801007387 */ /* 0x000fe20000100a00 */
[----:B------:R0:W-:Y:S03]  /*254a0*/  STL.64 [R1+0x8], R10 ;  /* 0x0000080a01007387 */ /* 0x0001e60000100a00 */
[----:B0-----:R-:W2:Y:S02]  /*254b0*/  LDL.LU.64 R10, [R1+0x1628] ;  /* 0x00162800010a7983 */ /* 0x001ea40000300a00 */
[C---:B--2---:R-:W-:Y:S02]  /*254c0*/  HMMA.16816.F32 R8, R4.reuse, R10, R12 ;  /* 0x0000000a0408723c */ /* 0x044fe4000000180c */
[----:B------:R-:W3:Y:S11]  /*254d0*/  LDL.LU.64 R14, [R1+0x1620] ;  /* 0x00162000010e7983 */ /* 0x000ef60000300a00 */
[----:B------:R-:W-:Y:S10]  /*254e0*/  @!UPT UIADD3 URZ, URZ, URZ, URZ ;  /* 0x0000003f3f3ff290 */ /* 0x000ff4000fffe03f */
[----:B------:R-:W-:Y:S01]  /*254f0*/  STL.64 [R1+0x1390], R10 ;  /* 0x0013900a01007387 */ /* 0x000fe20000100a00 */
[----:B------:R-:W-:Y:S02]  /*25500*/  STL.64 [R1+0x1388], R8 ;  /* 0x0013880801007387 */ /* 0x000fe40000100a00 */
[----:B------:R-:W2:Y:S01]  /*25510*/  LDL.LU R0, [R1+0x5dc] ;  /* 0x0005dc0001007983 */ /* 0x000ea20000300800 */
[C---:B---3--:R-:W-:Y:S11]  /*25520*/  HMMA.16816.F32 R12, R4.reuse, R14, R24 ;  /* 0x0000000e040c723c */ /* 0x048ff60000001818 */
[----:B------:R-:W-:Y:S11]  /*25530*/  @!UPT UIADD3 URZ, URZ, URZ, URZ ;  /* 0x0000003f3f3ff290 */ /* 0x000ff6000fffe03f */
[----:B------:R-:W-:Y:S01]  /*25540*/  @!UPT UIADD3 URZ, URZ, URZ, URZ ;  /* 0x0000003f3f3ff290 */ /* 0x000fe2000fffe03f */
[----:B------:R0:W-:Y:S04]  /*25550*/  STL.64 [R1+0x1360], R14 ;  /* 0x0013600e01007387 */ /* 0x0001e80000100a00 */
[----:B0-----:R-:W2:Y:S01]  /*25560*/  LDL R14, [R1+0x488] ;  /* 0x00048800010e7983 */ /* 0x001ea20000100800 */
[----:B------:R-:W-:Y:S02]  /*25570*/  STL.64 [R1+0x1358], R12 ;  /* 0x0013580c01007387 */ /* 0x000fe40000100a00 */
[----:B------:R-:W3:Y:S02]  /*25580*/  LDL.LU R26, [R1+0x358] ;  /* 0x00035800011a7983 */ /* 0x000ee40000300800 */
[----:B------:R-:W3:Y:S01]  /*25590*/  LDL.LU R27, [R1+0x35c] ;  /* 0x00035c00011b7983 */ /* 0x000ee20000300800 */
[C---:B----4-:R-:W-:Y:S01]  /*255a0*/  HMMA.16816.F32 R16, R4.reuse, R18, R20 ;  /* 0x000000120410723c */ /* 0x050fe20000001814 */
[----:B---3--:R0:W-:Y:S01]  /*255b0*/  STL.64 [R1+0x1618], R26 ;  /* 0x0016181a01007387 */ /* 0x0081e20000100a00 */
[----:B------:R-:W3:Y:S02]  /*255c0*/  LDL.LU R22, [R1+0x338] ;  /* 0x0003380001167983 */ /* 0x000ee40000300800 */
[----:B------:R-:W3:Y:S02]  /*255d0*/  LDL.LU R23, [R1+0x33c] ;  /* 0x00033c0001177983 */ /* 0x000ee40000300800 */
[----:B------:R-:W3:Y:S01]  /*255e0*/  LDL.LU R24, [R1+0x2a0] ;  /* 0x0002a00001187983 */ /* 0x000ee20000300800 */
[----:B------:R-:W3:Y:S04]  /*255f0*/  LDL.LU R25, [R1+0x2a4] ;  /* 0x0002a40001197983 */ /* 0x000ee80000300800 */
[----:B0-----:R-:W3:Y:S01]  /*25600*/  LDL.LU R26, [R1+0x2a8] ;  /* 0x0002a800011a7983 */ /* 0x001ee20000300800 */
[----:B------:R-:W3:Y:S02]  /*25610*/  LDL.LU R27, [R1+0x2ac] ;  /* 0x0002ac00011b7983 */ /* 0x000ee40000300800 */
[----:B------:R-:W4:Y:S09]  /*25620*/  LDL.LU R28, [R1+0x5e4] ;  /* 0x0005e400011c7983 */ /* 0x000f320000300800 */
[----:B------:R0:W-:Y:S01]  /*25630*/  STL.64 [R1+0x1350], R18 ;  /* 0x0013501201007387 */ /* 0x0001e20000100a00 */
[----:B------:R-:W-:Y:S04]  /*25640*/  STL.64 [R1+0x1348], R16 ;  /* 0x0013481001007387 */ /* 0x000fe80000100a00 */
[----:B0-----:R-:W5:Y:S01]  /*25650*/  LDL.LU R18, [R1+0x388] ;  /* 0x0003880001127983 */ /* 0x001f620000300800 */
[----:B------:R-:W5:Y:S02]  /*25660*/  LDL.LU R19, [R1+0x38c] ;  /* 0x00038c0001137983 */ /* 0x000f640000300800 */
[----:B------:R-:W2:Y:S02]  /*25670*/  LDL.LU R2, [R1+0x5e0] ;  /* 0x0005e00001027983 */ /* 0x000ea40000300800 */
[----:B------:R-:W2:Y:S01]  /*25680*/  LDL.LU R15, [R1+0x60c] ;  /* 0x00060c00010f7983 */ /* 0x000ea20000300800 */
[----:B-----5:R0:W-:Y:S04]  /*25690*/  STL.64 [R1+0x15e8], R18 ;  /* 0x0015e81201007387 */ /* 0x0201e80000100a00 */
[----:B0-----:R-:W5:Y:S01]  /*256a0*/  LDL.LU R18, [R1+0x378] ;  /* 0x0003780001127983 */ /* 0x001f620000300800 */
[----:B------:R-:W5:Y:S03]  /*256b0*/  LDL.LU R19, [R1+0x37c] ;  /* 0x00037c0001137983 */ /* 0x000f660000300800 */
[----:B-----5:R0:W-:Y:S04]  /*256c0*/  STL.64 [R1+0x15f8], R18 ;  /* 0x0015f81201007387 */ /* 0x0201e80000100a00 */
[----:B0-----:R-:W5:Y:S01]  /*256d0*/  LDL.LU R18, [R1+0x368] ;  /* 0x0003680001127983 */ /* 0x001f620000300800 */
[----:B------:R-:W5:Y:S03]  /*256e0*/  LDL.LU R19, [R1+0x36c] ;  /* 0x00036c0001137983 */ /* 0x000f660000300800 */
[----:B-----5:R0:W-:Y:S01]  /*256f0*/  STL.64 [R1+0x1610], R18 ;  /* 0x0016101201007387 */ /* 0x0201e20000100a00 */
[----:B------:R-:W5:Y:S02]  /*25700*/  LDL.LU R16, [R1+0x290] ;  /* 0x0002900001107983 */ /* 0x000f640000300800 */
[----:B------:R-:W5:Y:S01]  /*25710*/  LDL.LU R17, [R1+0x294] ;  /* 0x0002940001117983 */ /* 0x000f620000300800 */
[----:B0-----:R-:W5:Y:S01]  /*25720*/  LDL.LU R18, [R1+0x298] ;  /* 0x0002980001127983 */ /* 0x001f620000300800 */
[----:B------:R-:W5:Y:S02]  /*25730*/  LDL.LU R19, [R1+0x29c] ;  /* 0x00029c0001137983 */ /* 0x000f640000300800 */
[----:B------:R-:W2:Y:S02]  /*25740*/  LDL.LU R13, [R1+0x5e8] ;  /* 0x0005e800010d7983 */ /* 0x000ea40000300800 */
[----:B------:R-:W2:Y:S02]  /*25750*/  LDL.LU R11, [R1+0x5ec] ;  /* 0x0005ec00010b7983 */ /* 0x000ea40000300800 */
[----:B--2---:R0:W-:Y:S01]  /*25760*/  STL [R1+0x15f0], R11 ;  /* 0x0015f00b01007387 */ /* 0x0041e20000100800 */
[----:B------:R-:W2:Y:S02]  /*25770*/  LDL.LU R8, [R1+0x270] ;  /* 0x0002700001087983 */ /* 0x000ea40000300800 */
[----:B------:R-:W2:Y:S02]  /*25780*/  LDL.LU R9, [R1+0x274] ;  /* 0x0002740001097983 */ /* 0x000ea40000300800 */
[----:B------:R-:W2:Y:S01]  /*25790*/  LDL.LU R10, [R1+0x278] ;  /* 0x00027800010a7983 */ /* 0x000ea20000300800 */
[----:B0-----:R-:W2:Y:S01]  /*257a0*/  LDL.LU R11, [R1+0x27c] ;  /* 0x00027c00010b7983 */ /* 0x001ea20000300800 */
[C---:B---3--:R-:W-:Y:S03]  /*257b0*/  HMMA.16816.F32 R20, R4.reuse, R22, R24 ;  /* 0x000000160414723c */ /* 0x048fe60000001818 */
[----:B--2---:R-:W-:Y:S01]  /*257c0*/  STL.64 [R1+0x1608], R10 ;  /* 0x0016080a01007387 */ /* 0x004fe20000100a00 */
[----:B------:R0:W-:Y:S03]  /*257d0*/  STL.64 [R1+0x1600], R8 ;  /* 0x0016000801007387 */ /* 0x0001e60000100a00 */
[----:B0-----:R-:W2:Y:S01]  /*257e0*/  LDL.LU R8, [R1+0x280] ;  /* 0x0002800001087983 */ /* 0x001ea20000300800 */
[----:B------:R-:W2:Y:S02]  /*257f0*/  LDL.LU R9, [R1+0x284] ;  /* 0x0002840001097983 */ /* 0x000ea40000300800 */
[----:B------:R-:W2:Y:S02]  /*25800*/  LDL.LU R10, [R1+0x288] ;  /* 0x00028800010a7983 */ /* 0x000ea40000300800 */
[----:B------:R-:W2:Y:S01]  /*25810*/  LDL.LU R11, [R1+0x28c] ;  /* 0x00028c00010b7983 */ /* 0x000ea20000300800 */
[----:B------:R-:W5:Y:S10]  /*25820*/  LDL.LU.64 R26, [R1+0x1618] ;  /* 0x00161800011a7983 */ /* 0x000f740000300a00 */
[----:B------:R-:W-:Y:S02]  /*25830*/  STL [R1+0x132c], R23 ;  /* 0x00132c1701007387 */ /* 0x000fe40000100800 */
[----:B------:R-:W-:Y:S02]  /*25840*/  STL [R1+0x13a0], R22 ;  /* 0x0013a01601007387 */ /* 0x000fe40000100800 */
[----:B------:R0:W-:Y:S02]  /*25850*/  STL.64 [R1+0x1398], R20 ;  /* 0x0013981401007387 */ /* 0x0001e40000100a00 */
[----:B------:R-:W-:Y:S01]  /*25860*/  FADD R0, R0, -R14 ;  /* 0x8000000e00007221 */ /* 0x000fe20000000000 */
[----:B-----5:R-:W-:Y:S01]  /*25870*/  HMMA.16816.F32 R24, R4, R26, R16 ;  /* 0x0000001a0418723c */ /* 0x020fe20000001810 */
[----:B------:R-:W2:Y:S02]  /*25880*/  LDL.LU.64 R18, [R1+0x1610] ;  /* 0x0016100001127983 */ /* 0x000ea40000300a00 */
[----:B------:R-:W-:-:S04]  /*25890*/  FMUL R0, R0, 1.4426950216293334961 ;  /* 0x3fb8aa3b00007820 */ /* 0x000fc80000400000 */
[----:B0-----:R-:W0:Y:S11]  /*258a0*/  MUFU.EX2 R21, R0 ;  /* 0x0000000000157308 */ /* 0x001e360000000800 */
[----:B------:R-:W-:Y:S05]  /*258b0*/  @!UPT UIADD3 URZ, URZ, URZ, URZ ;  /* 0x0000003f3f3ff290 */ /* 0x000fea000fffe03f */
[----:B------:R-:W-:Y:S01]  /*258c0*/  STL [R1+0x1314], R27 ;  /* 0x0013141b01007387 */ /* 0x000fe20000100800 */
[----:B------:R-:W-:Y:S02]  /*258d0*/  STL [R1+0x1380], R26 ;  /* 0x0013801a01007387 */ /* 0x000fe40000100800 */
[----:B0-----:R-:W-:Y:S02]  /*258e0*/  STL [R1+0x500], R21 ;  /* 0x0005001501007387 */ /* 0x001fe40000100800 */
[----:B------:R0:W-:Y:S02]  /*258f0*/  STL.64 [R1+0x1378], R24 ;  /* 0x0013781801007387 */ /* 0x0001e40000100a00 */
[----:B0-----:R-:W3:Y:S01]  /*25900*/  LDL.LU R24, [R1+0x260] ;  /* 0x0002600001187983 */ /* 0x001ee20000300800 */
[----:B------:R-:W3:Y:S02]  /*25910*/  LDL.LU R25, [R1+0x264] ;  /* 0x0002640001197983 */ /* 0x000ee40000300800 */
[----:B------:R-:W3:Y:S02]  /*25920*/  LDL.LU R26, [R1+0x268] ;  /* 0x00026800011a7983 */ /* 0x000ee40000300800 */
[----:B------:R-:W3:Y:S01]  /*25930*/  LDL.LU R27, [R1+0x26c] ;  /* 0x00026c00011b7983 */ /* 0x000ee20000300800 */
[----:B--2---:R-:W-:Y:S01]  /*25940*/  HMMA.16816.F32 R16, R4, R18, R8 ;  /* 0x000000120410723c */ /* 0x004fe20000001808 */
[----:B------:R-:W2:Y:S01]  /*25950*/  LDL.LU.64 R10, [R1+0x1608] ;  /* 0x00160800010a7983 */ /* 0x000ea20000300a00 */
[----:B------:R-:W2:Y:S11]  /*25960*/  LDL.LU.64 R8, [R1+0x1600] ;  /* 0x0016000001087983 */ /* 0x000eb60000300a00 */
[----:B------:R-:W-:Y:S10]  /*25970*/  @!UPT UIADD3 URZ, URZ, URZ, URZ ;  /* 0x0000003f3f3ff290 */ /* 0x000ff4000fffe03f */
[----:B------:R-:W-:Y:S01]  /*25980*/  STL.64 [R1+0x90], R16 ;  /* 0x0000901001007387 */ /* 0x000fe20000100a00 */
[----:B------:R0:W-:Y:S03]  /*25990*/  STL.64 [R1+0x98], R18 ;  /* 0x0000981201007387 */ /* 0x0001e60000100a00 */
[----:B0-----:R-:W2:Y:S01]  /*259a0*/  LDL.LU.64 R18, [R1+0x15f8] ;  /* 0x0015f80001127983 */ /* 0x001ea20000300a00 */
[----:B------:R-:W-:-:S04]  /*259b0*/  FADD R2, R2, -R14 ;  /* 0x8000000e02027221 */ /* 0x000fc80000000000 */
[----:B------:R-:W-:-:S04]  /*259c0*/  FMUL R0, R2, 1.4426950216293334961 ;  /* 0x3fb8aa3b02007820 */ /* 0x000fc80000400000 */
[----:B------:R-:W0:Y:S02]  /*259d0*/  MUFU.EX2 R22, R0 ;  /* 0x0000000000167308 */ /* 0x000e240000000800 */
[----:B0-----:R-:W-:Y:S01]  /*259e0*/  STL [R1+0x4fc], R22 ;  /* 0x0004fc1601007387 */ /* 0x001fe20000100800 */
[----:B--2---:R-:W-:Y:S03]  /*259f0*/  HMMA.16816.F32 R16, R4, R18, R8 ;  /* 0x000000120410723c */ /* 0x004fe60000001808 */
[----:B------:R-:W2:Y:S11]  /*25a00*/  LDL.LU R11, [R1+0x15f0] ;  /* 0x0015f000010b7983 */ /* 0x000eb60000300800 */
[----:B------:R-:W-:Y:S09]  /*25a10*/  @!UPT UIADD3 URZ, URZ, URZ, URZ ;  /* 0x0000003f3f3ff290 */ /* 0x000ff2000fffe03f */
[----:B------:R-:W-:Y:S01]  /*25a20*/  STL.64 [R1+0xa0], R16 ;  /* 0x0000a01001007387 */ /* 0x000fe20000100a00 */
[----:B------:R0:W-:Y:S03]  /*25a30*/  STL.64 [R1+0xa8], R18 ;  /* 0x0000a81201007387 */ /* 0x0001e60000100a00 */
[----:B0-----:R-:W3:Y:S01]  /*25a40*/  LDL.LU.64 R18, [R1+0x15e8] ;  /* 0x0015e80001127983 */ /* 0x001ee20000300a00 */
[----:B------:R-:W-:-:S04]  /*25a50*/  FADD R2, R13, -R14 ;  /* 0x8000000e0d027221 */ /* 0x000fc80000000000 */
[----:B------:R-:W-:Y:S02]  /*25a60*/  FMUL R0, R2, 1.4426950216293334961 ;  /* 0x3fb8aa3b02007820 */ /* 0x000fe40000400000 */
[----:B------:R-:W-:Y:S02]  /*25a70*/  FADD R2, R15, -R14 ;  /* 0x8000000e0f027221 */ /* 0x000fe40000000000 */
[----:B------:R0:W1:Y:S02]  /*25a80*/  MUFU.EX2 R12, R0 ;  /* 0x00000000000c7308 */ /* 0x0000640000000800 */
[----:B0-----:R-:W-:-:S06]  /*25a90*/  FMUL R0, R2, 1.4426950216293334961 ;  /* 0x3fb8aa3b02007820 */ /* 0x001fcc0000400000 */
[----:B------:R-:W0:Y:S01]  /*25aa0*/  MUFU.EX2 R13, R0 ;  /* 0x00000000000d7308 */ /* 0x000e220000000800 */
[----:B----4-:R-:W-:Y:S01]  /*25ab0*/  FADD R2, R28, -R3 ;  /* 0x800000031c027221 */ /* 0x010fe20000000000 */
[----:B-1----:R-:W-:Y:S01]  /*25ac0*/  STL [R1+0x4f8], R12 ;  /* 0x0004f80c01007387 */ /* 0x002fe20000100800 */
[----:B---3--:R-:W-:Y:S11]  /*25ad0*/  HMMA.16816.F32 R16, R4, R18, R24 ;  /* 0x000000120410723c */ /* 0x008ff60000001818 */
[----:B------:R-:W-:Y:S11]  /*25ae0*/  @!UPT UIADD3 URZ, URZ, URZ, URZ ;  /* 0x0000003f3f3ff290 */ /* 0x000ff6000fffe03f */
[----:B------:R-:W-:Y:S02]  /*25af0*/  @!UPT UIADD3 URZ, URZ, URZ, URZ ;  /* 0x0000003f3f3ff290 */ /* 0x000fe4000fffe03f */
[----:B------:R-:W-:Y:S01]  /*25b00*/  MOV R28, R19 ;  /* 0x00000013001c7202 */ /* 0x000fe20000000f00 */
[----:B------:R1:W-:Y:S01]  /*25b10*/  STL.64 [R1+0xb0], R16 ;  /* 0x0000b01001007387 */ /* 0x0003e20000100a00 */
[----:B------:R3:W-:Y:S03]  /*25b20*/  STL [R1+0xb8], R18 ;  /* 0x0000b81201007387 */ /* 0x0007e60000100800 */
[----:B------:R-:W-:Y:S01]  /*25b30*/  STL [R1+0x1310], R28 ;  /* 0x0013101c01007387 */ /* 0x000fe20000100800 */
[----:B0-----:R-:W-:Y:S02]  /*25b40*/  STL [R1+0x4f4], R13 ;  /* 0x0004f40d01007387 */ /* 0x001fe40000100800 */
[----:B------:R-:W4:Y:S02]  /*25b50*/  LDL.LU R26, [R1+0x2c8] ;  /* 0x0002c800011a7983 */ /* 0x000f240000300800 */
[----:B------:R-:W4:Y:S02]  /*25b60*/  LDL.LU R27, [R1+0x2cc] ;  /* 0x0002cc00011b7983 */ /* 0x000f240000300800 */
[----:B----4-:R0:W-:Y:S01]  /*25b70*/  STL.64 [R1+0x1550], R26 ;  /* 0x0015501a01007387 */ /* 0x0101e20000100a00 */
[----:B-1----:R-:W4:Y:S02]  /*25b80*/  LDL.LU R16, [R1+0x160] ;  /* 0x0001600001107983 */ /* 0x002f240000300800 */
[----:B------:R-:W4:Y:S02]  /*25b90*/  LDL.LU R17, [R1+0x164] ;  /* 0x0001640001117983 */ /* 0x000f240000300800 */
[----:B---3--:R-:W3:Y:S01]  /*25ba0*/  LDL.LU R18, [R1+0x168] ;  /* 0x0001680001127983 */ /* 0x008ee20000300800 */
[----:B------:R-:W3:Y:S04]  /*25bb0*/  LDL.LU R19, [R1+0x16c] ;  /* 0x00016c0001137983 */ /* 0x000ee80000300800 */
[----:B0-----:R-:W5:Y:S01]  /*25bc0*/  LDL.LU R26, [R1+0x300] ;  /* 0x00030000011a7983 */ /* 0x001f620000300800 */
[----:B------:R-:W5:Y:S03]  /*25bd0*/  LDL.LU R27, [R1+0x304] ;  /* 0x00030400011b7983 */ /* 0x000f660000300800 */
[----:B-----5:R-:W-:Y:S01]  /*25be0*/  STL.64 [R1+0x1568], R26 ;  /* 0x0015681a01007387 */ /* 0x020fe20000100a00 */
[----:B---3--:R-:W-:Y:S02]  /*25bf0*/  STL.64 [R1+0x1548], R18 ;  /* 0x0015481201007387 */ /* 0x008fe40000100a00 */
[----:B----4-:R0:W-:Y:S02]  /*25c00*/  STL.64 [R1+0x1540], R16 ;  /* 0x0015401001007387 */ /* 0x0101e40000100a00 */
[----:B0-----:R-:W3:Y:S01]  /*25c10*/  LDL.LU R16, [R1+0x1b0] ;  /* 0x0001b00001107983 */ /* 0x001ee20000300800 */
[----:B------:R-:W3:Y:S02]  /*25c20*/  LDL.LU R17, [R1+0x1b4] ;  /* 0x0001b40001117983 */ /* 0x000ee40000300800 */
[----:B------:R-:W4:Y:S02]  /*25c30*/  LDL.LU R18, [R1+0x1b8] ;  /* 0x0001b80001127983 */ /* 0x000f240000300800 */
[----:B------:R-:W4:Y:S01]  /*25c40*/  LDL.LU R19, [R1+0x1bc] ;  /* 0x0001bc0001137983 */ /* 0x000f220000300800 */
[----:B------:R-:W5:Y:S01]  /*25c50*/  LDL.LU R26, [R1+0x2d8] ;  /* 0x0002d800011a7983 */ /* 0x000f620000300800 */
[----:B------:R-:W5:Y:S03]  /*25c60*/  LDL.LU R27, [R1+0x2dc] ;  /* 0x0002dc00011b7983 */ /* 0x000f660000300800 */
[----:B-----5:R0:W-:Y:S04]  /*25c70*/  STL.64 [R1+0x1580], R26 ;  /* 0x0015801a01007387 */ /* 0x0201e80000100a00 */
[----:B0-----:R-:W5:Y:S01]  /*25c80*/  LDL.LU R26, [R1+0x348] ;  /* 0x00034800011a7983 */ /* 0x001f620000300800 */
[----:B------:R-:W5:Y:S03]  /*25c90*/  LDL.LU R27, [R1+0x34c] ;  /* 0x00034c00011b7983 */ /* 0x000f660000300800 */
[----:B-----5:R-:W-:Y:S01]  /*25ca0*/  STL.64 [R1+0x1598], R26 ;  /* 0x0015981a01007387 */ /* 0x020fe20000100a00 */
[----:B----4-:R-:W-:Y:S02]  /*25cb0*/  STL.64 [R1+0x1560], R18 ;  /* 0x0015601201007387 */ /* 0x010fe40000100a00 */
[----:B---3--:R0:W-:Y:S02]  /*25cc0*/  STL.64 [R1+0x1558], R16 ;  /* 0x0015581001007387 */ /* 0x0081e40000100a00 */
[----:B0-----:R-:W3:Y:S01]  /*25cd0*/  LDL.LU R16, [R1+0x210] ;  /* 0x0002100001107983 */ /* 0x001ee20000300800 */
[----:B------:R-:W3:Y:S02]  /*25ce0*/  LDL.LU R17, [R1+0x214] ;  /* 0x0002140001117983 */ /* 0x000ee40000300800 */
[----:B------:R-:W4:Y:S02]  /*25cf0*/  LDL.LU R18, [R1+0x218] ;  /* 0x0002180001127983 */ /* 0x000f240000300800 */
[----:B------:R-:W4:Y:S01]  /*25d00*/  LDL.LU R19, [R1+0x21c] ;  /* 0x00021c0001137983 */ /* 0x000f220000300800 */
[----:B------:R-:W5:Y:S01]  /*25d10*/  LDL.LU R26, [R1+0x328] ;  /* 0x00032800011a7983 */ /* 0x000f620000300800 */
        /* <DEDUP_REMOVED lines=9> */
[----:B------:R-:W5:Y:S02]  /*25db0*/  LDL.LU R27, [R1+0x314] ;  /* 0x00031400011b7983 */ /* 0x000f640000300800 */
[----:B------:R-:W-:-:S02]  /*25dc0*/  FMUL R0, R2, 1.4426950216293334961 ;  /* 0x3fb8aa3b02007820 */ /* 0x000fc40000400000 */
[----:B--2---:R-:W-:Y:S01]  /*25dd0*/  FADD R2, R11, -R3 ;  /* 0x800000030b027221 */ /* 0x004fe20000000000 */
[----:B------:R-:W2:Y:S01]  /*25de0*/  LDL.LU R10, [R1+0x398] ;  /* 0x00039800010a7983 */ /* 0x000ea20000300800 */
[----:B------:R-:W2:Y:S03]  /*25df0*/  LDL.LU R11, [R1+0x39c] ;  /* 0x00039c00010b7983 */ /* 0x000ea60000300800 */
[----:B-----5:R0:W-:Y:S04]  /*25e00*/  STL.64 [R1+0x15c8], R26 ;  /* 0x0015c81a01007387 */ /* 0x0201e80000100a00 */
[----:B0-----:R-:W5:Y:S01]  /*25e10*/  LDL.LU R26, [R1+0x2e0] ;  /* 0x0002e000011a7983 */ /* 0x001f620000300800 */
[----:B------:R-:W5:Y:S03]  /*25e20*/  LDL.LU R27, [R1+0x2e4] ;  /* 0x0002e400011b7983 */ /* 0x000f660000300800 */
[----:B-----5:R0:W-:Y:S01]  /*25e30*/  STL.64 [R1+0x15e0], R26 ;  /* 0x0015e01a01007387 */ /* 0x0201e20000100a00 */
[----:B------:R-:W2:Y:S02]  /*25e40*/  LDL.LU R24, [R1+0x250] ;  /* 0x0002500001187983 */ /* 0x000ea40000300800 */
[----:B------:R-:W2:Y:S01]  /*25e50*/  LDL.LU R25, [R1+0x254] ;  /* 0x0002540001197983 */ /* 0x000ea20000300800 */
[----:B0-----:R-:W2:Y:S01]  /*25e60*/  LDL.LU R26, [R1+0x258] ;  /* 0x00025800011a7983 */ /* 0x001ea20000300800 */
[----:B------:R-:W2:Y:S02]  /*25e70*/  LDL.LU R27, [R1+0x25c] ;  /* 0x00025c00011b7983 */ /* 0x000ea40000300800 */
[----:B------:R-:W5:Y:S02]  /*25e80*/  LDL.LU R20, [R1+0x5f0] ;  /* 0x0005f00001147983 */ /* 0x000f640000300800 */
[----:B------:R-:W2:Y:S01]  /*25e90*/  LDL.LU R23, [R1+0x610] ;  /* 0x0006100001177983 */ /* 0x000ea20000300800 */
[----:B----4-:R-:W-:Y:S01]  /*25ea0*/  STL.64 [R1+0x1590], R18 ;  /* 0x0015901201007387 */ /* 0x010fe20000100a00 */
[----:B---3--:R0:W-:Y:S03]  /*25eb0*/  STL.64 [R1+0x1588], R16 ;  /* 0x0015881001007387 */ /* 0x0081e60000100a00 */
[----:B0-----:R-:W3:Y:S01]  /*25ec0*/  LDL.LU R16, [R1+0x200] ;  /* 0x0002000001107983 */ /* 0x001ee20000300800 */
[----:B------:R-:W3:Y:S02]  /*25ed0*/  LDL.LU R17, [R1+0x204] ;  /* 0x0002040001117983 */ /* 0x000ee40000300800 */
[----:B------:R-:W4:Y:S02]  /*25ee0*/  LDL.LU R18, [R1+0x208] ;  /* 0x0002080001127983 */ /* 0x000f240000300800 */
[----:B------:R-:W4:Y:S02]  /*25ef0*/  LDL.LU R19, [R1+0x20c] ;  /* 0x00020c0001137983 */ /* 0x000f240000300800 */
[----:B----4-:R-:W-:Y:S01]  /*25f00*/  STL.64 [R1+0x15a8], R18 ;  /* 0x0015a81201007387 */ /* 0x010fe20000100a00 */
[----:B---3--:R0:W-:Y:S03]  /*25f10*/  STL.64 [R1+0x15a0], R16 ;  /* 0x0015a01001007387 */ /* 0x0081e60000100a00 */
[----:B0-----:R-:W3:Y:S01]  /*25f20*/  LDL.LU R16, [R1+0x1e0] ;  /* 0x0001e00001107983 */ /* 0x001ee20000300800 */
[----:B------:R-:W3:Y:S02]  /*25f30*/  LDL.LU R17, [R1+0x1e4] ;  /* 0x0001e40001117983 */ /* 0x000ee40000300800 */
[----:B------:R-:W4:Y:S02]  /*25f40*/  LDL.LU R18, [R1+0x1e8] ;  /* 0x0001e80001127983 */ /* 0x000f240000300800 */
[----:B------:R-:W4:Y:S01]  /*25f50*/  LDL.LU R19, [R1+0x1ec] ;  /* 0x0001ec0001137983 */ /* 0x000f220000300800 */
[----:B------:R-:W0:Y:S04]  /*25f60*/  S2R R9, SR_TID.X ;  /* 0x0000000000097919 */ /* 0x000e280000002100 */
[----:B----4-:R-:W-:Y:S01]  /*25f70*/  STL.64 [R1+0x15c0], R18 ;  /* 0x0015c01201007387 */ /* 0x010fe20000100a00 */
[----:B---3--:R1:W-:Y:S03]  /*25f80*/  STL.64 [R1+0x15b8], R16 ;  /* 0x0015b81001007387 */ /* 0x0083e60000100a00 */
[----:B-1----:R-:W3:Y:S01]  /*25f90*/  LDL.LU R16, [R1+0x230] ;  /* 0x0002300001107983 */ /* 0x002ee20000300800 */
[----:B------:R-:W3:Y:S02]  /*25fa0*/  LDL.LU R17, [R1+0x234] ;  /* 0x0002340001117983 */ /* 0x000ee40000300800 */
[----:B------:R-:W4:Y:S02]  /*25fb0*/  LDL.LU R18, [R1+0x238] ;  /* 0x0002380001127983 */ /* 0x000f240000300800 */
[----:B------:R-:W4:Y:S01]  /*25fc0*/  LDL.LU R19, [R1+0x23c] ;  /* 0x00023c0001137983 */ /* 0x000f220000300800 */
[C---:B0-----:R-:W-:Y:S01]  /*25fd0*/  LOP3.LUT R8, R9.reuse, 0x7, RZ, 0xc0, !PT ;  /* 0x0000000709087812 */ /* 0x041fe200078ec0ff */
[----:B------:R-:W-:-:S04]  /*25fe0*/  IMAD.SHL.U32 R9, R9, 0x2, RZ ;  /* 0x0000000209097824 */ /* 0x000fc800078e00ff */
[----:B------:R-:W-:-:S05]  /*25ff0*/  IMAD R15, R8, 0x110, RZ ;  /* 0x00000110080f7824 */ /* 0x000fca00078e02ff */
[----:B------:R-:W-:Y:S02]  /*26000*/  LOP3.LUT R15, R15, 0x30, R9, 0x78, !PT ;  /* 0x000000300f0f7812 */ /* 0x000fe400078e7809 */
[C---:B--2---:R-:W-:Y:S01]  /*26010*/  HMMA.16816.F32 R8, R4.reuse, R10, R24 ;  /* 0x0000000a0408723c */ /* 0x044fe20000001818 */
[----:B----4-:R-:W-:Y:S01]  /*26020*/  STL.64 [R1+0x15d8], R18 ;  /* 0x0015d81201007387 */ /* 0x010fe20000100a00 */
[----:B---3--:R0:W-:Y:S03]  /*26030*/  STL.64 [R1+0x15d0], R16 ;  /* 0x0015d01001007387 */ /* 0x0081e60000100a00 */
[----:B0-----:R-:W2:Y:S01]  /*26040*/  LDL.LU R16, [R1+0x240] ;  /* 0x0002400001107983 */ /* 0x001ea20000300800 */
[----:B------:R-:W2:Y:S02]  /*26050*/  LDL.LU R17, [R1+0x244] ;  /* 0x0002440001117983 */ /* 0x000ea40000300800 */
[----:B------:R-:W2:Y:S02]  /*26060*/  LDL.LU R18, [R1+0x248] ;  /* 0x0002480001127983 */ /* 0x000ea40000300800 */
[----:B------:R-:W2:Y:S01]  /*26070*/  LDL.LU R19, [R1+0x24c] ;  /* 0x00024c0001137983 */ /* 0x000ea20000300800 */
[----:B------:R-:W2:Y:S11]  /*26080*/  LDL.LU.64 R26, [R1+0x15e0] ;  /* 0x0015e000011a7983 */ /* 0x000eb60000300a00 */
[----:B------:R-:W-:Y:S01]  /*26090*/  @!UPT UIADD3 URZ, URZ, URZ, URZ ;  /* 0x0000003f3f3ff290 */ /* 0x000fe2000fffe03f */
[----:B------:R-:W-:Y:S02]  /*260a0*/  STL.64 [R1+0xc0], R8 ;  /* 0x0000c00801007387 */ /* 0x000fe40000100a00 */
[----:B------:R-:W-:Y:S01]  /*260b0*/  STL [R1+0xc8], R10 ;  /* 0x0000c80a01007387 */ /* 0x000fe20000100800 */
[----:B------:R-:W-:Y:S02]  /*260c0*/  MOV R28, R11 ;  /* 0x0000000b001c7202 */ /* 0x000fe40000000f00 */
[----:B------:R-:W0:Y:S01]  /*260d0*/  LDSM.16.M88.4 R8, [R15+0x20080] ;  /* 0x020080000f08783b */ /* 0x000e220000000200 */
[----:B------:R-:W1:Y:S03]  /*260e0*/  MUFU.EX2 R14, R0 ;  /* 0x00000000000e7308 */ /* 0x000e660000000800 */
[----:B-1----:R-:W-:Y:S01]  /*260f0*/  STL [R1+0x4f0], R14 ;  /* 0x0004f00e01007387 */ /* 0x002fe20000100800 */
[----:B------:R-:W-:Y:S03]  /*26100*/  STL [R1+0x1328], R28 ;  /* 0x0013281c01007387 */ /* 0x000fe60000100800 */
[----:B0-----:R-:W-:Y:S01]  /*26110*/  STL.64 [R1+0x428], R10 ;  /* 0x0004280a01007387 */ /* 0x001fe20000100a00 */
[C---:B--2---:R-:W-:Y:S03]  /*26120*/  HMMA.16816.F32 R24, R4.reuse, R26, R16 ;  /* 0x0000001a0418723c */ /* 0x044fe60000001810 */
[----:B------:R-:W2:Y:S01]  /*26130*/  LDL.LU.64 R18, [R1+0x15d8] ;  /* 0x0015d80001127983 */ /* 0x000ea20000300a00 */
[----:B------:R-:W2:Y:S11]  /*26140*/  LDL.LU.64 R16, [R1+0x15d0] ;  /* 0x0015d00001107983 */ /* 0x000eb60000300a00 */
[----:B------:R-:W-:Y:S08]  /*26150*/  @!UPT UIADD3 URZ, URZ, URZ, URZ ;  /* 0x0000003f3f3ff290 */ /* 0x000ff0000fffe03f */
[----:B------:R-:W-:Y:S01]  /*26160*/  STL.64 [R1+0xd0], R24 ;  /* 0x0000d01801007387 */ /* 0x000fe20000100a00 */
[----:B------:R0:W-:Y:S03]  /*26170*/  STL.64 [R1+0xd8], R26 ;  /* 0x0000d81a01007387 */ /* 0x0001e60000100a00 */
[----:B0-----:R-:W2:Y:S01]  /*26180*/  LDL.LU.64 R26, [R1+0x15c8] ;  /* 0x0015c800011a7983 */ /* 0x001ea20000300a00 */
[----:B------:R-:W-:Y:S02]  /*26190*/  FMUL R0, R2, 1.4426950216293334961 ;  /* 0x3fb8aa3b02007820 */ /* 0x000fe40000400000 */
[----:B-----5:R-:W-:Y:S02]  /*261a0*/  FADD R2, R20, -R3 ;  /* 0x8000000314027221 */ /* 0x020fe40000000000 */
[----:B------:R-:W0:Y:S02]  /*261b0*/  MUFU.EX2 R20, R0 ;  /* 0x0000000000147308 */ /* 0x000e240000000800 */
[----:B0-----:R-:W-:Y:S01]  /*261c0*/  STL [R1+0x4ec], R20 ;  /* 0x0004ec1401007387 */ /* 0x001fe20000100800 */
[----:B------:R-:W-:Y:S01]  /*261d0*/  STL [R1+0x12e8], R3 ;  /* 0x0012e80301007387 */ /* 0x000fe20000100800 */
[----:B--2---:R-:W-:Y:S02]  /*261e0*/  HMMA.16816.F32 R24, R4, R26, R16 ;  /* 0x0000001a0418723c */ /* 0x004fe40000001810 */
[----:B------:R-:W2:Y:S01]  /*261f0*/  LDL.LU.64 R18, [R1+0x15c0] ;  /* 0x0015c00001127983 */ /* 0x000ea20000300a00 */
[----:B------:R-:W2:Y:S11]  /*26200*/  LDL.LU.64 R16, [R1+0x15b8] ;  /* 0x0015b80001107983 */ /* 0x000eb60000300a00 */
[----:B------:R-:W-:Y:S09]  /*26210*/  @!UPT UIADD3 URZ, URZ, URZ, URZ ;  /* 0x0000003f3f3ff290 */ /* 0x000ff2000fffe03f */
[----:B------:R-:W-:Y:S01]  /*26220*/  STL.64 [R1+0xe0], R24 ;  /* 0x0000e01801007387 */ /* 0x000fe20000100a00 */
[----:B------:R0:W-:Y:S03]  /*26230*/  STL.64 [R1+0xe8], R26 ;  /* 0x0000e81a01007387 */ /* 0x0001e60000100a00 */
[----:B0-----:R-:W2:Y:S01]  /*26240*/  LDL.LU.64 R26, [R1+0x15b0] ;  /* 0x0015b000011a7983 */ /* 0x001ea20000300a00 */
[----:B------:R-:W-:-:S06]  /*26250*/  FMUL R0, R2, 1.4426950216293334961 ;  /* 0x3fb8aa3b02007820 */ /* 0x000fcc0000400000 */
[----:B------:R-:W0:Y:S02]  /*26260*/  MUFU.EX2 R0, R0 ;  /* 0x0000000000007308 */ /* 0x000e240000000800 */
        /* <DEDUP_REMOVED lines=9> */
[----:B------:R-:W2:Y:S01]  /*26300*/  LDL.LU.64 R18, [R1+0x1590] ;  /* 0x0015900001127983 */ /* 0x000ea20000300a00 */
[----:B------:R-:W2:Y:S11]  /*26310*/  LDL.LU.64 R16, [R1+0x1588] ;  /* 0x0015880001107983 */ /* 0x000eb60000300a00 */
[----:B------:R-:W-:Y:S09]  /*26320*/  @!UPT UIADD3 URZ, URZ, URZ, URZ ;  /* 0x0000003f3f3ff290 */ /* 0x000ff2000fffe03f */
[----:B------:R-:W-:Y:S01]  /*26330*/  STL.64 [R1+0x200], R24 ;  /* 0x0002001801007387 */ /* 0x000fe20000100a00 */
[----:B------:R0:W-:Y:S03]  /*26340*/  STL.64 [R1+0x208], R26 ;  /* 0x0002081a01007387 */ /* 0x0001e60000100a00 */
[----:B0-----:R-:W2:Y:S01]  /*26350*/  LDL.LU.64 R26, [R1+0x1580] ;  /* 0x00158000011a7983 */ /* 0x001ea20000300a00 */
[----:B------:R-:W-:-:S04]  /*26360*/  FADD R2, R23, -R3 ;  /* 0x8000000317027221 */ /* 0x000fc80000000000 */
        /* <DEDUP_REMOVED lines=15> */
[----:B------:R0:W-:Y:S02]  /*26460*/  STL [R1+0x288], R26 ;  /* 0x0002881a01007387 */ /* 0x0001e40000100800 */
[----:B------:R-:W-:Y:S02]  /*26470*/  IMAD.MOV.U32 R3, RZ, RZ, R27 ;  /* 0x000000ffff037224 */ /* 0x000fe400078e001b */
[----:B0-----:R-:W2:Y:S03]  /*26480*/  LDL.LU.64 R26, [R1+0x1550] ;  /* 0x00155000011a7983 */ /* 0x001ea60000300a00 */
[----:B------:R-:W-:Y:S01]  /*26490*/  STL [R1+0x1340], R3 ;  /* 0x0013400301007387 */ /* 0x000fe20000100800 */
[----:B--2---:R-:W-:Y:S01]  /*264a0*/  HMMA.16816.F32 R24, R4, R26, R16 ;  /* 0x0000001a0418723c */ /* 0x004fe20000001810 */
[----:B------:R-:W2:Y:S01]  /*264b0*/  LDL.LU.64 R18, [R1+0x1548] ;  /* 0x0015480001127983 */ /* 0x000ea20000300a00 */
[----:B------:R-:W2:Y:S05]  /*264c0*/  LDL.LU.64 R16, [R1+0x1540] ;  /* 0x0015400001107983 */ /* 0x000eaa0000300a00 */
[----:B------:R-:W-:-:S02]  /*264d0*/  F2FP.PACK_AB R4, R22, R21 ;  /* 0x000000151604723e */ /* 0x000fc400000000ff */
[----:B------:R-:W-:Y:S02]  /*264e0*/  F2FP.PACK_AB R5, R20, R14 ;  /* 0x0000000e1405723e */ /* 0x000fe400000000ff */
[----:B------:R-:W-:Y:S02]  /*264f0*/  F2FP.PACK_AB R6, R13, R12 ;  /* 0x0000000c0d06723e */ /* 0x000fe400000000ff */
[----:B------:R-:W-:Y:S01]  /*26500*/  F2FP.PACK_AB R7, R2, R0 ;  /* 0x000000000207723e */ /* 0x000fe200000000ff */
[----:B------:R-:W-:Y:S09]  /*26510*/  LDSM.16.M88.4 R20, [R15+0x27080] ;  /* 0x027080000f14783b */ /* 0x000ff20000000200 */
[----:B------:R-:W-:Y:S01]  /*26520*/  STL.64 [R1+0x270], R24 ;  /* 0x0002701801007387 */ /* 0x000fe20000100a00 */
[----:B------:R-:W-:Y:S02]  /*26530*/  STL.64 [R1+0x278], R26 ;  /* 0x0002781a01007387 */ /* 0x000fe40000100a00 */
[----:B------:R-:W-:Y:S02]  /*26540*/  STL [R1+0x14fc], R4 ;  /* 0x0014fc0401007387 */ /* 0x000fe40000100800 */
[----:B------:R-:W-:Y:S01]  /*26550*/  STL [R1+0x14f8], R5 ;  /* 0x0014f80501007387 */ /* 0x000fe20000100800 */
[----:B------:R-:W-:Y:S01]  /*26560*/  LDSM.16.M88.4 R24, [R15+0x27880] ;  /* 0x027880000f18783b */ /* 0x000fe20000000200 */
[----:B--2---:R-:W-:Y:S03]  /*26570*/  HMMA.16816.F32 R8, R4, R8, R16 ;  /* 0x000000080408723c */ /* 0x004fe60000001810 */
[----:B------:R-:W-:Y:S11]  /*26580*/  LDSM.16.M88.4 R16, [R15+0x28080] ;  /* 0x028080000f10783b */ /* 0x000ff60000000200 */
[----:B------:R-:W-:Y:S09]  /*26590*/  @!UPT UIADD3 URZ, URZ, URZ, URZ ;  /* 0x0000003f3f3ff290 */ /* 0x000ff2000fffe03f */
[----:B------:R0:W-:Y:S01]  /*265a0*/  STL.64 [R1+0x2b0], R8 ;  /* 0x0002b00801007387 */ /* 0x0001e20000100a00 */
[----:B------:R1:W-:Y:S02]  /*265b0*/  STL.64 [R1+0x2b8], R10 ;  /* 0x0002b80a01007387 */ /* 0x0003e40000100a00 */
[----:B------:R-:W-:Y:S02]  /*265c0*/  STL [R1+0x14f4], R6 ;  /* 0x0014f40601007387 */ /* 0x000fe40000100800 */
[----:B------:R-:W-:Y:S02]  /*265d0*/  STL [R1+0x14f0], R7 ;  /* 0x0014f00701007387 */ /* 0x000fe40000100800 */
[----:B------:R-:W2:Y:S04]  /*265e0*/  LDSM.16.M88.4 R4, [R15+0x20880] ;  /* 0x020880000f04783b */ /* 0x000ea80000000200 */
[----:B0-----:R-:W3:Y:S01]  /*265f0*/  LDL.LU R8, [R1] ;  /* 0x0000000001087983 */ /* 0x001ee20000300800 */
[----:B------:R-:W3:Y:S02]  /*26600*/  LDL.LU R9, [R1+0x4] ;  /* 0x0000040001097983 */ /* 0x000ee40000300800 */
[----:B-1----:R-:W4:Y:S02]  /*26610*/  LDL.LU R10, [R1+0x8] ;  /* 0x00000800010a7983 */ /* 0x002f240000300800 */
[----:B------:R-:W4:Y:S02]  /*26620*/  LDL.LU R11, [R1+0xc] ;  /* 0x00000c00010b7983 */ /* 0x000f240000300800 */
[----:B----4-:R-:W-:Y:S01]  /*26630*/  STL.64 [R1+0x13b0], R10 ;  /* 0x0013b00a01007387 */ /* 0x010fe20000100a00 */
[----:B---3--:R0:W-:Y:S03]  /*26640*/  STL.64 [R1+0x13a8], R8 ;  /* 0x0013a80801007387 */ /* 0x0081e60000100a00 */
[----:B0-----:R-:W3:Y:S01]  /*26650*/  LDL.LU R8, [R1+0x10] ;  /* 0x0000100001087983 */ /* 0x001ee20000300800 */
[----:B------:R-:W3:Y:S02]  /*26660*/  LDL.LU R9, [R1+0x14] ;  /* 0x0000140001097983 */ /* 0x000ee40000300800 */
[----:B------:R-:W4:Y:S01]  /*26670*/  LDL.LU R10, [R1+0x18] ;  /* 0x00001800010a7983 */ /* 0x000f220000300800 */
[----:B------:R-:W-:Y:S01]  /*26680*/  MOV R11, R29 ;  /* 0x0000001d000b7202 */ /* 0x000fe20000000f00 */
[----:B--2---:R-:W-:Y:S01]  /*26690*/  IMAD.MOV.U32 R2, RZ, RZ, R4 ;  /* 0x000000ffff027224 */ /* 0x004fe200078e0004 */
[----:B------:R-:W-:-:S03]  /*266a0*/  MOV R0, R5 ;  /* 0x0000000500007202 */ /* 0x000fc60000000f00 */
[----:B----4-:R-:W-:Y:S01]  /*266b0*/  STL.64 [R1+0x13c0], R10 ;  /* 0x0013c00a01007387 */ /* 0x010fe20000100a00 */
[----:B---3--:R-:W-:Y:S02]  /*266c0*/  STL.64 [R1+0x13b8], R8 ;  /* 0x0013b80801007387 */ /* 0x008fe40000100a00 */
[----:B------:R-:W-:Y:S02]  /*266d0*/  STL.64 [R1+0x2e0], R6 ;  /* 0x0002e00601007387 */ /* 0x000fe40000100a00 */
[----:B------:R-:W0:Y:S04]  /*266e0*/  LDSM.16.M88.4 R4, [R15+0x21080] ;  /* 0x021080000f04783b */ /* 0x000e280000000200 */
[----:B------:R-:W1:Y:S04]  /*266f0*/  LDSM.16.M88.4 R8, [R15+0x21880] ;  /* 0x021880000f08783b */ /* 0x000e680000000200 */
[----:B------:R-:W-:Y:S01]  /*26700*/  STL [R1+0x1504], R0 ;  /* 0x0015040001007387 */ /* 0x000fe20000100800 */
[----:B------:R-:W-:Y:S01]  /*26710*/  STL [R1+0x1500], R2 ;  /* 0x0015000201007387 */ /* 0x000fe20000100800 */
[----:B0-----:R-:W-:Y:S01]  /*26720*/  MOV R3, R5 ;  /* 0x0000000500037202 */ /* 0x001fe20000000f00 */
[----:B------:R-:W-:Y:S01]  /*26730*/  IMAD.MOV.U32 R28, RZ, RZ, R4 ;  /* 0x000000ffff1c7224 */ /* 0x000fe200078e0004 */
[----:B------:R0:W-:Y:S03]  /*26740*/  STL.64 [R1+0x378], R6 ;  /* 0x0003780601007387 */ /* 0x0001e60000100a00 */
[----:B------:R-:W-:Y:S01]  /*26750*/  STL [R1+0x150c], R3 ;  /* 0x00150c0301007387 */ /* 0x000fe20000100800 */
[----:B------:R-:W-:Y:S01]  /*26760*/  STL [R1+0x1508], R28 ;  /* 0x0015081c01007387 */ /* 0x000fe20000100800 */
[----:B-1----:R-:W-:Y:S02]  /*26770*/  STL.64 [R1+0x368], R10 ;  /* 0x0003680a01007387 */ /* 0x002fe40000100a00 */
[----:B0-----:R-:W-:Y:S01]  /*26780*/  IMAD.MOV.U32 R6, RZ, RZ, R8 ;  /* 0x000000ffff067224 */ /* 0x001fe200078e0008 */
[----:B------:R-:W-:-:S02]  /*26790*/  MOV R7, R9 ;  /* 0x0000000900077202 */ /* 0x000fc40000000f00 */
[----:B------:R-:W0:Y:S04]  /*267a0*/  LDSM.16.M88.4 R8, [R15+0x22080] ;  /* 0x022080000f08783b */ /* 0x000e280000000200 */
[----:B------:R-:W-:Y:S01]  /*267b0*/  STL [R1+0x1514], R7 ;  /* 0x0015140701007387 */ /* 0x000fe20000100800 */
[----:B------:R-:W-:Y:S02]  /*267c0*/  STL [R1+0x1510], R6 ;  /* 0x0015100601007387 */ /* 0x000fe40000100800 */
[----:B0-----:R-:W-:Y:S01]  /*267d0*/  IMAD.MOV.U32 R4, RZ, RZ, R8 ;  /* 0x000000ffff047224 */ /* 0x001fe200078e0008 */
[----:B------:R-:W-:Y:S01]  /*267e0*/  STL.64 [R1+0x358], R10 ;  /* 0x0003580a01007387 */ /* 0x000fe20000100a00 */
[----:B------:R-:W-:Y:S02]  /*267f0*/  MOV R5, R9 ;  /* 0x0000000900057202 */ /* 0x000fe40000000f00 */
[----:B------:R-:W0:Y:S03]  /*26800*/  LDSM.16.M88.4 R8, [R15+0x22880] ;  /* 0x022880000f08783b */ /* 0x000e260000000200 */
[----:B------:R-:W-:Y:S01]  /*26810*/  STL [R1+0x151c], R5 ;  /* 0x00151c0501007387 */ /* 0x000fe20000100800 */
[----:B------:R-:W-:Y:S02]  /*26820*/  STL [R1+0x1518], R4 ;  /* 0x0015180401007387 */ /* 0x000fe40000100800 */
[----:B------:R-:W1:Y:S04]  /*26830*/  LDSM.16.M88.4 R4, [R15+0x23080] ;  /* 0x023080000f04783b */ /* 0x000e680000000200 */
[----:B0-----:R-:W-:Y:S01]  /*26840*/  IMAD.MOV.U32 R0, RZ, RZ, R8 ;  /* 0x000000ffff007224 */ /* 0x001fe200078e0008 */
[----:B------:R-:W-:Y:S01]  /*26850*/  STL.64 [R1+0x348], R10 ;  /* 0x0003480a01007387 */ /* 0x000fe20000100a00 */
[----:B------:R-:W-:-:S02]  /*26860*/  MOV R2, R9 ;  /* 0x0000000900027202 */ /* 0x000fc40000000f00 */
[----:B------:R-:W0:Y:S04]  /*26870*/  LDSM.16.M88.4 R8, [R15+0x23880] ;  /* 0x023880000f08783b */ /* 0x000e280000000200 */
[----:B-1----:R-:W-:Y:S01]  /*26880*/  IMAD.MOV.U32 R3, RZ, RZ, R4 ;  /* 0x000000ffff037224 */ /* 0x002fe200078e0004 */
[----:B------:R-:W-:Y:S01]  /*26890*/  MOV R28, R5 ;  /* 0x00000005001c7202 */ /* 0x000fe20000000f00 */
[----:B------:R-:W-:Y:S01]  /*268a0*/  STL [R1+0x1524], R2 ;  /* 0x0015240201007387 */ /* 0x000fe20000100800 */
[----:B------:R-:W-:Y:S02]  /*268b0*/  STL [R1+0x1520], R0 ;  /* 0x0015200001007387 */ /* 0x000fe40000100800 */
[----:B------:R0:W-:Y:S01]  /*268c0*/  STL.64 [R1+0x338], R6 ;  /* 0x0003380601007387 */ /* 0x0001e20000100a00 */
[----:B------:R-:W-:Y:S01]  /*268d0*/  STL [R1+0x152c], R28 ;  /* 0x00152c1c01007387 */ /* 0x000fe20000100800 */
[----:B------:R-:W-:Y:S02]  /*268e0*/  STL [R1+0x1528], R3 ;  /* 0x0015280301007387 */ /* 0x000fe40000100800 */
[----:B0-----:R-:W-:Y:S01]  /*268f0*/  IMAD.MOV.U32 R7, RZ, RZ, R8 ;  /* 0x000000ffff077224 */ /* 0x001fe200078e0008 */
[----:B------:R-:W-:Y:S01]  /*26900*/  STL.64 [R1+0x328], R10 ;  /* 0x0003280a01007387 */ /* 0x000fe20000100a00 */
[----:B------:R-:W-:-:S02]  /*26910*/  MOV R6, R9 ;  /* 0x0000000900067202 */ /* 0x000fc40000000f00 */
[----:B------:R-:W0:Y:S03]  /*26920*/  LDSM.16.M88.4 R8, [R15+0x24080] ;  /* 0x024080000f08783b */ /* 0x000e260000000200 */
        /* <DEDUP_REMOVED lines=12> */
[----:B------:R-:W0:Y:S01]  /*269f0*/  LDSM.16.M88.4 R8, [R15+0x25880] ;  /* 0x025880000f08783b */ /* 0x000e220000000200 */
[----:B-1----:R0:W-:Y:S03]  /*26a00*/  STL.64 [R1+0x398], R6 ;  /* 0x0003980601007387 */ /* 0x0021e60000100a00 */
[----:B0-----:R-:W-:Y:S01]  /*26a10*/  IMAD.MOV.U32 R6, RZ, RZ, R8 ;  /* 0x000000ffff067224 */ /* 0x001fe200078e0008 */
[----:B------:R-:W-:Y:S01]  /*26a20*/  STL.64 [R1+0x3a8], R10 ;  /* 0x0003a80a01007387 */ /* 0x000fe20000100a00 */
[----:B------:R-:W-:Y:S02]  /*26a30*/  MOV R7, R9 ;  /* 0x0000000900077202 */ /* 0x000fe40000000f00 */
[----:B------:R-:W0:Y:S04]  /*26a40*/  LDSM.16.M88.4 R8, [R15+0x26080] ;  /* 0x026080000f08783b */ /* 0x000e280000000200 */
[----:B------:R-:W-:Y:S01]  /*26a50*/  IMAD.MOV.U32 R28, RZ, RZ, R4 ;  /* 0x000000ffff1c7224 */ /* 0x000fe200078e0004 */
[----:B------:R-:W-:Y:S01]  /*26a60*/  MOV R3, R5 ;  /* 0x0000000500037202 */ /* 0x000fe20000000f00 */
[----:B0-----:R-:W-:Y:S01]  /*26a70*/  STL.64 [R1+0x3b8], R10 ;  /* 0x0003b80a01007387 */ /* 0x001fe20000100a00 */
[----:B------:R-:W-:Y:S02]  /*26a80*/  STL [R1+0x14e0], R18 ;  /* 0x0014e01201007387 */ /* 0x000fe40000100800 */
[----:B------:R-:W-:Y:S02]  /*26a90*/  STL.64 [R1+0x14d8], R16 ;  /* 0x0014d81001007387 */ /* 0x000fe40000100a00 */
[----:B------:R-:W-:Y:S01]  /*26aa0*/  STL [R1+0x13c8], R15 ;  /* 0x0013c80f01007387 */ /* 0x000fe20000100800 */
[----:B------:R-:W2:Y:S01]  /*26ab0*/  LDL.LU R12, [R1+0x20] ;  /* 0x00002000010c7983 */ /* 0x000ea20000300800 */
[----:B------:R-:W-:Y:S01]  /*26ac0*/  IMAD.MOV.U32 R4, RZ, RZ, R8 ;  /* 0x000000ffff047224 */ /* 0x000fe200078e0008 */
[----:B------:R-:W-:Y:S01]  /*26ad0*/  MOV R5, R9 ;  /* 0x0000000900057202 */ /* 0x000fe20000000f00 */
[----:B------:R-:W2:Y:S01]  /*26ae0*/  LDL.LU R13, [R1+0x24] ;  /* 0x00002400010d7983 */ /* 0x000ea20000300800 */
[----:B------:R0:W1:Y:S04]  /*26af0*/  LDSM.16.M88.4 R8, [R15+0x26880] ;  /* 0x026880000f08783b */ /* 0x0000680000000200 */
[----:B------:R-:W3:Y:S04]  /*26b00*/  LDL.LU R14, [R1+0x28] ;  /* 0x00002800010e7983 */ /* 0x000ee80000300800 */
[----:B0-----:R-:W3:Y:S04]  /*26b10*/  LDL.LU R15, [R1+0x2c] ;  /* 0x00002c00010f7983 */ /* 0x001ee80000300800 */
[----:B---3--:R-:W-:Y:S01]  /*26b20*/  STL.64 [R1+0x13d8], R14 ;  /* 0x0013d80e01007387 */ /* 0x008fe20000100a00 */
[----:B--2---:R0:W-:Y:S02]  /*26b30*/  STL.64 [R1+0x13d0], R12 ;  /* 0x0013d00c01007387 */ /* 0x0041e40000100a00 */
[----:B0-----:R-:W-:Y:S01]  /*26b40*/  MOV R12, R4 ;  /* 0x00000004000c7202 */ /* 0x001fe20000000f00 */
[----:B------:R-:W-:Y:S01]  /*26b50*/  IMAD.MOV.U32 R13, RZ, RZ, R5 ;  /* 0x000000ffff0d7224 */ /* 0x000fe200078e0005 */
[----:B------:R-:W2:Y:S01]  /*26b60*/  LDL.LU R4, [R1+0x153c] ;  /* 0x00153c0001047983 */ /* 0x000ea20000300800 */
[----:B------:R-:W3:Y:S03]  /*26b70*/  LDL.LU R5, [R1+0x1538] ;  /* 0x0015380001057983 */ /* 0x000ee60000300800 */
[----:B------:R0:W-:Y:S02]  /*26b80*/  STL.64 [R1+0x13e8], R12 ;  /* 0x0013e80c01007387 */ /* 0x0001e40000100a00 */
[----:B0-----:R-:W-:Y:S01]  /*26b90*/  MOV R12, R6 ;  /* 0x00000006000c7202 */ /* 0x001fe20000000f00 */
[----:B------:R-:W-:Y:S01]  /*26ba0*/  IMAD.MOV.U32 R13, RZ, RZ, R7 ;  /* 0x000000ffff0d7224 */ /* 0x000fe200078e0007 */
[----:B------:R-:W4:Y:S01]  /*26bb0*/  LDL.LU R6, [R1+0x1534] ;  /* 0x0015340001067983 */ /* 0x000f220000300800 */
[----:B------:R-:W5:Y:S03]  /*26bc0*/  LDL.LU R7, [R1+0x1530] ;  /* 0x0015300001077983 */ /* 0x000f660000300800 */
[----:B------:R0:W-:Y:S02]  /*26bd0*/  STL.64 [R1+0x1400], R12 ;  /* 0x0014000c01007387 */ /* 0x0001e40000100a00 */
[----:B0-----:R-:W-:Y:S01]  /*26be0*/  MOV R12, R28 ;  /* 0x0000001c000c7202 */ /* 0x001fe20000000f00 */
[----:B------:R-:W-:Y:S01]  /*26bf0*/  IMAD.MOV.U32 R13, RZ, RZ, R3 ;  /* 0x000000ffff0d7224 */ /* 0x000fe200078e0003 */
[----:B------:R-:W4:Y:S01]  /*26c00*/  LDL.LU R28, [R1+0x152c] ;  /* 0x00152c00011c7983 */ /* 0x000f220000300800 */
[----:B------:R-:W4:Y:S03]  /*26c10*/  LDL.LU R3, [R1+0x1528] ;  /* 0x0015280001037983 */ /* 0x000f260000300800 */
[----:B------:R0:W-:Y:S02]  /*26c20*/  STL.64 [R1+0x1418], R12 ;  /* 0x0014180c01007387 */ /* 0x0001e40000100a00 */
[----:B0-----:R-:W-:Y:S01]  /*26c30*/  MOV R12, R2 ;  /* 0x00000002000c7202 */ /* 0x001fe20000000f00 */
[----:B------:R-:W-:Y:S01]  /*26c40*/  IMAD.MOV.U32 R13, RZ, RZ, R0 ;  /* 0x000000ffff0d7224 */ /* 0x000fe200078e0000 */
[----:B------:R-:W4:Y:S01]  /*26c50*/  LDL.LU R2, [R1+0x1524] ;  /* 0x0015240001027983 */ /* 0x000f220000300800 */
[----:B------:R-:W4:Y:S03]  /*26c60*/  LDL.LU R0, [R1+0x1520] ;  /* 0x0015200001007983 */ /* 0x000f260000300800 */
[----:B------:R2:W-:Y:S02]  /*26c70*/  STL.64 [R1+0x1430], R12 ;  /* 0x0014300c01007387 */ /* 0x0005e40000100a00 */
[----:B--2---:R-:W-:Y:S01]  /*26c80*/  IMAD.MOV.U32 R13, RZ, RZ, R4 ;  /* 0x000000ffff0d7224 */ /* 0x004fe200078e0004 */
[----:B---3--:R-:W-:-:S02]  /*26c90*/  MOV R12, R5 ;  /* 0x00000005000c7202 */ /* 0x008fc40000000f00 */
[----:B------:R-:W2:Y:S01]  /*26ca0*/  LDL.LU R5, [R1+0x151c] ;  /* 0x00151c0001057983 */ /* 0x000ea20000300800 */
[----:B------:R-:W3:Y:S02]  /*26cb0*/  LDL.LU R4, [R1+0x1518] ;  /* 0x0015180001047983 */ /* 0x000ee40000300800 */
[----:B------:R-:W-:Y:S02]  /*26cc0*/  STL.64 [R1+0x1448], R12 ;  /* 0x0014480c01007387 */ /* 0x000fe40000100a00 */
[----:B-1----:R-:W-:Y:S01]  /*26cd0*/  STL.64 [R1+0x3c8], R10 ;  /* 0x0003c80a01007387 */ /* 0x002fe20000100a00 */
[----:B------:R0:W-:Y:S04]  /*26ce0*/  STL.64 [R1+0x13e0], R8 ;  /* 0x0013e00801007387 */ /* 0x0001e80000100a00 */
[----:B0-----:R-:W2:Y:S01]  /*26cf0*/  LDL.LU R8, [R1+0x30] ;  /* 0x0000300001087983 */ /* 0x001ea20000300800 */
[----:B------:R-:W2:Y:S02]  /*26d00*/  LDL.LU R9, [R1+0x34] ;  /* 0x0000340001097983 */ /* 0x000ea40000300800 */
[----:B------:R-:W2:Y:S02]  /*26d10*/  LDL.LU R10, [R1+0x38] ;  /* 0x00003800010a7983 */ /* 0x000ea40000300800 */
[----:B------:R-:W2:Y:S01]  /*26d20*/  LDL.LU R11, [R1+0x3c] ;  /* 0x00003c00010b7983 */ /* 0x000ea20000300800 */
[----:B-----5:R-:W-:Y:S01]  /*26d30*/  MOV R12, R7 ;  /* 0x00000007000c7202 */ /* 0x020fe20000000f00 */
[----:B----4-:R-:W-:Y:S01]  /*26d40*/  IMAD.MOV.U32 R13, RZ, RZ, R6 ;  /* 0x000000ffff0d7224 */ /* 0x010fe200078e0006 */
[----:B------:R-:W4:Y:S01]  /*26d50*/  LDL.LU R7, [R1+0x1514] ;  /* 0x0015140001077983 */ /* 0x000f220000300800 */
[----:B------:R-:W5:Y:S03]  /*26d60*/  LDL.LU R6, [R1+0x1510] ;  /* 0x0015100001067983 */ /* 0x000f660000300800 */
[----:B------:R-:W-:Y:S04]  /*26d70*/  STL.64 [R1+0x1460], R12 ;  /* 0x0014600c01007387 */ /* 0x000fe80000100a00 */
[----:B--2---:R-:W-:Y:S01]  /*26d80*/  STL.64 [R1+0x13f8], R10 ;  /* 0x0013f80a01007387 */ /* 0x004fe20000100a00 */
[----:B------:R0:W-:Y:S03]  /*26d90*/  STL.64 [R1+0x13f0], R8 ;  /* 0x0013f00801007387 */ /* 0x0001e60000100a00 */
[----:B0-----:R-:W2:Y:S01]  /*26da0*/  LDL.LU R8, [R1+0x40] ;  /* 0x0000400001087983 */ /* 0x001ea20000300800 */
[----:B------:R-:W2:Y:S02]  /*26db0*/  LDL.LU R9, [R1+0x44] ;  /* 0x0000440001097983 */ /* 0x000ea40000300800 */
[----:B------:R-:W2:Y:S02]  /*26dc0*/  LDL.LU R10, [R1+0x48] ;  /* 0x00004800010a7983 */ /* 0x000ea40000300800 */
[----:B------:R-:W2:Y:S01]  /*26dd0*/  LDL.LU R11, [R1+0x4c] ;  /* 0x00004c00010b7983 */ /* 0x000ea20000300800 */
[----:B------:R-:W-:Y:S01]  /*26de0*/  MOV R12, R3 ;  /* 0x00000003000c7202 */ /* 0x000fe20000000f00 */
[----:B------:R-:W-:Y:S01]  /*26df0*/  IMAD.MOV.U32 R13, RZ, RZ, R28 ;  /* 0x000000ffff0d7224 */ /* 0x000fe200078e001c */
[----:B------:R-:W3:Y:S01]  /*26e00*/  LDL.LU R3, [R1+0x150c] ;  /* 0x00150c0001037983 */ /* 0x000ee20000300800 */
[----:B------:R-:W3:Y:S03]  /*26e10*/  LDL.LU R28, [R1+0x1508] ;  /* 0x00150800011c7983 */ /* 0x000ee60000300800 */
        /* <DEDUP_REMOVED lines=18> */
[----:B---3--:R-:W-:Y:S01]  /*26f40*/  MOV R12, R4 ;  /* 0x00000004000c7202 */ /* 0x008fe20000000f00 */
        /* <DEDUP_REMOVED lines=10> */
[----:B-----5:R-:W-:Y:S01]  /*26ff0*/  MOV R12, R6 ;  /* 0x00000006000c7202 */ /* 0x020fe20000000f00 */
[----:B----4-:R-:W-:Y:S01]  /*27000*/  IMAD.MOV.U32 R13, RZ, RZ, R7 ;  /* 0x000000ffff0d7224 */ /* 0x010fe200078e0007 */
[----:B------:R-:W3:Y:S01]  /*27010*/  LDL.LU R6, [R1+0x14f4] ;  /* 0x0014f40001067983 */ /* 0x000ee20000300800 */
[----:B------:R-:W3:Y:S03]  /*27020*/  LDL.LU R7, [R1+0x14f0] ;  /* 0x0014f00001077983 */ /* 0x000ee60000300800 */
[----:B------:R0:W-:Y:S02]  /*27030*/  STL.64 [R1+0x14c0], R12 ;  /* 0x0014c00c01007387 */ /* 0x0001e40000100a00 */
[----:B0-----:R-:W-:Y:S01]  /*27040*/  MOV R12, R28 ;  /* 0x0000001c000c7202 */ /* 0x001fe20000000f00 */
[----:B------:R-:W-:-:S05]  /*27050*/  IMAD.MOV.U32 R13, RZ, RZ, R3 ;  /* 0x000000ffff0d7224 */ /* 0x000fca00078e0003 */
[----:B------:R-:W-:Y:S04]  /*27060*/  STL.64 [R1+0x14e8], R12 ;  /* 0x0014e80c01007387 */ /* 0x000fe80000100a00 */
[----:B--2---:R-:W-:Y:S01]  /*27070*/  STL.64 [R1+0x1458], R10 ;  /* 0x0014580a01007387 */ /* 0x004fe20000100a00 */
[----:B------:R0:W-:Y:S03]  /*27080*/  STL.64 [R1+0x1450], R8 ;  /* 0x0014500801007387 */ /* 0x0001e60000100a00 */
[----:B0-----:R-:W2:Y:S01]  /*27090*/  LDL.LU R8, [R1+0x80] ;  /* 0x0000800001087983 */ /* 0x001ea20000300800 */
[----:B------:R-:W2:Y:S02]  /*270a0*/  LDL.LU R9, [R1+0x84] ;  /* 0x0000840001097983 */ /* 0x000ea40000300800 */
[----:B------:R-:W4:Y:S02]  /*270b0*/  LDL.LU R10, [R1+0x88] ;  /* 0x00008800010a7983 */ /* 0x000f240000300800 */
[----:B------:R-:W4:Y:S01]  /*270c0*/  LDL.LU R11, [R1+0x8c] ;  /* 0x00008c00010b7983 */ /* 0x000f220000300800 */
[----:B------:R-:W3:Y:S01]  /*270d0*/  LDL.LU R12, [R1+0x400] ;  /* 0x00040000010c7983 */ /* 0x000ee20000300800 */
[----:B------:R-:W3:Y:S02]  /*270e0*/  LDL.LU R13, [R1+0x404] ;  /* 0x00040400010d7983 */ /* 0x000ee40000300800 */
[----:B------:R-:W3:Y:S02]  /*270f0*/  LDL.LU R14, [R1+0x408] ;  /* 0x00040800010e7983 */ /* 0x000ee40000300800 */
[----:B------:R-:W3:Y:S01]  /*27100*/  LDL.LU R15, [R1+0x40c] ;  /* 0x00040c00010f7983 */ /* 0x000ee20000300800 */
[----:B----4-:R-:W-:Y:S01]  /*27110*/  STL.64 [R1+0x1470], R10 ;  /* 0x0014700a01007387 */ /* 0x010fe20000100a00 */
[----:B--2---:R0:W-:Y:S03]  /*27120*/  STL.64 [R1+0x1468], R8 ;  /* 0x0014680801007387 */ /* 0x0041e60000100a00 */
        /* <DEDUP_REMOVED lines=24> */
[----:B------:R-:W-:-:S05]  /*272b0*/  IMAD.MOV.U32 R29, RZ, RZ, R19 ;  /* 0x000000ffff1d7224 */ /* 0x000fca00078e0013 */
[C---:B---3--:R-:W-:Y:S01]  /*272c0*/  HMMA.16816.F32 R16, R4.reuse, R16, R12 ;  /* 0x000000100410723c */ /* 0x048fe2000000180c */
[----:B----4-:R-:W-:Y:S01]  /*272d0*/  STL.64 [R1+0x14d0], R10 ;  /* 0x0014d00a01007387 */ /* 0x010fe20000100a00 */
[----:B--2---:R0:W-:Y:S03]  /*272e0*/  STL.64 [R1+0x14c8], R8 ;  /* 0x0014c80801007387 */ /* 0x0041e60000100a00 */
[----:B0-----:R-:W2:Y:S01]  /*272f0*/  LDL.LU R8, [R1+0x3f0] ;  /* 0x0003f00001087983 */ /* 0x001ea20000300800 */
[----:B------:R-:W2:Y:S02]  /*27300*/  LDL.LU R9, [R1+0x3f4] ;  /* 0x0003f40001097983 */ /* 0x000ea40000300800 */
[----:B------:R-:W2:Y:S02]  /*27310*/  LDL.LU R10, [R1+0x3f8] ;  /* 0x0003f800010a7983 */ /* 0x000ea40000300800 */
[----:B------:R-:W2:Y:S01]  /*27320*/  LDL.LU R11, [R1+0x3fc] ;  /* 0x0003fc00010b7983 */ /* 0x000ea20000300800 */
[----:B------:R-:W-:Y:S01]  /*27330*/  STL.64 [R1+0x418], R22 ;  /* 0x0004181601007387 */ /* 0x000fe20000100a00 */
[----:B------:R-:W-:Y:S02]  /*27340*/  STL [R1+0x1290], R29 ;  /* 0x0012901d01007387 */ /* 0x000fe40000100800 */
[----:B------:R-:W-:Y:S02]  /*27350*/  STL.64 [R1+0x458], R26 ;  /* 0x0004581a01007387 */ /* 0x000fe40000100a00 */
[----:B------:R-:W2:Y:S07]  /*27360*/  LDL.LU.64 R12, [R1+0x14e8] ;  /* 0x0014e800010c7983 */ /* 0x000eae0000300a00 */
[----:B------:R-:W-:Y:S01]  /*27370*/  STL.64 [R1+0x2d0], R16 ;  /* 0x0002d01001007387 */ /* 0x000fe20000100a00 */
[----:B------:R0:W-:Y:S03]  /*27380*/  STL.64 [R1+0x2d8], R18 ;  /* 0x0002d81201007387 */ /* 0x0001e60000100a00 */
[----:B0-----:R-:W3:Y:S01]  /*27390*/  LDL.LU R18, [R1+0x14e0] ;  /* 0x0014e00001127983 */ /* 0x001ee20000300800 */
[----:B------:R-:W4:Y:S01]  /*273a0*/  LDL.LU.64 R16, [R1+0x14d8] ;  /* 0x0014d80001107983 */ /* 0x000f220000300a00 */
[C---:B--2---:R-:W-:Y:S02]  /*273b0*/  HMMA.16816.F32 R12, R4.reuse, R12, R8 ;  /* 0x0000000c040c723c */ /* 0x044fe40000001808 */
[----:B---3--:R-:W-:Y:S01]  /*273c0*/  STL [R1+0x478], R18 ;  /* 0x0004781201007387 */ /* 0x008fe20000100800 */
[----:B------:R-:W2:Y:S02]  /*273d0*/  LDL.LU.64 R10, [R1+0x14d0] ;  /* 0x0014d000010a7983 */ /* 0x000ea40000300a00 */
[----:B------:R-:W2:Y:S11]  /*273e0*/  LDL.LU.64 R8, [R1+0x14c8] ;  /* 0x0014c80001087983 */ /* 0x000eb60000300a00 */
[----:B------:R-:W-:Y:S07]  /*273f0*/  @!UPT UIADD3 URZ, URZ, URZ, URZ ;  /* 0x0000003f3f3ff290 */ /* 0x000fee000fffe03f */
[----:B------:R0:W-:Y:S01]  /*27400*/  STL.64 [R1+0x308], R12 ;  /* 0x0003080c01007387 */ /* 0x0001e20000100a00 */
[----:B------:R2:W-:Y:S03]  /*27410*/  STL.64 [R1+0x310], R14 ;  /* 0x0003100e01007387 */ /* 0x0005e60000100a00 */
[----:B0-----:R-:W2:Y:S02]  /*27420*/  LDL.LU.64 R12, [R1+0x14c0] ;  /* 0x0014c000010c7983 */ /* 0x001ea40000300a00 */
[C---:B--2---:R-:W-:Y:S02]  /*27430*/  HMMA.16816.F32 R12, R4.reuse, R12, R8 ;  /* 0x0000000c040c723c */ /* 0x044fe40000001808 */
[----:B------:R-:W2:Y:S01]  /*27440*/  LDL.LU.64 R10, [R1+0x14b8] ;  /* 0x0014b800010a7983 */ /* 0x000ea20000300a00 */
[----:B------:R-:W2:Y:S11]  /*27450*/  LDL.LU.64 R8, [R1+0x14b0] ;  /* 0x0014b00001087983 */ /* 0x000eb60000300a00 */
[----:B------:R-:W-:Y:S09]  /*27460*/  @!UPT UIADD3 URZ, URZ, URZ, URZ ;  /* 0x0000003f3f3ff290 */ /* 0x000ff2000fffe03f */
        /* <DEDUP_REMOVED lines=67> */
[----:B------:R-:W2:Y:S11]  /*278a0*/  LDL.LU R15, [R1+0x13c8] ;  /* 0x0013c800010f7983 */ /* 0x000eb60000300800 */
[----:B------:R-:W-:Y:S11]  /*278b0*/  @!UPT UIADD3 URZ, URZ, URZ, URZ ;  /* 0x0000003f3f3ff290 */ /* 0x000ff6000fffe03f */
[----:B------:R-:W-:Y:S01]  /*278c0*/  STL.64 [R1+0x1f0], R8 ;  /* 0x0001f00801007387 */ /* 0x000fe20000100a00 */
[----:B------:R0:W-:Y:S03]  /*278d0*/  STL.64 [R1+0x1f8], R10 ;  /* 0x0001f80a01007387 */ /* 0x0001e60000100a00 */
[----:B0-----:R-:W3:Y:S01]  /*278e0*/  LDL.LU.64 R10, [R1+0x13c0] ;  /* 0x0013c000010a7983 */ /* 0x001ee20000300a00 */
[----:B------:R-:W3:Y:S02]  /*278f0*/  LDL.LU.64 R8, [R1+0x13b8] ;  /* 0x0013b80001087983 */ /* 0x000ee40000300a00 */
[C---:B---3--:R-:W-:Y:S01]  /*27900*/  HMMA.16816.F32 R20, R4.reuse, R20, R8 ;  /* 0x000000140414723c */ /* 0x048fe20000001808 */
[----:B------:R-:W3:Y:S01]  /*27910*/  LDL.LU.64 R10, [R1+0x13b0] ;  /* 0x0013b000010a7983 */ /* 0x000ee20000300a00 */
[----:B------:R-:W3:Y:S11]  /*27920*/  LDL.LU.64 R8, [R1+0x13a8] ;  /* 0x0013a80001087983 */ /* 0x000ef60000300a00 */
[----:B------:R-:W-:Y:S10]  /*27930*/  @!UPT UIADD3 URZ, URZ, URZ, URZ ;  /* 0x0000003f3f3ff290 */ /* 0x000ff4000fffe03f */
[----:B------:R-:W-:Y:S01]  /*27940*/  STL.64 [R1+0x1d0], R20 ;  /* 0x0001d01401007387 */ /* 0x000fe20000100a00 */
[----:B------:R0:W-:Y:S03]  /*27950*/  STL.64 [R1+0x1d8], R22 ;  /* 0x0001d81601007387 */ /* 0x0001e60000100a00 */
[----:B0-----:R-:W5:Y:S01]  /*27960*/  LDL.LU R22, [R1+0x13a0] ;  /* 0x0013a00001167983 */ /* 0x001f620000300800 */
[----:B------:R-:W4:Y:S01]  /*27970*/  LDL.LU.64 R20, [R1+0x1398] ;  /* 0x0013980001147983 */ /* 0x000f220000300a00 */
[C---:B---3--:R-:W-:Y:S02]  /*27980*/  HMMA.16816.F32 R24, R4.reuse, R24, R8 ;  /* 0x000000180418723c */ /* 0x048fe40000001808 */
[----:B------:R-:W4:Y:S01]  /*27990*/  LDL.LU.64 R10, [R1+0x1390] ;  /* 0x00139000010a7983 */ /* 0x000f220000300a00 */
[----:B------:R-:W4:Y:S02]  /*279a0*/  LDL.LU.64 R8, [R1+0x1388] ;  /* 0x0013880001087983 */ /* 0x000f240000300a00 */
[----:B------:R-:W-:Y:S11]  /*279b0*/  STL.64 [R1+0x1370], R6 ;  /* 0x0013700601007387 */ /* 0x000ff60000100a00 */
[----:B------:R-:W-:Y:S07]  /*279c0*/  @!UPT UIADD3 URZ, URZ, URZ, URZ ;  /* 0x0000003f3f3ff290 */ /* 0x000fee000fffe03f */
[----:B------:R-:W-:Y:S01]  /*279d0*/  STL.64 [R1+0x1b0], R24 ;  /* 0x0001b01801007387 */ /* 0x000fe20000100a00 */
[----:B------:R-:W-:Y:S02]  /*279e0*/  STL.64 [R1+0x1b8], R26 ;  /* 0x0001b81a01007387 */ /* 0x000fe40000100a00 */
[----:B--2---:R-:W0:Y:S04]  /*279f0*/  LDSM.16.M88.4 R24, [R15+0x29080] ;  /* 0x029080000f18783b */ /* 0x004e280000000200 */
[----:B------:R0:W-:Y:S01]  /*27a00*/  STL.64 [R1+0x1368], R4 ;  /* 0x0013680401007387 */ /* 0x0001e20000100a00 */
[----:B----4-:R-:W-:Y:S01]  /*27a10*/  HMMA.16816.F32 R8, R4, R16, R8 ;  /* 0x000000100408723c */ /* 0x010fe20000001808 */
[----:B------:R-:W-:Y:S06]  /*27a20*/  LDSM.16.M88.4 R16, [R15+0x28880] ;  /* 0x028880000f10783b */ /* 0x000fec0000000200 */
[----:B0-----:R-:W-:Y:S01]  /*27a30*/  MOV R5, R24 ;  /* 0x0000001800057202 */ /* 0x001fe20000000f00 */
[----:B------:R-:W-:Y:S11]  /*27a40*/  IMAD.MOV.U32 R4, RZ, RZ, R25 ;  /* 0x000000ffff047224 */ /* 0x000ff600078e0019 */
[----:B------:R-:W-:Y:S04]  /*27a50*/  @!UPT UIADD3 URZ, URZ, URZ, URZ ;  /* 0x0000003f3f3ff290 */ /* 0x000fe8000fffe03f */
[----:B------:R-:W-:Y:S01]  /*27a60*/  STL.64 [R1+0x130], R8 ;  /* 0x0001300801007387 */ /* 0x000fe20000100a00 */
[----:B------:R-:W-:Y:S02]  /*27a70*/  STL.64 [R1+0x138], R10 ;  /* 0x0001380a01007387 */ /* 0x000fe40000100a00 */
[----:B------:R-:W0:Y:S04]  /*27a80*/  LDSM.16.M88.4 R8, [R15+0x29880] ;  /* 0x029880000f08783b */ /* 0x000e280000000200 */
[----:B------:R-:W-:Y:S02]  /*27a90*/  STL.64 [R1+0x198], R26 ;  /* 0x0001981a01007387 */ /* 0x000fe40000100a00 */
[----:B------:R-:W1:Y:S04]  /*27aa0*/  LDSM.16.M88.4 R24, [R15+0x2a880] ;  /* 0x02a880000f18783b */ /* 0x000e680000000200 */
[----:B0-----:R-:W-:Y:S01]  /*27ab0*/  STL.64 [R1+0x188], R10 ;  /* 0x0001880a01007387 */ /* 0x001fe20000100a00 */
[----:B------:R-:W-:Y:S01]  /*27ac0*/  STL.64 [R1+0x1a8], R18 ;  /* 0x0001a81201007387 */ /* 0x000fe20000100a00 */
[----:B-1----:R-:W-:-:S02]  /*27ad0*/  MOV R6, R24 ;  /* 0x0000001800067202 */ /* 0x002fc40000000f00 */
[----:B------:R-:W-:Y:S01]  /*27ae0*/  STL.64 [R1+0x168], R26 ;  /* 0x0001681a01007387 */ /* 0x000fe20000100a00 */
[----:B------:R-:W-:-:S03]  /*27af0*/  IMAD.MOV.U32 R3, RZ, RZ, R25 ;  /* 0x000000ffff037224 */ /* 0x000fc600078e0019 */
[----:B------:R-:W0:Y:S04]  /*27b00*/  LDSM.16.M88.4 R24, [R15+0x2b080] ;  /* 0x02b080000f18783b */ /* 0x000e280000000200 */
[----:B0-----:R0:W-:Y:S01]  /*27b10*/  STL.64 [R1+0x158], R26 ;  /* 0x0001581a01007387 */ /* 0x0011e20000100a00 */
[----:B------:R-:W-:Y:S01]  /*27b20*/  MOV R23, R24 ;  /* 0x0000001800177202 */ /* 0x000fe20000000f00 */
[----:B------:R-:W-:Y:S02]  /*27b30*/  IMAD.MOV.U32 R28, RZ, RZ, R25 ;  /* 0x000000ffff1c7224 */ /* 0x000fe400078e0019 */
[----:B0-----:R-:W2:Y:S01]  /*27b40*/  LDL.LU R26, [R1+0x1380] ;  /* 0x00138000011a7983 */ /* 0x001ea20000300800 */
[----:B------:R-:W3:Y:S02]  /*27b50*/  LDL.LU.64 R24, [R1+0x1378] ;  /* 0x0013780001187983 */ /* 0x000ee40000300a00 */
[----:B-----5:R0:W-:Y:S02]  /*27b60*/  STL.64 [R1+0x1338], R22 ;  /* 0x0013381601007387 */ /* 0x0201e40000100a00 */
[----:B------:R1:W-:Y:S01]  /*27b70*/  STL.64 [R1+0x1330], R20 ;  /* 0x0013301401007387 */ /* 0x0003e20000100a00 */
[----:B------:R-:W-:Y:S01]  /*27b80*/  MOV R2, R8 ;  /* 0x0000000800027202 */ /* 0x000fe20000000f00 */
[----:B------:R-:W-:-:S02]  /*27b90*/  IMAD.MOV.U32 R0, RZ, RZ, R9 ;  /* 0x000000ffff007224 */ /* 0x000fc400078e0009 */
[----:B------:R-:W-:Y:S01]  /*27ba0*/  LDSM.16.M88.4 R8, [R15+0x2a080] ;  /* 0x02a080000f08783b */ /* 0x000fe20000000200 */
[----:B0-----:R-:W-:Y:S01]  /*27bb0*/  MOV R23, R6 ;  /* 0x0000000600177202 */ /* 0x001fe20000000f00 */
[----:B-1----:R-:W-:Y:S01]  /*27bc0*/  IMAD.MOV.U32 R20, RZ, RZ, R5 ;  /* 0x000000ffff147224 */ /* 0x002fe200078e0005 */
[----:B------:R-:W-:Y:S02]  /*27bd0*/  MOV R21, R4 ;  /* 0x0000000400157202 */ /* 0x000fe40000000f00 */
[----:B------:R-:W0:Y:S02]  /*27be0*/  LDSM.16.M88.4 R4, [R15+0x2b880] ;  /* 0x02b880000f04783b */ /* 0x000e240000000200 */
[----:B------:R-:W1:Y:S04]  /*27bf0*/  LDSM.16.M88.4 R12, [R15+0x2c080] ;  /* 0x02c080000f0c783b */ /* 0x000e680000000200 */
[----:B0-----:R-:W-:Y:S01]  /*27c00*/  IMAD.MOV.U32 R27, RZ, RZ, R4 ;  /* 0x000000ffff1b7224 */ /* 0x001fe200078e0004 */
[----:B------:R0:W-:Y:S01]  /*27c10*/  STL.64 [R1+0x148], R6 ;  /* 0x0001480601007387 */ /* 0x0001e20000100a00 */
[----:B------:R-:W-:-:S03]  /*27c20*/  MOV R29, R5 ;  /* 0x00000005001d7202 */ /* 0x000fc60000000f00 */
[----:B0-----:R-:W4:Y:S01]  /*27c30*/  LDL.LU.64 R6, [R1+0x1370] ;  /* 0x0013700001067983 */ /* 0x001f220000300a00 */
[----:B------:R-:W4:Y:S03]  /*27c40*/  LDL.LU.64 R4, [R1+0x1368] ;  /* 0x0013680001047983 */ /* 0x000f260000300a00 */
[----:B--2---:R-:W-:Y:S01]  /*27c50*/  STL.64 [R1+0x1320], R26 ;  /* 0x0013201a01007387 */ /* 0x004fe20000100a00 */
[----:B---3--:R0:W-:Y:S02]  /*27c60*/  STL.64 [R1+0x1318], R24 ;  /* 0x0013181801007387 */ /* 0x0081e40000100a00 */
[----:B------:R-:W-:Y:S02]  /*27c70*/  STL.64 [R1+0x178], R10 ;  /* 0x0001780a01007387 */ /* 0x000fe40000100a00 */
[----:B-1----:R1:W-:Y:S02]  /*27c80*/  STL.64 [R1+0x1c8], R14 ;  /* 0x0001c80e01007387 */ /* 0x0023e40000100a00 */
[----:B0-----:R-:W-:Y:S01]  /*27c90*/  IMAD.MOV.U32 R24, RZ, RZ, R2 ;  /* 0x000000ffff187224 */ /* 0x001fe200078e0002 */
[----:B------:R-:W-:Y:S01]  /*27ca0*/  MOV R25, R0 ;  /* 0x0000000000197202 */ /* 0x000fe20000000f00 */
[----:B------:R-:W-:Y:S01]  /*27cb0*/  IMAD.MOV.U32 R2, RZ, RZ, R12 ;  /* 0x000000ffff027224 */ /* 0x000fe200078e000c */
[----:B------:R-:W-:Y:S01]  /*27cc0*/  MOV R0, R13 ;  /* 0x0000000d00007202 */ /* 0x000fe20000000f00 */
[----:B-1----:R-:W4:Y:S01]  /*27cd0*/  LDL.LU.64 R14, [R1+0x1360] ;  /* 0x00136000010e7983 */ /* 0x002f220000300a00 */
[----:B------:R-:W4:Y:S02]  /*27ce0*/  LDL.LU.64 R12, [R1+0x1358] ;  /* 0x00135800010c7983 */ /* 0x000f240000300a00 */
[----:B------:R-:W2:Y:S01]  /*27cf0*/  LDL.LU.64 R18, [R1+0x1350] ;  /* 0x0013500001127983 */ /* 0x000ea20000300a00 */
[C---:B----4-:R-:W-:Y:S01]  /*27d00*/  HMMA.16816.F32 R12, R4.reuse, R16, R12 ;  /* 0x00000010040c723c */ /* 0x050fe2000000180c */
[----:B------:R-:W2:Y:S11]  /*27d10*/  LDL.LU.64 R16, [R1+0x1348] ;  /* 0x0013480001107983 */ /* 0x000eb60000300a00 */
[----:B------:R-:W-:Y:S11]  /*27d20*/  @!UPT UIADD3 URZ, URZ, URZ, URZ ;  /* 0x0000003f3f3ff290 */ /* 0x000ff6000fffe03f */
[----:B------:R0:W-:Y:S01]  /*27d30*/  STL.64 [R1+0x120], R12 ;  /* 0x0001200c01007387 */ /* 0x0001e20000100a00 */
[----:B------:R-:W-:Y:S01]  /*27d40*/  STL.64 [R1+0x128], R14 ;  /* 0x0001280e01007387 */ /* 0x000fe20000100a00 */
[----:B0-----:R-:W-:Y:S01]  /*27d50*/  MOV R13, R3 ;  /* 0x00000003000d7202 */ /* 0x001fe20000000f00 */
[----:B------:R-:W-:Y:S01]  /*27d60*/  IMAD.MOV.U32 R12, RZ, RZ, R23 ;  /* 0x000000ffff0c7224 */ /* 0x000fe200078e0017 */
[----:B------:R-:W3:Y:S01]  /*27d70*/  LDL.LU R3, [R1+0x1340] ;  /* 0x0013400001037983 */ /* 0x000ee20000300800 */
[----:B------:R-:W4:Y:S01]  /*27d80*/  LDL.LU.64 R22, [R1+0x1338] ;  /* 0x0013380001167983 */ /* 0x000f220000300a00 */
[C---:B--2---:R-:W-:Y:S02]  /*27d90*/  HMMA.16816.F32 R16, R4.reuse, R20, R16 ;  /* 0x000000140410723c */ /* 0x044fe40000001810 */
[----:B------:R-:W2:Y:S11]  /*27da0*/  LDL.LU.64 R20, [R1+0x1330] ;  /* 0x0013300001147983 */ /* 0x000eb60000300a00 */
[----:B------:R-:W-:Y:S10]  /*27db0*/  @!UPT UIADD3 URZ, URZ, URZ, URZ ;  /* 0x0000003f3f3ff290 */ /* 0x000ff4000fffe03f */
[----:B------:R4:W-:Y:S01]  /*27dc0*/  STL.64 [R1+0x110], R16 ;  /* 0x0001101001007387 */ /* 0x0009e20000100a00 */
[----:B------:R-:W-:Y:S02]  /*27dd0*/  STL.64 [R1+0x118], R18 ;  /* 0x0001181201007387 */ /* 0x000fe40000100a00 */
[----:B----4-:R-:W-:Y:S02]  /*27de0*/  IMAD.MOV.U32 R16, RZ, RZ, R23 ;  /* 0x000000ffff107224 */ /* 0x010fe400078e0017 */
[----:B------:R-:W2:Y:S01]  /*27df0*/  LDL.LU R23, [R1+0x132c] ;  /* 0x00132c0001177983 */ /* 0x000ea20000300800 */
[----:B------:R-:W-:Y:S02]  /*27e00*/  MOV R17, R28 ;  /* 0x0000001c00117202 */ /* 0x000fe40000000f00 */
[----:B------:R-:W4:Y:S03]  /*27e10*/  LDL.LU R28, [R1+0x1328] ;  /* 0x00132800011c7983 */ /* 0x000f260000300800 */
[----:B------:R0:W-:Y:S04]  /*27e20*/  STL.64 [R1+0x1308], R16 ;  /* 0x0013081001007387 */ /* 0x0001e80000100a00 */
[----:B0-----:R-:W5:Y:S01]  /*27e30*/  LDL.LU R16, [R1+0x90] ;  /* 0x0000900001107983 */ /* 0x001f620000300800 */
[----:B------:R-:W5:Y:S02]  /*27e40*/  LDL.LU R17, [R1+0x94] ;  /* 0x0000940001117983 */ /* 0x000f640000300800 */
[----:B------:R-:W5:Y:S02]  /*27e50*/  LDL.LU R18, [R1+0x98] ;  /* 0x0000980001127983 */ /* 0x000f640000300800 */
[----:B------:R-:W5:Y:S01]  /*27e60*/  LDL.LU R19, [R1+0x9c] ;  /* 0x00009c0001137983 */ /* 0x000f620000300800 */
[----:B------:R-:W3:Y:S01]  /*27e70*/  LDL.LU.64 R26, [R1+0x1320] ;  /* 0x00132000011a7983 */ /* 0x000ee20000300a00 */
[C---:B--2---:R-:W-:Y:S03]  /*27e80*/  HMMA.16816.F32 R20, R4.reuse, R24, R20 ;  /* 0x000000180414723c */ /* 0x044fe60000001814 */
[----:B------:R-:W2:Y:S11]  /*27e90*/  LDL.LU.64 R24, [R1+0x1318] ;  /* 0x0013180001187983 */ /* 0x000eb60000300a00 */
[----:B------:R-:W-:Y:S09]  /*27ea0*/  @!UPT UIADD3 URZ, URZ, URZ, URZ ;  /* 0x0000003f3f3ff290 */ /* 0x000ff2000fffe03f */
[----:B------:R3:W-:Y:S01]  /*27eb0*/  STL.64 [R1+0x100], R20 ;  /* 0x0001001401007387 */ /* 0x0007e20000100a00 */
[----:B------:R-:W-:Y:S02]  /*27ec0*/  STL.64 [R1+0x108], R22 ;  /* 0x0001081601007387 */ /* 0x000fe40000100a00 */
[----:B---3--:R-:W-:Y:S02]  /*27ed0*/  IMAD.MOV.U32 R20, RZ, RZ, R27 ;  /* 0x000000ffff147224 */ /* 0x008fe400078e001b */
[----:B------:R-:W2:Y:S01]  /*27ee0*/  LDL.LU R27, [R1+0x1314] ;  /* 0x00131400011b7983 */ /* 0x000ea20000300800 */
[----:B-----5:R-:W-:Y:S01]  /*27ef0*/  HMMA.16816.F32 R12, R4, R12, R16 ;  /* 0x0000000c040c723c */ /* 0x020fe20000001810 */
[----:B------:R-:W-:-:S05]  /*27f00*/  MOV R21, R29 ;  /* 0x0000001d00157202 */ /* 0x000fca0000000f00 */
[----:B------:R0:W-:Y:S04]  /*27f10*/  STL.64 [R1+0x1300], R20 ;  /* 0x0013001401007387 */ /* 0x0001e80000100a00 */
[----:B0-----:R-:W3:Y:S01]  /*27f20*/  LDL.LU R20, [R1+0xa0] ;  /* 0x0000a00001147983 */ /* 0x001ee20000300800 */
[----:B------:R-:W3:Y:S02]  /*27f30*/  LDL.LU R21, [R1+0xa4] ;  /* 0x0000a40001157983 */ /* 0x000ee40000300800 */
[----:B------:R-:W3:Y:S02]  /*27f40*/  LDL.LU R22, [R1+0xa8] ;  /* 0x0000a80001167983 */ /* 0x000ee40000300800 */
[----:B------:R-:W3:Y:S01]  /*27f50*/  LDL.LU R23, [R1+0xac] ;  /* 0x0000ac0001177983 */ /* 0x000ee20000300800 */
[C---:B--2---:R-:W-:Y:S11]  /*27f60*/  HMMA.16816.F32 R8, R4.reuse, R8, R24 ;  /* 0x000000080408723c */ /* 0x044ff60000001818 */
[----:B------:R-:W-:Y:S11]  /*27f70*/  @!UPT UIADD3 URZ, URZ, URZ, URZ ;  /* 0x0000003f3f3ff290 */ /* 0x000ff6000fffe03f */
[----:B------:R-:W-:Y:S01]  /*27f80*/  @!UPT UIADD3 URZ, URZ, URZ, URZ ;  /* 0x0000003f3f3ff290 */ /* 0x000fe2000fffe03f */
[----:B------:R-:W-:Y:S01]  /*27f90*/  STL.64 [R1+0x10f8], R10 ;  /* 0x0010f80a01007387 */ /* 0x000fe20000100a00 */
[----:B------:R0:W-:Y:S03]  /*27fa0*/  STL.64 [R1+0x10f0], R8 ;  /* 0x0010f00801007387 */ /* 0x0001e60000100a00 */
[----:B0-----:R-:W2:Y:S01]  /*27fb0*/  LDL.LU R8, [R1+0xc0] ;  /* 0x0000c00001087983 */ /* 0x001ea20000300800 */
[----:B------:R-:W2:Y:S02]  /*27fc0*/  LDL.LU R9, [R1+0xc4] ;  /* 0x0000c40001097983 */ /* 0x000ea40000300800 */
[----:B------:R-:W2:Y:S02]  /*27fd0*/  LDL.LU R10, [R1+0xc8] ;  /* 0x0000c800010a7983 */ /* 0x000ea40000300800 */
[----:B----4-:R-:W-:Y:S02]  /*27fe0*/  IMAD.MOV.U32 R11, RZ, RZ, R28 ;  /* 0x000000ffff0b7224 */ /* 0x010fe400078e001c */
[----:B------:R-:W4:Y:S01]  /*27ff0*/  LDL.LU R28, [R1+0x1310] ;  /* 0x00131000011c7983 */ /* 0x000f220000300800 */
[----:B------:R-:W3:Y:S02]  /*28000*/  LDL.LU.64 R16, [R1+0x1308] ;  /* 0x0013080001107983 */ /* 0x000ee40000300a00 */
[----:B------:R-:W-:Y:S02]  /*28010*/  STL.64 [R1+0x10e8], R14 ;  /* 0x0010e80e01007387 */ /* 0x000fe40000100a00 */
[----:B------:R0:W-:Y:S02]  /*28020*/  STL.64 [R1+0x10e0], R12 ;  /* 0x0010e00c01007387 */ /* 0x0001e40000100a00 */
[----:B0-----:R-:W5:Y:S01]  /*28030*/  LDL R12, [R1+0x488] ;  /* 0x00048800010c7983 */ /* 0x001f620000100800 */
[----:B---3--:R-:W-:Y:S03]  /*28040*/  HMMA.16816.F32 R16, R4, R16, R20 ;  /* 0x000000100410723c */ /* 0x008fe60000001814 */
[----:B-----5:R0:W-:Y:S04]  /*28050*/  STL [R1+0x1294], R12 ;  /* 0x0012940c01007387 */ /* 0x0201e80000100800 */
[----:B0-----:R-:W3:Y:S01]  /*28060*/  LDL.LU R12, [R1+0xb0] ;  /* 0x0000b000010c7983 */ /* 0x001ee20000300800 */
[----:B------:R-:W3:Y:S02]  /*28070*/  LDL.LU R13, [R1+0xb4] ;  /* 0x0000b400010d7983 */ /* 0x000ee40000300800 */
[----:B------:R-:W3:Y:S02]  /*28080*/  LDL.LU R14, [R1+0xb8] ;  /* 0x0000b800010e7983 */ /* 0x000ee40000300800 */
[----:B------:R-:W3:Y:S01]  /*28090*/  LDL.LU.64 R20, [R1+0x1300] ;  /* 0x0013000001147983 */ /* 0x000ee20000300a00 */
[----:B----4-:R-:W-:Y:S01]  /*280a0*/  MOV R15, R28 ;  /* 0x0000001c000f7202 */ /* 0x010fe20000000f00 */
[----:B------:R-:W-:Y:S01]  /*280b0*/  IMAD.MOV.U32 R24, RZ, RZ, R2 ;  /* 0x000000ffff187224 */ /* 0x000fe200078e0002 */
[----:B------:R-:W-:-:S07]  /*280c0*/  MOV R25, R0 ;  /* 0x0000000000197202 */ /* 0x000fce0000000f00 */
[C---:B--2---:R-:W-:Y:S01]  /*280d0*/  HMMA.16816.F32 R8, R4.reuse, R24, R8 ;  /* 0x000000180408723c */ /* 0x044fe20000001808 */
[----:B------:R-:W-:Y:S01]  /*280e0*/  STL [R1+0x10c8], R18 ;  /* 0x0010c81201007387 */ /* 0x000fe20000100800 */
[----:B------:R-:W-:Y:S02]  /*280f0*/  STL [R1+0x10c4], R19 ;  /* 0x0010c41301007387 */ /* 0x000fe40000100800 */
[----:B------:R-:W2:Y:S02]  /*28100*/  LDL.LU R0, [R1+0x65c] ;  /* 0x00065c0001007983 */ /* 0x000ea40000300800 */
[----:B------:R-:W4:Y:S01]  /*28110*/  LDL.LU R2, [R1+0x660] ;  /* 0x0006600001027983 */ /* 0x000f220000300800 */
[----:B------:R-:W5:Y:S11]  /*28120*/  LDL.LU R29, [R1+0x674] ;  /* 0x00067400011d7983 */ /* 0x000f760000300800 */
[----:B------:R-:W-:Y:S06]  /*28130*/  @!UPT UIADD3 URZ, URZ, URZ, URZ ;  /* 0x0000003f3f3ff290 */ /* 0x000fec000fffe03f */
[----:B------:R-:W-:Y:S01]  /*28140*/  IMAD.MOV.U32 R28, RZ, RZ, R10 ;  /* 0x000000ffff1c7224 */ /* 0x000fe200078e000a */
[----:B---3--:R-:W-:Y:S11]  /*28150*/  HMMA.16816.F32 R20, R4, R20, R12 ;  /* 0x000000140414723c */ /* 0x008ff6000000180c */
[----:B------:R-:W-:Y:S11]  /*28160*/  @!UPT UIADD3 URZ, URZ, URZ, URZ ;  /* 0x0000003f3f3ff290 */ /* 0x000ff6000fffe03f */
[----:B------:R-:W-:Y:S01]  /*28170*/  @!UPT UIADD3 URZ, URZ, URZ, URZ ;  /* 0x0000003f3f3ff290 */ /* 0x000fe2000fffe03f */
[----:B------:R-:W-:Y:S01]  /*28180*/  STL.64 [R1+0x10b8], R22 ;  /* 0x0010b81601007387 */ /* 0x000fe20000100a00 */
[----:B------:R0:W-:Y:S02]  /*28190*/  STL.64 [R1+0x10b0], R20 ;  /* 0x0010b01401007387 */ /* 0x0001e40000100a00 */
[----:B------:R1:W-:Y:S01]  /*281a0*/  STL.64 [R1+0x10], R8 ;  /* 0x0000100801007387 */ /* 0x0003e20000100a00 */
[----:B0-----:R-:W-:Y:S01]  /*281b0*/  MOV R20, R11 ;  /* 0x0000000b00147202 */ /* 0x001fe20000000f00 */
[----:B-1----:R-:W3:Y:S01]  /*281c0*/  LDL.LU R9, [R1+0x680] ;  /* 0x0006800001097983 */ /* 0x002ee20000300800 */
[----:B------:R-:W2:Y:S02]  /*281d0*/  LDL.LU R10, [R1+0x664] ;  /* 0x00066400010a7983 */ /* 0x000ea40000300800 */
[----:B------:R-:W2:Y:S01]  /*281e0*/  LDL.LU R11, [R1+0x670] ;  /* 0x00067000010b7983 */ /* 0x000ea20000300800 */
[----:B------:R0:W-:Y:S04]  /*281f0*/  STL [R1+0x1110], R20 ;  /* 0x0011101401007387 */ /* 0x0001e80000100800 */
[----:B0-----:R-:W2:Y:S01]  /*28200*/  LDL.LU R20, [R1+0x270] ;  /* 0x0002700001147983 */ /* 0x001ea20000300800 */
[----:B------:R-:W2:Y:S02]  /*28210*/  LDL.LU R21, [R1+0x274] ;  /* 0x0002740001157983 */ /* 0x000ea40000300800 */
[----:B------:R-:W2:Y:S02]  /*28220*/  LDL.LU R22, [R1+0x278] ;  /* 0x0002780001167983 */ /* 0x000ea40000300800 */
[----:B------:R-:W2:Y:S01]  /*28230*/  LDL.LU R23, [R1+0x27c] ;  /* 0x00027c0001177983 */ /* 0x000ea20000300800 */
[----:B------:R-:W0:Y:S02]  /*28240*/  S2R R27, SR_TID.X ;  /* 0x00000000001b7919 */ /* 0x000e240000002100 */
[C---:B0-----:R-:W-:Y:S01]  /*28250*/  LOP3.LUT R26, R27.reuse, 0x7, RZ, 0xc0, !PT ;  /* 0x000000071b1a7812 */ /* 0x041fe200078ec0ff */
[----:B------:R-:W-:-:S04]  /*28260*/  IMAD.SHL.U32 R27, R27, 0x2, RZ ;  /* 0x000000021b1b7824 */ /* 0x000fc800078e00ff */
[----:B------:R-:W-:-:S05]  /*28270*/  IMAD R8, R26, 0x110, RZ ;  /* 0x000001101a087824 */ /* 0x000fca00078e02ff */
[----:B------:R-:W-:-:S05]  /*28280*/  LOP3.LUT R8, R8, 0x30, R27, 0x78, !PT ;  /* 0x0000003008087812 */ /* 0x000fca00078e781b */
[----:B------:R-:W0:Y:S04]  /*28290*/  LDSM.16.M88.4 R24, [R8+0x2c880] ;  /* 0x02c880000818783b */ /* 0x000e280000000200 */
[----:B------:R-:W-:Y:S04]  /*282a0*/  LDSM.16.M88.4 R12, [R8+0x2e080] ;  /* 0x02e08000080c783b */ /* 0x000fe80000000200 */
[----:B--2---:R-:W-:Y:S01]  /*282b0*/  STL.64 [R1+0x12a0], R22 ;  /* 0x0012a01601007387 */ /* 0x004fe20000100a00 */
[----:B------:R1:W-:Y:S03]  /*282c0*/  STL.64 [R1+0x1298], R20 ;  /* 0x0012981401007387 */ /* 0x0003e60000100a00 */
[----:B-1----:R-:W2:Y:S01]  /*282d0*/  LDL.LU R20, [R1+0x290] ;  /* 0x0002900001147983 */ /* 0x002ea20000300800 */
[----:B------:R-:W2:Y:S02]  /*282e0*/  LDL.LU R21, [R1+0x294] ;  /* 0x0002940001157983 */ /* 0x000ea40000300800 */
[----:B------:R-:W2:Y:S02]  /*282f0*/  LDL.LU R22, [R1+0x298] ;  /* 0x0002980001167983 */ /* 0x000ea40000300800 */
[----:B------:R-:W2:Y:S01]  /*28300*/  LDL.LU R23, [R1+0x29c] ;  /* 0x00029c0001177983 */ /* 0x000ea20000300800 */
[----:B0-----:R-:W-:Y:S01]  /*28310*/  MOV R18, R26 ;  /* 0x0000001a00127202 */ /* 0x001fe20000000f00 */
[----:B------:R-:W-:Y:S01]  /*28320*/  IMAD.MOV.U32 R19, RZ, RZ, R27 ;  /* 0x000000ffff137224 */ /* 0x000fe200078e001b */
[----:B--2---:R-:W-:Y:S01]  /*28330*/  STL.64 [R1+0x12b0], R22 ;  /* 0x0012b01601007387 */ /* 0x004fe20000100a00 */
[----:B------:R-:W-:Y:S03]  /*28340*/  STL.64 [R1+0x12a8], R20 ;  /* 0x0012a81401007387 */ /* 0x000fe60000100a00 */
[----:B------:R-:W-:Y:S02]  /*28350*/  STL.64 [R1+0x10d8], R18 ;  /* 0x0010d81201007387 */ /* 0x000fe40000100a00 */
[----:B------:R0:W-:Y:S01]  /*28360*/  STL.64 [R1+0x10d0], R16 ;  /* 0x0010d01001007387 */ /* 0x0001e20000100a00 */
[----:B------:R-:W-:Y:S04]  /*28370*/  LDSM.16.M88.4 R20, [R8+0x2d880] ;  /* 0x02d880000814783b */ /* 0x000fe80000000200 */
[----:B0-----:R-:W2:Y:S01]  /*28380*/  LDL.LU R16, [R1+0x200] ;  /* 0x0002000001107983 */ /* 0x001ea20000300800 */
[----:B------:R-:W2:Y:S02]  /*28390*/  LDL.LU R17, [R1+0x204] ;  /* 0x0002040001117983 */ /* 0x000ea40000300800 */
[----:B------:R-:W2:Y:S02]  /*283a0*/  LDL.LU R18, [R1+0x208] ;  /* 0x0002080001127983 */ /* 0x000ea40000300800 */
[----:B------:R-:W2:Y:S02]  /*283b0*/  LDL.LU R19, [R1+0x20c] ;  /* 0x00020c0001137983 */ /* 0x000ea40000300800 */
[----:B--2---:R-:W-:Y:S01]  /*283c0*/  STL.64 [R1+0x12c0], R18 ;  /* 0x0012c01201007387 */ /* 0x004fe20000100a00 */
[----:B------:R0:W-:Y:S03]  /*283d0*/  STL.64 [R1+0x12b8], R16 ;  /* 0x0012b81001007387 */ /* 0x0001e60000100a00 */
[----:B0-----:R-:W2:Y:S01]  /*283e0*/  LDL.LU R16, [R1+0x1e0] ;  /* 0x0001e00001107983 */ /* 0x001ea20000300800 */
[----:B------:R-:W2:Y:S02]  /*283f0*/  LDL.LU R17, [R1+0x1e4] ;  /* 0x0001e40001117983 */ /* 0x000ea40000300800 */
[----:B------:R-:W2:Y:S02]  /*28400*/  LDL.LU R18, [R1+0x1e8] ;  /* 0x0001e80001127983 */ /* 0x000ea40000300800 */
[----:B------:R-:W2:Y:S02]  /*28410*/  LDL.LU R19, [R1+0x1ec] ;  /* 0x0001ec0001137983 */ /* 0x000ea40000300800 */
[----:B--2---:R-:W-:Y:S01]  /*28420*/  STL.64 [R1+0x12d0], R18 ;  /* 0x0012d01201007387 */ /* 0x004fe20000100a00 */
[----:B------:R-:W-:Y:S02]  /*28430*/  STL.64 [R1+0x12c8], R16 ;  /* 0x0012c81001007387 */ /* 0x000fe40000100a00 */
[----:B------:R-:W0:Y:S02]  /*28440*/  LDSM.16.M88.4 R16, [R8+0x2d080] ;  /* 0x02d080000810783b */ /* 0x000e240000000200 */
[----:B0-----:R-:W-:Y:S02]  /*28450*/  STL.64 [R1+0x12f8], R18 ;  /* 0x0012f81201007387 */ /* 0x001fe40000100a00 */
[----:B------:R0:W-:Y:S02]  /*28460*/  STL.64 [R1+0x12f0], R16 ;  /* 0x0012f01001007387 */ /* 0x0001e40000100a00 */
[----:B0-----:R-:W2:Y:S01]  /*28470*/  LDL.LU R16, [R1+0xd0] ;  /* 0x0000d00001107983 */ /* 0x001ea20000300800 */
[----:B------:R-:W2:Y:S02]  /*28480*/  LDL.LU R17, [R1+0xd4] ;  /* 0x0000d40001117983 */ /* 0x000ea40000300800 */
[----:B------:R-:W2:Y:S02]  /*28490*/  LDL.LU R18, [R1+0xd8] ;  /* 0x0000d80001127983 */ /* 0x000ea40000300800 */
[----:B------:R-:W2:Y:S01]  /*284a0*/  LDL.LU R19, [R1+0xdc] ;  /* 0x0000dc0001137983 */ /* 0x000ea20000300800 */
[----:B------:R-:W-:Y:S01]  /*284b0*/  STL.64 [R1+0x12e0], R10 ;  /* 0x0012e00a01007387 */ /* 0x000fe20000100a00 */
[----:B---3--:R0:W-:Y:S03]  /*284c0*/  STL.64 [R1+0x12d8], R8 ;  /* 0x0012d80801007387 */ /* 0x0081e60000100a00 */
[----:B0-----:R-:W3:Y:S01]  /*284d0*/  LDL.LU R8, [R1+0xe0] ;  /* 0x0000e00001087983 */ /* 0x001ee20000300800 */
[----:B------:R-:W3:Y:S02]  /*284e0*/  LDL.LU R9, [R1+0xe4] ;  /* 0x0000e40001097983 */ /* 0x000ee40000300800 */
[----:B------:R-:W3:Y:S02]  /*284f0*/  LDL.LU R10, [R1+0xe8] ;  /* 0x0000e800010a7983 */ /* 0x000ee40000300800 */
[----:B------:R-:W3:Y:S01]  /*28500*/  LDL.LU R11, [R1+0xec] ;  /* 0x0000ec00010b7983 */ /* 0x000ee20000300800 */
[C---:B--2---:R-:W-:Y:S01]  /*28510*/  HMMA.16816.F32 R24, R4.reuse, R24, R16 ;  /* 0x000000180418723c */ /* 0x044fe20000001810 */
[----:B------:R-:W2:Y:S01]  /*28520*/  LDL.LU.64 R18, [R1+0x12f8] ;  /* 0x0012f80001127983 */ /* 0x000ea20000300a00 */
[----:B------:R-:W3:Y:S03]  /*28530*/  LDL.LU.64 R16, [R1+0x12f0] ;  /* 0x0012f00001107983 */ /* 0x000ee60000300a00 */
[----:B--2---:R3:W-:Y:S03]  /*28540*/  STL.64 [R1+0x68], R18 ;  /* 0x0000681201007387 */ /* 0x0047e60000100a00 */
[C---:B---3--:R-:W-:Y:S11]  /*28550*/  HMMA.16816.F32 R16, R4.reuse, R16, R8 ;  /* 0x000000100410723c */ /* 0x048ff60000001808 */
[----:B------:R-:W-:Y:S04]  /*28560*/  @!UPT UIADD3 URZ, URZ, URZ, URZ ;  /* 0x0000003f3f3ff290 */ /* 0x000fe8000fffe03f */
[----:B------:R0:W-:Y:S01]  /*28570*/  STL.64 [R1+0x1098], R26 ;  /* 0x0010981a01007387 */ /* 0x0001e20000100a00 */
[----:B------:R-:W-:Y:S02]  /*28580*/  STL.64 [R1+0x58], R22 ;  /* 0x0000581601007387 */ /* 0x000fe40000100a00 */
[----:B------:R1:W-:Y:S02]  /*28590*/  STL.64 [R1+0x1090], R24 ;  /* 0x0010901801007387 */ /* 0x0003e40000100a00 */
[----:B------:R-:W-:Y:S01]  /*285a0*/  STL.64 [R1+0xf8], R14 ;  /* 0x0000f80e01007387 */ /* 0x000fe20000100a00 */
[----:B0-----:R-:W-:Y:S01]  /*285b0*/  MOV R27, R3 ;  /* 0x00000003001b7202 */ /* 0x001fe20000000f00 */
[----:B-1----:R-:W2:Y:S01]  /*285c0*/  LDL.LU R24, [R1+0x280] ;  /* 0x0002800001187983 */ /* 0x002ea20000300800 */
[----:B------:R-:W2:Y:S02]  /*285d0*/  LDL.LU R25, [R1+0x284] ;  /* 0x0002840001197983 */ /* 0x000ea40000300800 */
[----:B------:R-:W2:Y:S02]  /*285e0*/  LDL.LU R26, [R1+0x288] ;  /* 0x00028800011a7983 */ /* 0x000ea40000300800 */
[----:B------:R-:W3:Y:S01]  /*285f0*/  LDL.LU R3, [R1+0x12e8] ;  /* 0x0012e80001037983 */ /* 0x000ee20000300800 */
[----:B------:R-:W3:Y:S01]  /*28600*/  LDL.LU.64 R10, [R1+0x12e0] ;  /* 0x0012e000010a7983 */ /* 0x000ee20000300a00 */
[----:B------:R-:W2:Y:S03]  /*28610*/  LDL.LU.64 R8, [R1+0x12d8] ;  /* 0x0012d80001087983 */ /* 0x000ea60000300a00 */
        /* <DEDUP_REMOVED lines=10> */
[----:B0-----:R-:W3:Y:S01]  /*286c0*/  LDL.LU.64 R22, [R1+0x12b0] ;  /* 0x0012b00001167983 */ /* 0x001ee20000300a00 */
[----:B------:R-:W3:Y:S01]  /*286d0*/  LDL.LU.64 R20, [R1+0x12a8] ;  /* 0x0012a80001147983 */ /* 0x000ee20000300a00 */
[C---:B--2---:R-:W-:Y:S02]  /*286e0*/  HMMA.16816.F32 R16, R4.reuse, R12, R16 ;  /* 0x0000000c0410723c */ /* 0x044fe40000001810 */
[----:B------:R-:W0:Y:S11]  /*286f0*/  LDSM.16.M88.4 R12, [R8+0x2e880] ;  /* 0x02e88000080c783b */ /* 0x000e360000000200 */
[----:B------:R-:W-:Y:S10]  /*28700*/  @!UPT UIADD3 URZ, URZ, URZ, URZ ;  /* 0x0000003f3f3ff290 */ /* 0x000ff4000fffe03f */
[----:B------:R-:W-:Y:S01]  /*28710*/  STL.64 [R1+0xb0], R16 ;  /* 0x0000b01001007387 */ /* 0x000fe20000100a00 */
[----:B------:R-:W-:Y:S02]  /*28720*/  STL.64 [R1+0xb8], R18 ;  /* 0x0000b81201007387 */ /* 0x000fe40000100a00 */
[----:B------:R-:W1:Y:S01]  /*28730*/  LDSM.16.M88.4 R16, [R8+0x2f080] ;  /* 0x02f080000810783b */ /* 0x000e620000000200 */
[----:B0-----:R3:W-:Y:S02]  /*28740*/  STL.64 [R1+0xe8], R14 ;  /* 0x0000e80e01007387 */ /* 0x0017e40000100a00 */
[C---:B---3--:R-:W-:Y:S02]  /*28750*/  HMMA.16816.F32 R12, R4.reuse, R12, R20 ;  /* 0x0000000c040c723c */ /* 0x048fe40000001814 */
[----:B------:R-:W2:Y:S01]  /*28760*/  LDL.LU.64 R22, [R1+0x12a0] ;  /* 0x0012a00001167983 */ /* 0x000ea20000300a00 */
[----:B------:R-:W2:Y:S11]  /*28770*/  LDL.LU.64 R20, [R1+0x1298] ;  /* 0x0012980001147983 */ /* 0x000eb60000300a00 */
[----:B------:R-:W-:Y:S09]  /*28780*/  @!UPT UIADD3 URZ, URZ, URZ, URZ ;  /* 0x0000003f3f3ff290 */ /* 0x000ff2000fffe03f */
[----:B------:R0:W-:Y:S01]  /*28790*/  STL.64 [R1+0xa0], R12 ;  /* 0x0000a00c01007387 */ /* 0x0001e20000100a00 */
[----:B------:R-:W-:Y:S03]  /*287a0*/  STL.64 [R1+0xa8], R14 ;  /* 0x0000a80e01007387 */ /* 0x000fe60000100a00 */
[----:B0-----:R-:W3:Y:S01]  /*287b0*/  LDL.LU R12, [R1+0x1294] ;  /* 0x00129400010c7983 */ /* 0x001ee20000300800 */
[----:B-1----:R-:W-:Y:S01]  /*287c0*/  STL.64 [R1+0xd8], R18 ;  /* 0x0000d81201007387 */ /* 0x002fe20000100a00 */
[C---:B------:R-:W-:Y:S01]  /*287d0*/  HMMA.16816.F32 R24, R4.reuse, R16, R24 ;  /* 0x000000100418723c */ /* 0x040fe20000001818 */
[----:B------:R-:W0:Y:S02]  /*287e0*/  LDSM.16.M88.4 R16, [R8+0x2f880] ;  /* 0x02f880000810783b */ /* 0x000e240000000200 */
[----:B0-----:R-:W-:Y:S11]  /*287f0*/  STL.64 [R1+0xc8], R18 ;  /* 0x0000c81201007387 */ /* 0x001ff60000100a00 */
[----:B------:R-:W-:Y:S09]  /*28800*/  @!UPT UIADD3 URZ, URZ, URZ, URZ ;  /* 0x0000003f3f3ff290 */ /* 0x000ff2000fffe03f */
[----:B------:R-:W-:Y:S02]  /*28810*/  STL.64 [R1+0x90], R24 ;  /* 0x0000901801007387 */ /* 0x000fe40000100a00 */
[----:B------:R-:W-:Y:S01]  /*28820*/  STL.64 [R1+0x98], R26 ;  /* 0x0000981a01007387 */ /* 0x000fe20000100a00 */
[----:B--2---:R-:W-:Y:S11]  /*28830*/  HMMA.16816.F32 R4, R4, R16, R20 ;  /* 0x000000100404723c */ /* 0x004ff60000001814 */
[----:B------:R-:W-:Y:S11]  /*28840*/  @!UPT UIADD3 URZ, URZ, URZ, URZ ;  /* 0x0000003f3f3ff290 */ /* 0x000ff6000fffe03f */
[----:B------:R-:W-:Y:S01]  /*28850*/  @!UPT UIADD3 URZ, URZ, URZ, URZ ;  /* 0x0000003f3f3ff290 */ /* 0x000fe2000fffe03f */
[----:B------:R0:W-:Y:S01]  /*28860*/  STL.64 [R1+0x80], R4 ;  /* 0x0000800401007387 */ /* 0x0001e20000100a00 */
[--C-:B---3--:R-:W-:Y:S02]  /*28870*/  FADD R0, R0, -R12.reuse ;  /* 0x8000000c00007221 */ /* 0x108fe40000000000 */
[----:B----4-:R-:W-:Y:S02]  /*28880*/  FADD R2, R2, -R12 ;  /* 0x8000000c02027221 */ /* 0x010fe40000000000 */
[----:B------:R-:W-:-:S04]  /*28890*/  FMUL R0, R0, 1.4426950216293334961 ;  /* 0x3fb8aa3b00007820 */ /* 0x000fc80000400000 */
[----:B0-----:R0:W1:Y:S01]  /*288a0*/  MUFU.EX2 R4, R0 ;  /* 0x0000000000047308 */ /* 0x0010620000000800 */
[----:B------:R2:W-:Y:S01]  /*288b0*/  STL.64 [R1+0x88], R6 ;  /* 0x0000880601007387 */ /* 0x0005e20000100a00 */
[----:B0-----:R-:W-:Y:S02]  /*288c0*/  FMUL R0, R2, 1.4426950216293334961 ;  /* 0x3fb8aa3b02007820 */ /* 0x001fe40000400000 */
[----:B-----5:R-:W-:-:S04]  /*288d0*/  FADD R2, R29, -R12 ;  /* 0x8000000c1d027221 */ /* 0x020fc80000000000 */
[----:B------:R0:W3:Y:S02]  /*288e0*/  MUFU.EX2 R29, R0 ;  /* 0x00000000001d7308 */ /* 0x0000e40000000800 */
[----:B0-----:R-:W-:Y:S02]  /*288f0*/  FMUL R0, R2, 1.4426950216293334961 ;  /* 0x3fb8aa3b02007820 */ /* 0x001fe40000400000 */
[----:B------:R-:W-:-:S04]  /*28900*/  FADD R2, R9, -R12 ;  /* 0x8000000c09027221 */ /* 0x000fc80000000000 */
[----:B--2---:R0:W2:Y:S02]  /*28910*/  MUFU.EX2 R6, R0 ;  /* 0x0000000000067308 */ /* 0x0040a40000000800 */
[----:B0-----:R-:W-:-:S06]  /*28920*/  FMUL R0, R2, 1.4426950216293334961 ;  /* 0x3fb8aa3b02007820 */ /* 0x001fcc0000400000 */
[----:B------:R-:W0:Y:S01]  /*28930*/  MUFU.EX2 R9, R0 ;  /* 0x0000000000097308 */ /* 0x000e220000000800 */
[----:B-1----:R-:W-:Y:S01]  /*28940*/  STL [R1+0x4e0], R4 ;  /* 0x0004e00401007387 */ /* 0x002fe20000100800 */
[----:B---3--:R-:W-:Y:S02]  /*28950*/  STL [R1+0x4dc], R29 ;  /* 0x0004dc1d01007387 */ /* 0x008fe40000100800 */
[----:B------:R1:W-:Y:S02]  /*28960*/  STL [R1+0x1140], R12 ;  /* 0x0011400c01007387 */ /* 0x0003e40000100800 */
[----:B--2---:R-:W-:Y:S01]  /*28970*/  STL [R1+0x4d8], R6 ;  /* 0x0004d80601007387 */ /* 0x004fe20000100800 */
[----:B0-----:R-:W-:Y:S01]  /*28980*/  STL [R1+0x4d4], R9 ;  /* 0x0004d40901007387 */ /* 0x001fe20000100800 */
[----:B------:R-:W2:Y:S02]  /*28990*/  LDL.LU R22, [R1+0x458] ;  /* 0x0004580001167983 */ /* 0x000ea40000300800 */
[----:B------:R-:W2:Y:S02]  /*289a0*/  LDL.LU R23, [R1+0x45c] ;  /* 0x00045c0001177983 */ /* 0x000ea40000300800 */
[----:B--2---:R0:W-:Y:S01]  /*289b0*/  STL.64 [R1+0x1148], R22 ;  /* 0x0011481601007387 */ /* 0x0041e20000100a00 */
[----:B------:R-:W2:Y:S02]  /*289c0*/  LDL.LU R26, [R1+0x418] ;  /* 0x00041800011a7983 */ /* 0x000ea40000300800 */
[----:B------:R-:W2:Y:S02]  /*289d0*/  LDL.LU R27, [R1+0x41c] ;  /* 0x00041c00011b7983 */ /* 0x000ea40000300800 */
[----:B--2---:R2:W-:Y:S01]  /*289e0*/  STL.64 [R1+0x1150], R26 ;  /* 0x0011501a01007387 */ /* 0x0045e20000100a00 */
[----:B-1----:R-:W3:Y:S02]  /*289f0*/  LDL.LU R12, [R1+0x1d0] ;  /* 0x0001d000010c7983 */ /* 0x002ee40000300800 */
[----:B------:R-:W3:Y:S02]  /*28a00*/  LDL.LU R13, [R1+0x1d4] ;  /* 0x0001d400010d7983 */ /* 0x000ee40000300800 */
[----:B------:R-:W4:Y:S01]  /*28a10*/  LDL.LU R14, [R1+0x1d8] ;  /* 0x0001d800010e7983 */ /* 0x000f220000300800 */
[----:B------:R-:W4:Y:S04]  /*28a20*/  LDL.LU R15, [R1+0x1dc] ;  /* 0x0001dc00010f7983 */ /* 0x000f280000300800 */
[----:B----4-:R1:W-:Y:S01]  /*28a30*/  STL.64 [R1+0x1160], R14 ;  /* 0x0011600e01007387 */ /* 0x0103e20000100a00 */
[----:B---3--:R-:W-:Y:S02]  /*28a40*/  STL.64 [R1+0x1158], R12 ;  /* 0x0011580c01007387 */ /* 0x008fe40000100a00 */
[----:B0-----:R-:W3:Y:S02]  /*28a50*/  LDL.LU R22, [R1+0x3c8] ;  /* 0x0003c80001167983 */ /* 0x001ee40000300800 */
[----:B------:R-:W3:Y:S02]  /*28a60*/  LDL.LU R23, [R1+0x3cc] ;  /* 0x0003cc0001177983 */ /* 0x000ee40000300800 */
[----:B---3--:R0:W-:Y:S01]  /*28a70*/  STL.64 [R1+0x1168], R22 ;  /* 0x0011681601007387 */ /* 0x0081e20000100a00 */
[----:B------:R-:W3:Y:S02]  /*28a80*/  LDL.LU R24, [R1+0x1f0] ;  /* 0x0001f00001187983 */ /* 0x000ee40000300800 */
[----:B------:R-:W3:Y:S02]  /*28a90*/  LDL.LU R25, [R1+0x1f4] ;  /* 0x0001f40001197983 */ /* 0x000ee40000300800 */
[----:B--2---:R-:W2:Y:S01]  /*28aa0*/  LDL.LU R26, [R1+0x1f8] ;  /* 0x0001f800011a7983 */ /* 0x004ea20000300800 */
[----:B------:R-:W2:Y:S04]  /*28ab0*/  LDL.LU R27, [R1+0x1fc] ;  /* 0x0001fc00011b7983 */ /* 0x000ea80000300800 */
[----:B--2---:R2:W-:Y:S01]  /*28ac0*/  STL.64 [R1+0x1178], R26 ;  /* 0x0011781a01007387 */ /* 0x0045e20000100a00 */
[----:B---3--:R-:W-:Y:S02]  /*28ad0*/  STL.64 [R1+0x1170], R24 ;  /* 0x0011701801007387 */ /* 0x008fe40000100a00 */
[----:B-1----:R-:W3:Y:S02]  /*28ae0*/  LDL.LU R14, [R1+0x3b8] ;  /* 0x0003b800010e7983 */ /* 0x002ee40000300800 */
[----:B------:R-:W3:Y:S02]  /*28af0*/  LDL.LU R15, [R1+0x3bc] ;  /* 0x0003bc00010f7983 */ /* 0x000ee40000300800 */
[----:B---3--:R-:W-:Y:S01]  /*28b00*/  STL.64 [R1+0x1180], R14 ;  /* 0x0011800e01007387 */ /* 0x008fe20000100a00 */
[----:B------:R-:W3:Y:S02]  /*28b10*/  LDL.LU R20, [R1+0x210] ;  /* 0x0002100001147983 */ /* 0x000ee40000300800 */
[----:B------:R-:W3:Y:S02]  /*28b20*/  LDL.LU R21, [R1+0x214] ;  /* 0x0002140001157983 */ /* 0x000ee40000300800 */
[----:B0-----:R-:W4:Y:S01]  /*28b30*/  LDL.LU R22, [R1+0x218] ;  /* 0x0002180001167983 */ /* 0x001f220000300800 */
[----:B------:R-:W4:Y:S04]  /*28b40*/  LDL.LU R23, [R1+0x21c] ;  /* 0x00021c0001177983 */ /* 0x000f280000300800 */
[----:B----4-:R0:W-:Y:S01]  /*28b50*/  STL.64 [R1+0x1190], R22 ;  /* 0x0011901601007387 */ /* 0x0101e20000100a00 */
[----:B---3--:R-:W-:Y:S02]  /*28b60*/  STL.64 [R1+0x1188], R20 ;  /* 0x0011881401007387 */ /* 0x008fe40000100a00 */
[----:B--2---:R-:W2:Y:S02]  /*28b70*/  LDL.LU R26, [R1+0x3a8] ;  /* 0x0003a800011a7983 */ /* 0x004ea40000300800 */
[----:B------:R-:W2:Y:S02]  /*28b80*/  LDL.LU R27, [R1+0x3ac] ;  /* 0x0003ac00011b7983 */ /* 0x000ea40000300800 */
[----:B--2---:R1:W-:Y:S01]  /*28b90*/  STL.64 [R1+0x1198], R26 ;  /* 0x0011981a01007387 */ /* 0x0043e20000100a00 */
[----:B0-----:R-:W2:Y:S02]  /*28ba0*/  LDL.LU R22, [R1+0x398] ;  /* 0x0003980001167983 */ /* 0x001ea40000300800 */
[----:B------:R-:W2:Y:S02]  /*28bb0*/  LDL.LU R23, [R1+0x39c] ;  /* 0x00039c0001177983 */ /* 0x000ea40000300800 */
[----:B--2---:R0:W-:Y:S01]  /*28bc0*/  STL.64 [R1+0x11a0], R22 ;  /* 0x0011a01601007387 */ /* 0x0041e20000100a00 */
[----:B------:R-:W2:Y:S02]  /*28bd0*/  LDL.LU R24, [R1+0x230] ;  /* 0x0002300001187983 */ /* 0x000ea40000300800 */
[----:B------:R-:W2:Y:S02]  /*28be0*/  LDL.LU R25, [R1+0x234] ;  /* 0x0002340001197983 */ /* 0x000ea40000300800 */
[----:B-1----:R-:W3:Y:S01]  /*28bf0*/  LDL.LU R26, [R1+0x238] ;  /* 0x00023800011a7983 */ /* 0x002ee20000300800 */
[----:B------:R-:W3:Y:S04]  /*28c00*/  LDL.LU R27, [R1+0x23c] ;  /* 0x00023c00011b7983 */ /* 0x000ee80000300800 */
[----:B---3--:R-:W-:Y:S01]  /*28c10*/  STL.64 [R1+0x11b0], R26 ;  /* 0x0011b01a01007387 */ /* 0x008fe20000100a00 */
[----:B--2---:R1:W-:Y:S02]  /*28c20*/  STL.64 [R1+0x11a8], R24 ;  /* 0x0011a81801007387 */ /* 0x0043e40000100a00 */
[----:B0-----:R-:W2:Y:S02]  /*28c30*/  LDL.LU R22, [R1+0x388] ;  /* 0x0003880001167983 */ /* 0x001ea40000300800 */
[----:B------:R-:W2:Y:S02]  /*28c40*/  LDL.LU R23, [R1+0x38c] ;  /* 0x00038c0001177983 */ /* 0x000ea40000300800 */
[----:B--2---:R0:W-:Y:S01]  /*28c50*/  STL.64 [R1+0x11b8], R22 ;  /* 0x0011b81601007387 */ /* 0x0041e20000100a00 */
[----:B-1----:R-:W2:Y:S02]  /*28c60*/  LDL.LU R24, [R1+0x240] ;  /* 0x0002400001187983 */ /* 0x002ea40000300800 */
[----:B------:R-:W2:Y:S02]  /*28c70*/  LDL.LU R25, [R1+0x244] ;  /* 0x0002440001197983 */ /* 0x000ea40000300800 */
[----:B------:R-:W3:Y:S01]  /*28c80*/  LDL.LU R26, [R1+0x248] ;  /* 0x00024800011a7983 */ /* 0x000ee20000300800 */
        /* <DEDUP_REMOVED lines=11> */
[----:B--2---:R-:W-:Y:S02]  /*28d40*/  STL.64 [R1+0x11d8], R24 ;  /* 0x0011d81801007387 */ /* 0x004fe40000100a00 */
[----:B0-----:R-:W2:Y:S02]  /*28d50*/  LDL.LU R22, [R1+0x328] ;  /* 0x0003280001167983 */ /* 0x001ea40000300800 */
[----:B------:R-:W2:Y:S02]  /*28d60*/  LDL.LU R23, [R1+0x32c] ;  /* 0x00032c0001177983 */ /* 0x000ea40000300800 */
[----:B--2---:R0:W-:Y:S04]  /*28d70*/  STL.64 [R1+0x11e8], R22 ;  /* 0x0011e81601007387 */ /* 0x0041e80000100a00 */
[----:B0-----:R-:W2:Y:S01]  /*28d80*/  LDL.LU R22, [R1+0x338] ;  /* 0x0003380001167983 */ /* 0x001ea20000300800 */
[----:B------:R-:W2:Y:S03]  /*28d90*/  LDL.LU R23, [R1+0x33c] ;  /* 0x00033c0001177983 */ /* 0x000ea60000300800 */
[----:B--2---:R0:W-:Y:S01]  /*28da0*/  STL.64 [R1+0x1200], R22 ;  /* 0x0012001601007387 */ /* 0x0041e20000100a00 */
[----:B------:R-:W2:Y:S02]  /*28db0*/  LDL.LU R24, [R1+0x260] ;  /* 0x0002600001187983 */ /* 0x000ea40000300800 */
[----:B------:R-:W2:Y:S02]  /*28dc0*/  LDL.LU R25, [R1+0x264] ;  /* 0x0002640001197983 */ /* 0x000ea40000300800 */
[----:B------:R-:W3:Y:S01]  /*28dd0*/  LDL.LU R26, [R1+0x268] ;  /* 0x00026800011a7983 */ /* 0x000ee20000300800 */
[----:B------:R-:W3:Y:S04]  /*28de0*/  LDL.LU R27, [R1+0x26c] ;  /* 0x00026c00011b7983 */ /* 0x000ee80000300800 */
[----:B0-----:R-:W4:Y:S01]  /*28df0*/  LDL.LU R22, [R1+0x348] ;  /* 0x0003480001167983 */ /* 0x001f220000300800 */
[----:B------:R-:W4:Y:S03]  /*28e00*/  LDL.LU R23, [R1+0x34c] ;  /* 0x00034c0001177983 */ /* 0x000f260000300800 */
[----:B----4-:R-:W-:Y:S01]  /*28e10*/  STL.64 [R1+0x1218], R22 ;  /* 0x0012181601007387 */ /* 0x010fe20000100a00 */
[----:B---3--:R-:W-:Y:S02]  /*28e20*/  STL.64 [R1+0x11f8], R26 ;  /* 0x0011f81a01007387 */ /* 0x008fe40000100a00 */
[----:B--2---:R0:W-:Y:S02]  /*28e30*/  STL.64 [R1+0x11f0], R24 ;  /* 0x0011f01801007387 */ /* 0x0041e40000100a00 */
[----:B0-----:R-:W2:Y:S01]  /*28e40*/  LDL.LU R24, [R1+0x2a0] ;  /* 0x0002a00001187983 */ /* 0x001ea20000300800 */
[----:B------:R-:W2:Y:S02]  /*28e50*/  LDL.LU R25, [R1+0x2a4] ;  /* 0x0002a40001197983 */ /* 0x000ea40000300800 */
[----:B------:R-:W3:Y:S02]  /*28e60*/  LDL.LU R26, [R1+0x2a8] ;  /* 0x0002a800011a7983 */ /* 0x000ee40000300800 */
[----:B------:R-:W3:Y:S01]  /*28e70*/  LDL.LU R27, [R1+0x2ac] ;  /* 0x0002ac00011b7983 */ /* 0x000ee20000300800 */
[----:B------:R-:W4:Y:S01]  /*28e80*/  LDL.LU R22, [R1+0x358] ;  /* 0x0003580001167983 */ /* 0x000f220000300800 */
        /* <DEDUP_REMOVED lines=27> */
[----:B------:R-:W4:Y:S02]  /*29040*/  LDL.LU R23, [R1+0x2e4] ;  /* 0x0002e40001177983 */ /* 0x000f240000300800 */
[----:B------:R-:W-:-:S04]  /*29050*/  FADD R2, R10, -R3 ;  /* 0x800000030a027221 */ /* 0x000fc80000000000 */
[----:B------:R-:W-:Y:S02]  /*29060*/  FMUL R0, R2, 1.4426950216293334961 ;  /* 0x3fb8aa3b02007820 */ /* 0x000fe40000400000 */
[----:B------:R-:W-:Y:S01]  /*29070*/  FADD R2, R11, -R3 ;  /* 0x800000030b027221 */ /* 0x000fe20000000000 */
[----:B----4-:R0:W-:Y:S04]  /*29080*/  STL.64 [R1+0x1278], R22 ;  /* 0x0012781601007387 */ /* 0x0101e80000100a00 */
[----:B0-----:R-:W4:Y:S01]  /*29090*/  LDL.LU R22, [R1+0x428] ;  /* 0x0004280001167983 */ /* 0x001f220000300800 */
[----:B------:R-:W4:Y:S02]  /*290a0*/  LDL.LU R23, [R1+0x42c] ;  /* 0x00042c0001177983 */ /* 0x000f240000300800 */
[----:B------:R-:W5:Y:S02]  /*290b0*/  LDL.LU R11, [R1+0x67c] ;  /* 0x00067c00010b7983 */ /* 0x000f640000300800 */
[----:B------:R-:W4:Y:S01]  /*290c0*/  LDL.LU R8, [R1+0x68c] ;  /* 0x00068c0001087983 */ /* 0x000f220000300800 */
[----:B---3--:R-:W-:Y:S01]  /*290d0*/  STL.64 [R1+0x1258], R26 ;  /* 0x0012581a01007387 */ /* 0x008fe20000100a00 */
[----:B--2---:R0:W-:Y:S03]  /*290e0*/  STL.64 [R1+0x1250], R24 ;  /* 0x0012501801007387 */ /* 0x0041e60000100a00 */
[----:B0-----:R-:W2:Y:S01]  /*290f0*/  LDL.LU R24, [R1+0x308] ;  /* 0x0003080001187983 */ /* 0x001ea20000300800 */
[----:B------:R-:W2:Y:S02]  /*29100*/  LDL.LU R25, [R1+0x30c] ;  /* 0x00030c0001197983 */ /* 0x000ea40000300800 */
[----:B------:R-:W3:Y:S02]  /*29110*/  LDL.LU R26, [R1+0x310] ;  /* 0x00031000011a7983 */ /* 0x000ee40000300800 */
[----:B------:R-:W3:Y:S02]  /*29120*/  LDL.LU R27, [R1+0x314] ;  /* 0x00031400011b7983 */ /* 0x000ee40000300800 */
[----:B---3--:R-:W-:Y:S01]  /*29130*/  STL.64 [R1+0x1270], R26 ;  /* 0x0012701a01007387 */ /* 0x008fe20000100a00 */
[----:B--2---:R0:W-:Y:S03]  /*29140*/  STL.64 [R1+0x1268], R24 ;  /* 0x0012681801007387 */ /* 0x0041e60000100a00 */
[----:B0-----:R-:W2:Y:S01]  /*29150*/  LDL.LU R24, [R1+0x2d0] ;  /* 0x0002d00001187983 */ /* 0x001ea20000300800 */
[----:B------:R-:W2:Y:S02]  /*29160*/  LDL.LU R25, [R1+0x2d4] ;  /* 0x0002d40001197983 */ /* 0x000ea40000300800 */
[----:B------:R-:W3:Y:S02]  /*29170*/  LDL.LU R26, [R1+0x2d8] ;  /* 0x0002d800011a7983 */ /* 0x000ee40000300800 */
[----:B------:R-:W3:Y:S01]  /*29180*/  LDL.LU R27, [R1+0x2dc] ;  /* 0x0002dc00011b7983 */ /* 0x000ee20000300800 */
[----:B------:R0:W1:Y:S02]  /*29190*/  MUFU.EX2 R5, R0 ;  /* 0x0000000000057308 */ /* 0x0000640000000800 */
[----:B0-----:R-:W-:-:S02]  /*291a0*/  FMUL R0, R2, 1.4426950216293334961 ;  /* 0x3fb8aa3b02007820 */ /* 0x001fc40000400000 */
[----:B-----5:R-:W-:-:S04]  /*291b0*/  FADD R2, R11, -R3 ;  /* 0x800000030b027221 */ /* 0x020fc80000000000 */
[----:B------:R0:W5:Y:S02]  /*291c0*/  MUFU.EX2 R20, R0 ;  /* 0x0000000000147308 */ /* 0x0001640000000800 */
[----:B0-----:R-:W-:Y:S02]  /*291d0*/  FMUL R0, R2, 1.4426950216293334961 ;  /* 0x3fb8aa3b02007820 */ /* 0x001fe40000400000 */
[----:B----4-:R-:W-:Y:S01]  /*291e0*/  FADD R2, R8, -R3 ;  /* 0x8000000308027221 */ /* 0x010fe20000000000 */
[----:B---3--:R-:W-:Y:S01]  /*291f0*/  STL.64 [R1+0x1288], R26 ;  /* 0x0012881a01007387 */ /* 0x008fe20000100a00 */
[----:B--2---:R0:W-:Y:S03]  /*29200*/  STL.64 [R1+0x1280], R24 ;  /* 0x0012801801007387 */ /* 0x0041e60000100a00 */
[----:B0-----:R-:W2:Y:S01]  /*29210*/  LDL.LU R24, [R1+0x2b0] ;  /* 0x0002b00001187983 */ /* 0x001ea20000300800 */
[----:B------:R-:W2:Y:S02]  /*29220*/  LDL.LU R25, [R1+0x2b4] ;  /* 0x0002b40001197983 */ /* 0x000ea40000300800 */
[----:B------:R-:W2:Y:S02]  /*29230*/  LDL.LU R26, [R1+0x2b8] ;  /* 0x0002b800011a7983 */ /* 0x000ea40000300800 */
[----:B------:R-:W2:Y:S01]  /*29240*/  LDL.LU R27, [R1+0x2bc] ;  /* 0x0002bc00011b7983 */ /* 0x000ea20000300800 */
[----:B------:R0:W3:Y:S01]  /*29250*/  MUFU.EX2 R7, R0 ;  /* 0x0000000000077308 */ /* 0x0000e20000000800 */
[----:B------:R-:W4:Y:S01]  /*29260*/  LDL.LU R12, [R1+0x220] ;  /* 0x00022000010c7983 */ /* 0x000f220000300800 */
[----:B------:R-:W4:Y:S02]  /*29270*/  LDL.LU R13, [R1+0x224] ;  /* 0x00022400010d7983 */ /* 0x000f240000300800 */
[----:B------:R-:W4:Y:S02]  /*29280*/  LDL.LU R14, [R1+0x228] ;  /* 0x00022800010e7983 */ /* 0x000f240000300800 */
[----:B------:R-:W4:Y:S01]  /*29290*/  LDL.LU R15, [R1+0x22c] ;  /* 0x00022c00010f7983 */ /* 0x000f220000300800 */
[----:B------:R-:W4:Y:S01]  /*292a0*/  LDL.LU R16, [R1+0x1b0] ;  /* 0x0001b00001107983 */ /* 0x000f220000300800 */
[----:B------:R-:W4:Y:S02]  /*292b0*/  LDL.LU R17, [R1+0x1b4] ;  /* 0x0001b40001117983 */ /* 0x000f240000300800 */
[----:B------:R-:W4:Y:S02]  /*292c0*/  LDL.LU R18, [R1+0x1b8] ;  /* 0x0001b80001127983 */ /* 0x000f240000300800 */
[----:B------:R-:W4:Y:S02]  /*292d0*/  LDL.LU R19, [R1+0x1bc] ;  /* 0x0001bc0001137983 */ /* 0x000f240000300800 */
[----:B0-----:R-:W-:Y:S01]  /*292e0*/  FMUL R0, R2, 1.4426950216293334961 ;  /* 0x3fb8aa3b02007820 */ /* 0x001fe20000400000 */
[----:B------:R-:W4:Y:S01]  /*292f0*/  LDL.LU R10, [R1+0x644] ;  /* 0x00064400010a7983 */ /* 0x000f220000300800 */
[----:B------:R-:W4:Y:S02]  /*29300*/  LDL.LU R11, [R1+0x640] ;  /* 0x00064000010b7983 */ /* 0x000f240000300800 */
[----:B------:R-:W0:Y:S01]  /*29310*/  MUFU.EX2 R8, R0 ;  /* 0x0000000000087308 */ /* 0x000e220000000800 */
[----:B-1----:R1:W-:Y:S01]  /*29320*/  STL [R1+0x4d0], R5 ;  /* 0x0004d00501007387 */ /* 0x0023e20000100800 */
[----:B-----5:R-:W-:Y:S01]  /*29330*/  STL [R1+0x4cc], R20 ;  /* 0x0004cc1401007387 */ /* 0x020fe20000100800 */
[----:B------:R-:W-:-:S02]  /*29340*/  F2FP.PACK_AB R4, R29, R4 ;  /* 0x000000041d04723e */ /* 0x000fc400000000ff */
[----:B------:R-:W5:Y:S01]  /*29350*/  LDL.LU R29, [R1+0x1290] ;  /* 0x00129000011d7983 */ /* 0x000f620000300800 */
[----:B---3--:R0:W-:Y:S01]  /*29360*/  STL [R1+0x4c8], R7 ;  /* 0x0004c80701007387 */ /* 0x0081e20000100800 */
[----:B------:R-:W-:Y:S02]  /*29370*/  F2FP.PACK_AB R6, R9, R6 ;  /* 0x000000060906723e */ /* 0x000fe400000000ff */
[----:B-1----:R-:W-:Y:S02]  /*29380*/  F2FP.PACK_AB R5, R20, R5 ;  /* 0x000000051405723e */ /* 0x002fe400000000ff */
[----:B0-----:R-:W-:Y:S01]  /*29390*/  F2FP.PACK_AB R7, R8, R7 ;  /* 0x000000070807723e */ /* 0x001fe200000000ff */
[----:B------:R-:W-:Y:S06]  /*293a0*/  STL [R1+0x4c4], R8 ;  /* 0x0004c40801007387 */ /* 0x000fec0000100800 */
[C---:B--2---:R-:W-:Y:S01]  /*293b0*/  HMMA.16816.F32 R20, R4.reuse, R22, R24 ;  /* 0x000000160414723c */ /* 0x044fe20000001818 */
[----:B------:R-:W2:Y:S01]  /*293c0*/  LDL.LU.64 R26, [R1+0x1288] ;  /* 0x00128800011a7983 */ /* 0x000ea20000300a00 */
[----:B------:R-:W2:Y:S11]  /*293d0*/  LDL.LU.64 R24, [R1+0x1280] ;  /* 0x0012800001187983 */ /* 0x000eb60000300a00 */
[----:B------:R-:W-:Y:S10]  /*293e0*/  @!UPT UIADD3 URZ, URZ, URZ, URZ ;  /* 0x0000003f3f3ff290 */ /* 0x000ff4000fffe03f */
[----:B------:R-:W-:Y:S01]  /*293f0*/  STL.64 [R1], R20 ;  /* 0x0000001401007387 */ /* 0x000fe20000100a00 */
        /* <DEDUP_REMOVED lines=66> */
[----:B------:R-:W4:Y:S11]  /*29820*/  LDL.LU.64 R26, [R1+0x1198] ;  /* 0x00119800011a7983 */ /* 0x000f360000300a00 */
[----:B------:R-:W-:Y:S10]  /*29830*/  @!UPT UIADD3 URZ, URZ, URZ, URZ ;  /* 0x0000003f3f3ff290 */ /* 0x000ff4000fffe03f */
[----:B------:R-:W-:Y:S01]  /*29840*/  STL.64 [R1+0x230], R20 ;  /* 0x0002301401007387 */ /* 0x000fe20000100a00 */
[----:B------:R0:W-:Y:S03]  /*29850*/  STL.64 [R1+0x238], R22 ;  /* 0x0002381601007387 */ /* 0x0001e60000100a00 */
[----:B0-----:R-:W2:Y:S01]  /*29860*/  LDL.LU.64 R22, [R1+0x1190] ;  /* 0x0011900001167983 */ /* 0x001ea20000300a00 */
[----:B------:R-:W2:Y:S01]  /*29870*/  LDL.LU.64 R20, [R1+0x1188] ;  /* 0x0011880001147983 */ /* 0x000ea20000300a00 */
[C---:B----4-:R-:W-:Y:S02]  /*29880*/  HMMA.16816.F32 R24, R4.reuse, R26, R12 ;  /* 0x0000001a0418723c */ /* 0x050fe4000000180c */
[----:B------:R-:W2:Y:S11]  /*29890*/  LDL.LU.64 R14, [R1+0x1180] ;  /* 0x00118000010e7983 */ /* 0x000eb60000300a00 */
[----:B------:R-:W-:Y:S10]  /*298a0*/  @!UPT UIADD3 URZ, URZ, URZ, URZ ;  /* 0x0000003f3f3ff290 */ /* 0x000ff4000fffe03f */
[----:B------:R-:W-:Y:S01]  /*298b0*/  STL.64 [R1+0x220], R24 ;  /* 0x0002201801007387 */ /* 0x000fe20000100a00 */
[----:B------:R0:W-:Y:S03]  /*298c0*/  STL.64 [R1+0x228], R26 ;  /* 0x0002281a01007387 */ /* 0x0001e60000100a00 */
[----:B0-----:R-:W3:Y:S01]  /*298d0*/  LDL.LU.64 R26, [R1+0x1178] ;  /* 0x00117800011a7983 */ /* 0x001ee20000300a00 */
[----:B------:R-:W3:Y:S01]  /*298e0*/  LDL.LU.64 R24, [R1+0x1170] ;  /* 0x0011700001187983 */ /* 0x000ee20000300a00 */
[C---:B--2---:R-:W-:Y:S02]  /*298f0*/  HMMA.16816.F32 R12, R4.reuse, R14, R20 ;  /* 0x0000000e040c723c */ /* 0x044fe40000001814 */
[----:B------:R-:W3:Y:S11]  /*29900*/  LDL.LU.64 R22, [R1+0x1168] ;  /* 0x0011680001167983 */ /* 0x000ef60000300a00 */
[----:B------:R-:W-:Y:S10]  /*29910*/  @!UPT UIADD3 URZ, URZ, URZ, URZ ;  /* 0x0000003f3f3ff290 */ /* 0x000ff4000fffe03f */
[----:B------:R-:W-:Y:S01]  /*29920*/  STL.64 [R1+0x200], R12 ;  /* 0x0002000c01007387 */ /* 0x000fe20000100a00 */
[----:B------:R0:W-:Y:S03]  /*29930*/  STL.64 [R1+0x208], R14 ;  /* 0x0002080e01007387 */ /* 0x0001e60000100a00 */
[----:B0-----:R-:W2:Y:S01]  /*29940*/  LDL.LU.64 R14, [R1+0x1160] ;  /* 0x00116000010e7983 */ /* 0x001ea20000300a00 */
[----:B------:R-:W2:Y:S01]  /*29950*/  LDL.LU.64 R12, [R1+0x1158] ;  /* 0x00115800010c7983 */ /* 0x000ea20000300a00 */
[C---:B---3--:R-:W-:Y:S02]  /*29960*/  HMMA.16816.F32 R20, R4.reuse, R22, R24 ;  /* 0x000000160414723c */ /* 0x048fe40000001818 */
[----:B------:R-:W2:Y:S11]  /*29970*/  LDL.LU.64 R26, [R1+0x1150] ;  /* 0x00115000011a7983 */ /* 0x000eb60000300a00 */
[----:B------:R-:W-:Y:S10]  /*29980*/  @!UPT UIADD3 URZ, URZ, URZ, URZ ;  /* 0x0000003f3f3ff290 */ /* 0x000ff4000fffe03f */
[----:B------:R-:W-:Y:S01]  /*29990*/  STL.64 [R1+0x1f0], R20 ;  /* 0x0001f01401007387 */ /* 0x000fe20000100a00 */
[----:B------:R0:W-:Y:S03]  /*299a0*/  STL.64 [R1+0x1f8], R22 ;  /* 0x0001f81601007387 */ /* 0x0001e60000100a00 */
[----:B0-----:R-:W3:Y:S01]  /*299b0*/  LDL.LU.64 R22, [R1+0x1148] ;  /* 0x0011480001167983 */ /* 0x001ee20000300a00 */
[C---:B--2---:R-:W-:Y:S03]  /*299c0*/  HMMA.16816.F32 R24, R4.reuse, R26, R12 ;  /* 0x0000001a0418723c */ /* 0x044fe6000000180c */
[----:B------:R-:W2:Y:S05]  /*299d0*/  LDL.LU R12, [R1+0x1140] ;  /* 0x00114000010c7983 */ /* 0x000eaa0000300800 */
[----:B---3--:R-:W-:Y:S11]  /*299e0*/  HMMA.16816.F32 R20, R4, R22, R16 ;  /* 0x000000160414723c */ /* 0x008ff60000001810 */
[----:B------:R-:W-:Y:S04]  /*299f0*/  @!UPT UIADD3 URZ, URZ, URZ, URZ ;  /* 0x0000003f3f3ff290 */ /* 0x000fe8000fffe03f */
[----:B------:R-:W-:Y:S01]  /*29a00*/  STL.64 [R1+0x1e0], R24 ;  /* 0x0001e01801007387 */ /* 0x000fe20000100a00 */
[----:B------:R0:W-:Y:S02]  /*29a10*/  STL.64 [R1+0x1e8], R26 ;  /* 0x0001e81a01007387 */ /* 0x0001e40000100a00 */
[----:B------:R-:W3:Y:S02]  /*29a20*/  LDL.LU R18, [R1+0x478] ;  /* 0x0004780001127983 */ /* 0x000ee40000300800 */
[----:B-----5:R-:W-:-:S03]  /*29a30*/  IMAD.MOV.U32 R19, RZ, RZ, R29 ;  /* 0x000000ffff137224 */ /* 0x020fc600078e001d */
[----:B------:R-:W-:Y:S01]  /*29a40*/  STL.64 [R1+0x1d0], R20 ;  /* 0x0001d01401007387 */ /* 0x000fe20000100a00 */
[----:B------:R-:W-:Y:S02]  /*29a50*/  STL.64 [R1+0x1d8], R22 ;  /* 0x0001d81601007387 */ /* 0x000fe40000100a00 */
[----:B------:R-:W4:Y:S02]  /*29a60*/  LDL.LU R29, [R1+0x630] ;  /* 0x00063000011d7983 */ /* 0x000f240000300800 */
[----:B0-----:R-:W5:Y:S01]  /*29a70*/  LDL.LU R26, [R1+0x198] ;  /* 0x00019800011a7983 */ /* 0x001f620000300800 */
[----:B------:R-:W5:Y:S04]  /*29a80*/  LDL.LU R27, [R1+0x19c] ;  /* 0x00019c00011b7983 */ /* 0x000f680000300800 */
[----:B-----5:R0:W-:Y:S04]  /*29a90*/  STL.64 [R1+0x1118], R26 ;  /* 0x0011181a01007387 */ /* 0x0201e80000100a00 */
[----:B0-----:R-:W5:Y:S01]  /*29aa0*/  LDL.LU R26, [R1+0x1a8] ;  /* 0x0001a800011a7983 */ /* 0x001f620000300800 */
[----:B------:R-:W5:Y:S02]  /*29ab0*/  LDL.LU R27, [R1+0x1ac] ;  /* 0x0001ac00011b7983 */ /* 0x000f640000300800 */
[----:B------:R-:W3:Y:S02]  /*29ac0*/  LDL.LU R25, [R1+0x63c] ;  /* 0x00063c0001197983 */ /* 0x000ee40000300800 */
[--C-:B--2---:R-:W-:Y:S01]  /*29ad0*/  FADD R0, R10, -R12.reuse ;  /* 0x8000000c0a007221 */ /* 0x104fe20000000000 */
[----:B-----5:R-:W-:Y:S01]  /*29ae0*/  STL.64 [R1+0x1138], R26 ;  /* 0x0011381a01007387 */ /* 0x020fe20000100a00 */
[----:B---3--:R0:W-:Y:S02]  /*29af0*/  STL [R1+0x1130], R25 ;  /* 0x0011301901007387 */ /* 0x0081e40000100800 */
[----:B------:R-:W2:Y:S01]  /*29b00*/  LDL.LU R24, [R1+0x130] ;  /* 0x0001300001187983 */ /* 0x000ea20000300800 */
[----:B0-----:R-:W2:Y:S01]  /*29b10*/  LDL.LU R25, [R1+0x134] ;  /* 0x0001340001197983 */ /* 0x001ea20000300800 */
[----:B------:R-:W2:Y:S02]  /*29b20*/  LDL.LU R26, [R1+0x138] ;  /* 0x00013800011a7983 */ /* 0x000ea40000300800 */
[----:B------:R-:W2:Y:S02]  /*29b30*/  LDL.LU R27, [R1+0x13c] ;  /* 0x00013c00011b7983 */ /* 0x000ea40000300800 */
[----:B------:R-:W3:Y:S01]  /*29b40*/  LDL.LU R9, [R1+0x618] ;  /* 0x0006180001097983 */ /* 0x000ee20000300800 */
[----:B------:R-:W5:Y:S01]  /*29b50*/  LDL.LU R20, [R1+0x110] ;  /* 0x0001100001147983 */ /* 0x000f620000300800 */
[----:B------:R-:W5:Y:S02]  /*29b60*/  LDL.LU R21, [R1+0x114] ;  /* 0x0001140001157983 */ /* 0x000f640000300800 */
[----:B------:R-:W2:Y:S02]  /*29b70*/  LDL.LU R22, [R1+0x118] ;  /* 0x0001180001167983 */ /* 0x000ea40000300800 */
[----:B------:R-:W2:Y:S02]  /*29b80*/  LDL.LU R23, [R1+0x11c] ;  /* 0x00011c0001177983 */ /* 0x000ea40000300800 */
[----:B------:R-:W-:Y:S01]  /*29b90*/  FMUL R0, R0, 1.4426950216293334961 ;  /* 0x3fb8aa3b00007820 */ /* 0x000fe20000400000 */
[----:B------:R-:W3:Y:S05]  /*29ba0*/  LDL.LU R8, [R1+0x62c] ;  /* 0x00062c0001087983 */ /* 0x000eea0000300800 */
[----:B------:R-:W0:Y:S01]  /*29bb0*/  MUFU.EX2 R0, R0 ;  /* 0x0000000000007308 */ /* 0x000e220000000800 */
[----:B------:R-:W-:Y:S01]  /*29bc0*/  FADD R2, R11, -R12 ;  /* 0x8000000c0b027221 */ /* 0x000fe20000000000 */
[----:B--2---:R-:W-:Y:S01]  /*29bd0*/  STL.64 [R1+0x1128], R22 ;  /* 0x0011281601007387 */ /* 0x004fe20000100a00 */
[----:B-----5:R1:W-:Y:S01]  /*29be0*/  STL.64 [R1+0x1120], R20 ;  /* 0x0011201401007387 */ /* 0x0203e20000100a00 */
[----:B------:R-:W-:Y:S02]  /*29bf0*/  HMMA.16816.F32 R16, R4, R18, R24 ;  /* 0x000000120410723c */ /* 0x000fe40000001818 */
[----:B-1----:R-:W2:Y:S01]  /*29c00*/  LDL.LU R20, [R1+0x120] ;  /* 0x0001200001147983 */ /* 0x002ea20000300800 */
[----:B------:R-:W2:Y:S02]  /*29c10*/  LDL.LU R21, [R1+0x124] ;  /* 0x0001240001157983 */ /* 0x000ea40000300800 */
[----:B------:R-:W2:Y:S02]  /*29c20*/  LDL.LU R22, [R1+0x128] ;  /* 0x0001280001167983 */ /* 0x000ea40000300800 */
[----:B------:R-:W2:Y:S01]  /*29c30*/  LDL.LU R23, [R1+0x12c] ;  /* 0x00012c0001177983 */ /* 0x000ea20000300800 */
[----:B------:R-:W5:Y:S01]  /*29c40*/  LDL.LU R10, [R1+0x188] ;  /* 0x00018800010a7983 */ /* 0x000f620000300800 */
[----:B0-----:R0:W-:Y:S02]  /*29c50*/  STL [R1+0x4c0], R0 ;  /* 0x0004c00001007387 */ /* 0x0011e40000100800 */
[----:B------:R-:W5:Y:S02]  /*29c60*/  LDL.LU R11, [R1+0x18c] ;  /* 0x00018c00010b7983 */ /* 0x000f640000300800 */
[----:B0-----:R-:W-:-:S06]  /*29c70*/  FMUL R0, R2, 1.4426950216293334961 ;  /* 0x3fb8aa3b02007820 */ /* 0x001fcc0000400000 */
[----:B------:R-:W0:Y:S01]  /*29c80*/  MUFU.EX2 R0, R0 ;  /* 0x0000000000007308 */ /* 0x000e220000000800 */
[----:B----4-:R-:W-:Y:S02]  /*29c90*/  FADD R2, R29, -R12 ;  /* 0x8000000c1d027221 */ /* 0x010fe40000000000 */
[----:B------:R-:W4:Y:S01]  /*29ca0*/  LDL.LU R29, [R1+0x620] ;  /* 0x00062000011d7983 */ /* 0x000f220000300800 */
[----:B------:R-:W2:Y:S02]  /*29cb0*/  LDL.LU R13, [R1+0x624] ;  /* 0x00062400010d7983 */ /* 0x000ea40000300800 */
[----:B------:R-:W2:Y:S02]  /*29cc0*/  LDL.LU R14, [R1+0x178] ;  /* 0x00017800010e7983 */ /* 0x000ea40000300800 */
[----:B------:R-:W2:Y:S01]  /*29cd0*/  LDL.LU R15, [R1+0x17c] ;  /* 0x00017c00010f7983 */ /* 0x000ea20000300800 */
[----:B------:R-:W2:Y:S04]  /*29ce0*/  LDL.LU.64 R26, [R1+0x1138] ;  /* 0x00113800011a7983 */ /* 0x000ea80000300a00 */
[----:B0-----:R-:W-:Y:S01]  /*29cf0*/  STL [R1+0x4bc], R0 ;  /* 0x0004bc0001007387 */ /* 0x001fe20000100800 */
[----:B------:R-:W2:Y:S02]  /*29d00*/  LDL.LU R25, [R1+0x1130] ;  /* 0x0011300001197983 */ /* 0x000ea40000300800 */
[----:B------:R0:W-:Y:S02]  /*29d10*/  STL.64 [R1+0x1b0], R16 ;  /* 0x0001b01001007387 */ /* 0x0001e40000100a00 */
[----:B------:R1:W-:Y:S01]  /*29d20*/  STL.64 [R1+0x1b8], R18 ;  /* 0x0001b81201007387 */ /* 0x0003e20000100a00 */
[----:B0-----:R-:W3:Y:S01]  /*29d30*/  LDL.LU R17, [R1+0x64c] ;  /* 0x00064c0001117983 */ /* 0x001ee20000300800 */
[----:B-1----:R-:W3:Y:S02]  /*29d40*/  LDL.LU R18, [R1+0x168] ;  /* 0x0001680001127983 */ /* 0x002ee40000300800 */
[----:B------:R-:W3:Y:S02]  /*29d50*/  LDL.LU R19, [R1+0x16c] ;  /* 0x00016c0001137983 */ /* 0x000ee40000300800 */
[----:B------:R-:W-:-:S04]  /*29d60*/  FMUL R0, R2, 1.4426950216293334961 ;  /* 0x3fb8aa3b02007820 */ /* 0x000fc80000400000 */
[----:B------:R0:W1:Y:S01]  /*29d70*/  MUFU.EX2 R24, R0 ;  /* 0x0000000000187308 */ /* 0x0000620000000800 */
[----:B--2---:R-:W-:-:S04]  /*29d80*/  FADD R2, R25, -R12 ;  /* 0x8000000c19027221 */ /* 0x004fc80000000000 */
[----:B0-----:R-:W-:Y:S01]  /*29d90*/  FMUL R0, R2, 1.4426950216293334961 ;  /* 0x3fb8aa3b02007820 */ /* 0x001fe20000400000 */
[----:B---3--:R-:W-:Y:S01]  /*29da0*/  STL.64 [R1+0x1108], R18 ;  /* 0x0011081201007387 */ /* 0x008fe20000100a00 */
[----:B------:R0:W-:Y:S02]  /*29db0*/  STL [R1+0x1100], R17 ;  /* 0x0011001101007387 */ /* 0x0001e40000100800 */
[----:B------:R-:W5:Y:S01]  /*29dc0*/  LDL.LU R16, [R1+0x100] ;  /* 0x0001000001107983 */ /* 0x000f620000300800 */
[----:B0-----:R-:W5:Y:S01]  /*29dd0*/  LDL.LU R17, [R1+0x104] ;  /* 0x0001040001117983 */ /* 0x001f620000300800 */
[----:B------:R-:W5:Y:S02]  /*29de0*/  LDL.LU R18, [R1+0x108] ;  /* 0x0001080001127983 */ /* 0x000f640000300800 */
[----:B------:R-:W5:Y:S02]  /*29df0*/  LDL.LU R19, [R1+0x10c] ;  /* 0x00010c0001137983 */ /* 0x000f640000300800 */
[----:B-1----:R0:W-:Y:S01]  /*29e00*/  STL [R1+0x4b8], R24 ;  /* 0x0004b81801007387 */ /* 0x0021e20000100800 */
[----:B------:R-:W1:Y:S01]  /*29e10*/  MUFU.EX2 R0, R0 ;  /* 0x0000000000007308 */ /* 0x000e620000000800 */
[----:B0-----:R-:W-:Y:S01]  /*29e20*/  HMMA.16816.F32 R24, R4, R26, R20 ;  /* 0x0000001a0418723c */ /* 0x001fe20000001814 */
[----:B------:R-:W2:Y:S04]  /*29e30*/  LDL.LU.64 R22, [R1+0x1128] ;  /* 0x0011280001167983 */ /* 0x000ea80000300a00 */
[----:B-1----:R-:W-:Y:S01]  /*29e40*/  STL [R1+0x4b4], R0 ;  /* 0x0004b40001007387 */ /* 0x002fe20000100800 */
[----:B------:R-:W2:Y:S11]  /*29e50*/  LDL.LU.64 R20, [R1+0x1120] ;  /* 0x0011200001147983 */ /* 0x000eb60000300a00 */
[----:B------:R-:W-:Y:S06]  /*29e60*/  @!UPT UIADD3 URZ, URZ, URZ, URZ ;  /* 0x0000003f3f3ff290 */ /* 0x000fec000fffe03f */
[----:B------:R-:W-:Y:S01]  /*29e70*/  STL.64 [R1+0x410], R24 ;  /* 0x0004101801007387 */ /* 0x000fe20000100a00 */
[----:B------:R0:W-:Y:S03]  /*29e80*/  STL.64 [R1+0x418], R26 ;  /* 0x0004181a01007387 */ /* 0x0001e60000100a00 */
[----:B0-----:R-:W2:Y:S01]  /*29e90*/  LDL.LU.64 R26, [R1+0x1118] ;  /* 0x00111800011a7983 */ /* 0x001ea20000300a00 */
[----:B------:R-:W-:-:S04]  /*29ea0*/  FADD R2, R8, -R12 ;  /* 0x8000000c08027221 */ /* 0x000fc80000000000 */
[----:B------:R-:W-:-:S06]  /*29eb0*/  FMUL R0, R2, 1.4426950216293334961 ;  /* 0x3fb8aa3b02007820 */ /* 0x000fcc0000400000 */
[----:B------:R-:W0:Y:S01]  /*29ec0*/  MUFU.EX2 R0, R0 ;  /* 0x0000000000007308 */ /* 0x000e220000000800 */
[----:B------:R-:W-:Y:S02]  /*29ed0*/  FADD R2, R9, -R12 ;  /* 0x8000000c09027221 */ /* 0x000fe40000000000 */
[C---:B-----5:R-:W-:Y:S08]  /*29ee0*/  HMMA.16816.F32 R8, R4.reuse, R10, R16 ;  /* 0x0000000a0408723c */ /* 0x060ff00000001810 */
[----:B--2---:R-:W-:Y:S01]  /*29ef0*/  HMMA.16816.F32 R24, R4, R26, R20 ;  /* 0x0000001a0418723c */ /* 0x004fe20000001814 */
[----:B------:R-:W2:Y:S01]  /*29f00*/  LDL.LU R20, [R1+0x1110] ;  /* 0x0011100001147983 */ /* 0x000ea20000300800 */
[----:B0-----:R0:W-:Y:S02]  /*29f10*/  STL [R1+0x4b0], R0 ;  /* 0x0004b00001007387 */ /* 0x0011e40000100800 */
[----:B------:R-:W3:Y:S02]  /*29f20*/  LDL.LU R21, [R1+0x654] ;  /* 0x0006540001157983 */ /* 0x000ee40000300800 */
[----:B------:R-:W5:Y:S02]  /*29f30*/  LDL.LU R22, [R1+0x158] ;  /* 0x0001580001167983 */ /* 0x000f640000300800 */
[----:B0-----:R-:W-:-:S06]  /*29f40*/  FMUL R0, R2, 1.4426950216293334961 ;  /* 0x3fb8aa3b02007820 */ /* 0x001fcc0000400000 */
[----:B------:R-:W0:Y:S09]  /*29f50*/  MUFU.EX2 R0, R0 ;  /* 0x0000000000007308 */ /* 0x000e320000000800 */
[----:B------:R-:W-:Y:S01]  /*29f60*/  STL.64 [R1+0x400], R24 ;  /* 0x0004001801007387 */ /* 0x000fe20000100a00 */
[----:B------:R1:W-:Y:S02]  /*29f70*/  STL.64 [R1+0x408], R26 ;  /* 0x0004081a01007387 */ /* 0x0003e40000100a00 */
[----:B------:R-:W5:Y:S02]  /*29f80*/  LDL.LU R23, [R1+0x15c] ;  /* 0x00015c0001177983 */ /* 0x000f640000300800 */
[----:B----4-:R-:W-:Y:S01]  /*29f90*/  FADD R2, R29, -R12 ;  /* 0x8000000c1d027221 */ /* 0x010fe20000000000 */
[----:B-1----:R-:W4:Y:S01]  /*29fa0*/  LDL.LU R26, [R1+0x1c8] ;  /* 0x0001c800011a7983 */ /* 0x002f220000300800 */
[----:B------:R-:W4:Y:S02]  /*29fb0*/  LDL.LU R27, [R1+0x1cc] ;  /* 0x0001cc00011b7983 */ /* 0x000f240000300800 */
[----:B------:R-:W2:Y:S02]  /*29fc0*/  LDL.LU R25, [R1+0x650] ;  /* 0x0006500001197983 */ /* 0x000ea40000300800 */
[----:B------:R-:W2:Y:S01]  /*29fd0*/  LDL.LU R29, [R1+0x658] ;  /* 0x00065800011d7983 */ /* 0x000ea20000300800 */
[----:B0-----:R-:W-:Y:S01]  /*29fe0*/  STL [R1+0x4ac], R0 ;  /* 0x0004ac0001007387 */ /* 0x001fe20000100800 */
[----:B------:R-:W2:Y:S02]  /*29ff0*/  LDL.LU.64 R18, [R1+0x1108] ;  /* 0x0011080001127983 */ /* 0x000ea40000300a00 */
[----:B------:R-:W2:Y:S02]  /*2a000*/  LDL.LU R17, [R1+0x1100] ;  /* 0x0011000001117983 */ /* 0x000ea40000300800 */
[----:B------:R-:W-:Y:S01]  /*2a010*/  STL.64 [R1+0x3f0], R8 ;  /* 0x0003f00801007387 */ /* 0x000fe20000100a00 */
[----:B------:R0:W-:Y:S04]  /*2a020*/  STL.64 [R1+0x3f8], R10 ;  /* 0x0003f80a01007387 */ /* 0x0001e80000100a00 */
[----:B0-----:R-:W2:Y:S01]  /*2a030*/  LDL.LU.64 R10, [R1+0x10f8] ;  /* 0x0010f800010a7983 */ /* 0x001ea20000300a00 */
[----:B------:R-:W2:Y:S02]  /*2a040*/  LDL.LU.64 R8, [R1+0x10f0] ;  /* 0x0010f00001087983 */ /* 0x000ea40000300a00 */
[----:B------:R-:W-:-:S06]  /*2a050*/  FMUL R0, R2, 1.4426950216293334961 ;  /* 0x3fb8aa3b02007820 */ /* 0x000fcc0000400000 */
[----:B------:R-:W0:Y:S01]  /*2a060*/  MUFU.EX2 R0, R0 ;  /* 0x0000000000007308 */ /* 0x000e220000000800 */
[----:B------:R-:W-:Y:S01]  /*2a070*/  FADD R2, R13, -R12 ;  /* 0x8000000c0d027221 */ /* 0x000fe20000000000 */
[C---:B--2---:R-:W-:Y:S01]  /*2a080*/  HMMA.16816.F32 R8, R4.reuse, R14, R8 ;  /* 0x0000000e0408723c */ /* 0x044fe20000001808 */
[----:B------:R-:W2:Y:S01]  /*2a090*/  LDL.LU.64 R14, [R1+0x10e8] ;  /* 0x0010e800010e7983 */ /* 0x000ea20000300a00 */
[----:B0-----:R-:W-:Y:S02]  /*2a0a0*/  STL [R1+0x4a8], R0 ;  /* 0x0004a80001007387 */ /* 0x001fe40000100800 */
[----:B------:R-:W2:Y:S11]  /*2a0b0*/  LDL.LU.64 R12, [R1+0x10e0] ;  /* 0x0010e000010c7983 */ /* 0x000eb60000300a00 */
[----:B------:R-:W-:Y:S08]  /*2a0c0*/  @!UPT UIADD3 URZ, URZ, URZ, URZ ;  /* 0x0000003f3f3ff290 */ /* 0x000ff0000fffe03f */
[----:B------:R-:W-:Y:S01]  /*2a0d0*/  STL.64 [R1+0x3e0], R8 ;  /* 0x0003e00801007387 */ /* 0x000fe20000100a00 */
[----:B------:R0:W-:Y:S03]  /*2a0e0*/  STL.64 [R1+0x3e8], R10 ;  /* 0x0003e80a01007387 */ /* 0x0001e60000100a00 */
[----:B0-----:R-:W3:Y:S01]  /*2a0f0*/  LDL.LU R10, [R1+0x148] ;  /* 0x00014800010a7983 */ /* 0x001ee20000300800 */
[----:B------:R-:W3:Y:S01]  /*2a100*/  LDL.LU R11, [R1+0x14c] ;  /* 0x00014c00010b7983 */ /* 0x000ee20000300800 */
[----:B--2---:R-:W-:Y:S02]  /*2a110*/  HMMA.16816.F32 R12, R4, R18, R12 ;  /* 0x00000012040c723c */ /* 0x004fe4000000180c */
[----:B------:R-:W2:Y:S01]  /*2a120*/  LDL.LU.64 R18, [R1+0x10d8] ;  /* 0x0010d80001127983 */ /* 0x000ea20000300a00 */
[----:B------:R-:W-:-:S06]  /*2a130*/  FMUL R0, R2, 1.4426950216293334961 ;  /* 0x3fb8aa3b02007820 */ /* 0x000fcc0000400000 */
[----:B------:R-:W0:Y:S01]  /*2a140*/  MUFU.EX2 R0, R0 ;  /* 0x0000000000007308 */ /* 0x000e220000000800 */
[----:B------:R-:W-:Y:S01]  /*2a150*/  FADD R2, R17, -R3 ;  /* 0x8000000311027221 */ /* 0x000fe20000000000 */
[----:B0-----:R-:W-:Y:S01]  /*2a160*/  STL [R1+0x47c], R0 ;  /* 0x00047c0001007387 */ /* 0x001fe20000100800 */
[----:B------:R-:W5:Y:S11]  /*2a170*/  LDL.LU.64 R16, [R1+0x10d0] ;  /* 0x0010d00001107983 */ /* 0x000f760000300a00 */
[----:B------:R0:W-:Y:S02]  /*2a180*/  STL.64 [R1+0x3d0], R12 ;  /* 0x0003d00c01007387 */ /* 0x0001e40000100a00 */
[----:B------:R2:W-:Y:S01]  /*2a190*/  STL.64 [R1+0x3d8], R14 ;  /* 0x0003d80e01007387 */ /* 0x0005e20000100a00 */
[----:B0-----:R-:W4:Y:S01]  /*2a1a0*/  LDL.LU R13, [R1+0x628] ;  /* 0x00062800010d7983 */ /* 0x001f220000300800 */
[----:B--2---:R-:W-:Y:S01]  /*2a1b0*/  MOV R14, R18 ;  /* 0x00000012000e7202 */ /* 0x004fe20000000f00 */
[----:B------:R-:W-:-:S02]  /*2a1c0*/  IMAD.MOV.U32 R15, RZ, RZ, R19 ;  /* 0x000000ffff0f7224 */ /* 0x000fc400078e0013 */
[----:B------:R-:W5:Y:S01]  /*2a1d0*/  LDL.LU R18, [R1+0x10c8] ;  /* 0x0010c80001127983 */ /* 0x000f620000300800 */
[----:B------:R-:W5:Y:S02]  /*2a1e0*/  LDL.LU R19, [R1+0x10c4] ;  /* 0x0010c40001137983 */ /* 0x000f640000300800 */
[----:B------:R-:W-:-:S06]  /*2a1f0*/  FMUL R0, R2, 1.4426950216293334961 ;  /* 0x3fb8aa3b02007820 */ /* 0x000fcc0000400000 */
[----:B------:R-:W0:Y:S01]  /*2a200*/  MUFU.EX2 R0, R0 ;  /* 0x0000000000007308 */ /* 0x000e220000000800 */
[----:B------:R1:W-:Y:S01]  /*2a210*/  STL.64 [R1+0x10a8], R14 ;  /* 0x0010a80e01007387 */ /* 0x0003e20000100a00 */
[----:B---3--:R-:W-:Y:S01]  /*2a220*/  FADD R2, R21, -R3 ;  /* 0x8000000315027221 */ /* 0x008fe20000000000 */
[----:B-1----:R-:W-:Y:S01]  /*2a230*/  MOV R14, R28 ;  /* 0x0000001c000e7202 */ /* 0x002fe20000000f00 */
[----:B------:R-:W-:Y:S01]  /*2a240*/  IMAD.MOV.U32 R15, RZ, RZ, R20 ;  /* 0x000000ffff0f7224 */ /* 0x000fe200078e0014 */
[----:B----4-:R1:W-:Y:S01]  /*2a250*/  STL [R1+0x10a0], R13 ;  /* 0x0010a00d01007387 */ /* 0x0103e20000100800 */
[----:B------:R-:W2:Y:S03]  /*2a260*/  LDL.LU R12, [R1+0x10] ;  /* 0x00001000010c7983 */ /* 0x000ea60000300800 */
[----:B-1----:R-:W2:Y:S01]  /*2a270*/  LDL.LU R13, [R1+0x14] ;  /* 0x00001400010d7983 */ /* 0x002ea20000300800 */
[----:B------:R-:W3:Y:S01]  /*2a280*/  LDL.LU R28, [R1+0x10c0] ;  /* 0x0010c000011c7983 */ /* 0x000ee20000300800 */
[----:B-----5:R-:W-:Y:S02]  /*2a290*/  HMMA.16816.F32 R16, R4, R22, R16 ;  /* 0x000000160410723c */ /* 0x020fe40000001810 */
[----:B------:R-:W4:Y:S01]  /*2a2a0*/  LDL.LU.64 R22, [R1+0x10b8] ;  /* 0x0010b80001167983 */ /* 0x000f220000300a00 */
[----:B0-----:R0:W-:Y:S02]  /*2a2b0*/  STL [R1+0x478], R0 ;  /* 0x0004780001007387 */ /* 0x0011e40000100800 */
[----:B------:R-:W4:Y:S02]  /*2a2c0*/  LDL.LU.64 R20, [R1+0x10b0] ;  /* 0x0010b00001147983 */ /* 0x000f240000300a00 */
[----:B0-----:R-:W-:-:S02]  /*2a2d0*/  FMUL R0, R2, 1.4426950216293334961 ;  /* 0x3fb8aa3b02007820 */ /* 0x001fc40000400000 */
[----:B------:R-:W-:-:S04]  /*2a2e0*/  FADD R2, R25, -R3 ;  /* 0x8000000319027221 */ /* 0x000fc80000000000 */
[----:B------:R-:W0:Y:S10]  /*2a2f0*/  MUFU.EX2 R0, R0 ;  /* 0x0000000000007308 */ /* 0x000e340000000800 */
[----:B------:R-:W-:Y:S01]  /*2a300*/  STL.64 [R1+0x3b0], R16 ;  /* 0x0003b01001007387 */ /* 0x000fe20000100a00 */
[----:B------:R1:W-:Y:S03]  /*2a310*/  STL.64 [R1+0x3b8], R18 ;  /* 0x0003b81201007387 */ /* 0x0003e60000100a00 */
[----:B-1----:R-:W5:Y:S01]  /*2a320*/  LDL.LU R19, [R1+0x634] ;  /* 0x0006340001137983 */ /* 0x002f620000300800 */
[C---:B--2---:R-:W-:Y:S03]  /*2a330*/  HMMA.16816.F32 R24, R4.reuse, R26, R12 ;  /* 0x0000001a0418723c */ /* 0x044fe6000000180c */
[----:B0-----:R-:W-:Y:S05]  /*2a340*/  STL [R1+0x474], R0 ;  /* 0x0004740001007387 */ /* 0x001fea0000100800 */
[----:B----4-:R-:W-:Y:S01]  /*2a350*/  HMMA.16816.F32 R20, R4, R10, R20 ;  /* 0x0000000a0414723c */ /* 0x010fe20000001814 */
[----:B---3--:R-:W0:Y:S04]  /*2a360*/  LDSM.16.M88.4 R8, [R28+0x20080] ;  /* 0x020080001c08783b */ /* 0x008e280000000200 */
[----:B0-----:R-:W-:Y:S11]  /*2a370*/  STL [R1+0x1078], R11 ;  /* 0x0010780b01007387 */ /* 0x001ff60000100800 */
[----:B------:R-:W-:Y:S07]  /*2a380*/  @!UPT UIADD3 URZ, URZ, URZ, URZ ;  /* 0x0000003f3f3ff290 */ /* 0x000fee000fffe03f */
[----:B------:R-:W-:Y:S02]  /*2a390*/  STL.64 [R1+0x390], R20 ;  /* 0x0003901401007387 */ /* 0x000fe40000100a00 */
[----:B------:R0:W-:Y:S02]  /*2a3a0*/  STL.64 [R1+0x398], R22 ;  /* 0x0003981601007387 */ /* 0x0001e40000100a00 */
[----:B0-----:R-:W2:Y:S01]  /*2a3b0*/  LDL.LU R22, [R1+0x638] ;  /* 0x0006380001167983 */ /* 0x001ea20000300800 */
[----:B------:R-:W3:Y:S02]  /*2a3c0*/  LDL.LU.64 R14, [R1+0x10a8] ;  /* 0x0010a800010e7983 */ /* 0x000ee40000300a00 */
[----:B------:R-:W4:Y:S02]  /*2a3d0*/  LDL.LU R13, [R1+0x10a0] ;  /* 0x0010a000010d7983 */ /* 0x000f240000300800 */
[----:B------:R-:W-:Y:S01]  /*2a3e0*/  STL.64 [R1+0x10], R24 ;  /* 0x0000101801007387 */ /* 0x000fe20000100a00 */
[----:B------:R0:W-:Y:S04]  /*2a3f0*/  STL.64 [R1+0x18], R26 ;  /* 0x0000181a01007387 */ /* 0x0001e80000100a00 */
[----:B0-----:R-:W3:Y:S01]  /*2a400*/  LDL.LU.64 R26, [R1+0x1098] ;  /* 0x00109800011a7983 */ /* 0x001ee20000300a00 */
[----:B------:R-:W3:Y:S02]  /*2a410*/  LDL.LU.64 R24, [R1+0x1090] ;  /* 0x0010900001187983 */ /* 0x000ee40000300a00 */
[----:B------:R-:W2:Y:S02]  /*2a420*/  LDL.LU R23, [R1+0x648] ;  /* 0x0006480001177983 */ /* 0x000ea40000300800 */
[----:B------:R-:W-:-:S02]  /*2a430*/  FMUL R0, R2, 1.4426950216293334961 ;  /* 0x3fb8aa3b02007820 */ /* 0x000fc40000400000 */
[--C-:B------:R-:W-:Y:S02]  /*2a440*/  FADD R2, R29, -R3.reuse ;  /* 0x800000031d027221 */ /* 0x100fe40000000000 */
[----:B------:R0:W1:Y:S02]  /*2a450*/  MUFU.EX2 R29, R0 ;  /* 0x00000000001d7308 */ /* 0x0000640000000800 */
[----:B0-----:R-:W-:Y:S02]  /*2a460*/  FMUL R0, R2, 1.4426950216293334961 ;  /* 0x3fb8aa3b02007820 */ /* 0x001fe40000400000 */
[----:B----4-:R-:W-:Y:S02]  /*2a470*/  FADD R2, R13, -R3 ;  /* 0x800000030d027221 */ /* 0x010fe40000000000 */
[----:B---3--:R-:W-:Y:S01]  /*2a480*/  HMMA.16816.F32 R12, R4, R14, R24 ;  /* 0x0000000e040c723c */ /* 0x008fe20000001818 */
[----:B--2---:R0:W-:Y:S04]  /*2a490*/  STL.64 [R1+0x1080], R22 ;  /* 0x0010801601007387 */ /* 0x0041e80000100a00 */
[----:B0-----:R-:W2:Y:S01]  /*2a4a0*/  LDL.LU R22, [R1+0x68] ;  /* 0x0000680001167983 */ /* 0x001ea20000300800 */
[----:B------:R-:W2:Y:S02]  /*2a4b0*/  LDL.LU R23, [R1+0x6c] ;  /* 0x00006c0001177983 */ /* 0x000ea40000300800 */
[----:B-1----:R-:W-:Y:S02]  /*2a4c0*/  STL [R1+0x470], R29 ;  /* 0x0004701d01007387 */ /* 0x002fe40000100800 */
[----:B------:R-:W3:Y:S11]  /*2a4d0*/  LDL.LU R26, [R1+0x58] ;  /* 0x00005800011a7983 */ /* 0x000ef60000300800 */
[----:B------:R-:W-:Y:S02]  /*2a4e0*/  @!UPT UIADD3 URZ, URZ, URZ, URZ ;  /* 0x0000003f3f3ff290 */ /* 0x000fe4000fffe03f */
[----:B------:R-:W-:Y:S01]  /*2a4f0*/  STL.64 [R1+0x3c0], R12 ;  /* 0x0003c00c01007387 */ /* 0x000fe20000100a00 */
[----:B------:R-:W-:Y:S02]  /*2a500*/  STL.64 [R1+0x3c8], R14 ;  /* 0x0003c80e01007387 */ /* 0x000fe40000100a00 */
[----:B------:R-:W3:Y:S02]  /*2a510*/  LDL.LU R27, [R1+0x5c] ;  /* 0x00005c00011b7983 */ /* 0x000ee40000300800 */
[----:B------:R-:W0:Y:S01]  /*2a520*/  LDSM.16.M88.4 R12, [R28+0x20880] ;  /* 0x020880001c0c783b */ /* 0x000e220000000200 */
[----:B---3--:R1:W-:Y:S03]  /*2a530*/  STL.64 [R1+0x1088], R26 ;  /* 0x0010881a01007387 */ /* 0x0083e60000100a00 */
[----:B------:R-:W2:Y:S02]  /*2a540*/  LDL.LU R24, [R1+0x40] ;  /* 0x0000400001187983 */ /* 0x000ea40000300800 */
[----:B------:R-:W2:Y:S01]  /*2a550*/  LDL.LU R25, [R1+0x44] ;  /* 0x0000440001197983 */ /* 0x000ea20000300800 */
[----:B-1----:R-:W2:Y:S01]  /*2a560*/  LDL.LU R26, [R1+0x48] ;  /* 0x00004800011a7983 */ /* 0x002ea20000300800 */
[----:B------:R-:W2:Y:S01]  /*2a570*/  LDL.LU R27, [R1+0x4c] ;  /* 0x00004c00011b7983 */ /* 0x000ea20000300800 */
[----:B------:R1:W3:Y:S01]  /*2a580*/  MUFU.EX2 R11, R0 ;  /* 0x00000000000b7308 */ /* 0x0002e20000000800 */
[----:B0-----:R-:W-:Y:S02]  /*2a590*/  STL [R1+0x1008], R15 ;  /* 0x0010080f01007387 */ /* 0x001fe40000100800 */
[----:B-1----:R-:W-:-:S02]  /*2a5a0*/  FMUL R0, R2, 1.4426950216293334961 ;  /* 0x3fb8aa3b02007820 */ /* 0x002fc40000400000 */
[----:B-----5:R-:W-:Y:S01]  /*2a5b0*/  FADD R2, R19, -R3 ;  /* 0x8000000313027221 */ /* 0x020fe20000000000 */
[----:B---3--:R-:W-:Y:S01]  /*2a5c0*/  STL [R1+0x45c], R11 ;  /* 0x00045c0b01007387 */ /* 0x008fe20000100800 */
[----:B--2---:R-:W-:Y:S03]  /*2a5d0*/  HMMA.16816.F32 R20, R4, R22, R24 ;  /* 0x000000160414723c */ /* 0x004fe60000001818 */
[----:B------:R-:W2:Y:S11]  /*2a5e0*/  LDL.LU.64 R26, [R1+0x1088] ;  /* 0x00108800011a7983 */ /* 0x000eb60000300a00 */
[----:B------:R-:W-:Y:S09]  /*2a5f0*/  @!UPT UIADD3 URZ, URZ, URZ, URZ ;  /* 0x0000003f3f3ff290 */ /* 0x000ff2000fffe03f */
[----:B------:R-:W-:Y:S01]  /*2a600*/  STL.64 [R1+0x3a0], R20 ;  /* 0x0003a01401007387 */ /* 0x000fe20000100a00 */
[----:B------:R0:W-:Y:S03]  /*2a610*/  STL.64 [R1+0x3a8], R22 ;  /* 0x0003a81601007387 */ /* 0x0001e60000100a00 */
[----:B0-----:R-:W3:Y:S01]  /*2a620*/  LDL.LU.64 R22, [R1+0x1080] ;  /* 0x0010800001167983 */ /* 0x001ee20000300a00 */
[----:B------:R-:W4:Y:S02]  /*2a630*/  LDL R18, [R1+0x47c] ;  /* 0x00047c0001127983 */ /* 0x000f240000100800 */
[----:B------:R-:W4:Y:S02]  /*2a640*/  LDL R19, [R1+0x4a8] ;  /* 0x0004a80001137983 */ /* 0x000f240000100800 */
[----:B------:R-:W5:Y:S01]  /*2a650*/  LDL R16, [R1+0x4b0] ;  /* 0x0004b00001107983 */ /* 0x000f620000100800 */
[----:B------:R-:W0:Y:S02]  /*2a660*/  MUFU.EX2 R17, R0 ;  /* 0x0000000000117308 */ /* 0x000e240000000800 */
[----:B0-----:R-:W-:Y:S04]  /*2a670*/  STL [R1+0x458], R17 ;  /* 0x0004581101007387 */ /* 0x001fe80000100800 */
[----:B----4-:R0:W-:Y:S01]  /*2a680*/  STL.64 [R1+0x1018], R18 ;  /* 0x0010181201007387 */ /* 0x0101e20000100a00 */
[----:B-----5:R-:W-:Y:S03]  /*2a690*/  STL.64 [R1+0x1010], R16 ;  /* 0x0010101001007387 */ /* 0x020fe60000100a00 */
[----:B0-----:R-:W4:Y:S01]  /*2a6a0*/  LDL.LU R18, [R1+0xc8] ;  /* 0x0000c80001127983 */ /* 0x001f220000300800 */
[----:B------:R-:W4:Y:S03]  /*2a6b0*/  LDL.LU R19, [R1+0xcc] ;  /* 0x0000cc0001137983 */ /* 0x000f260000300800 */
[----:B----4-:R0:W-:Y:S04]  /*2a6c0*/  STL.64 [R1+0x1030], R18 ;  /* 0x0010301201007387 */ /* 0x0101e80000100a00 */
[----:B0-----:R-:W4:Y:S01]  /*2a6d0*/  LDL.LU R18, [R1+0xd8] ;  /* 0x0000d80001127983 */ /* 0x001f220000300800 */
[----:B------:R-:W4:Y:S03]  /*2a6e0*/  LDL.LU R19, [R1+0xdc] ;  /* 0x0000dc0001137983 */ /* 0x000f260000300800 */
[----:B----4-:R0:W-:Y:S04]  /*2a6f0*/  STL.64 [R1+0x1048], R18 ;  /* 0x0010481201007387 */ /* 0x0101e80000100a00 */
[----:B0-----:R-:W4:Y:S01]  /*2a700*/  LDL.LU R18, [R1+0xe8] ;  /* 0x0000e80001127983 */ /* 0x001f220000300800 */
[----:B------:R-:W4:Y:S03]  /*2a710*/  LDL.LU R19, [R1+0xec] ;  /* 0x0000ec0001137983 */ /* 0x000f260000300800 */
[----:B----4-:R0:W-:Y:S01]  /*2a720*/  STL.64 [R1+0x1060], R18 ;  /* 0x0010601201007387 */ /* 0x0101e20000100a00 */
[----:B------:R-:W2:Y:S02]  /*2a730*/  LDL.LU R16, [R1+0x30] ;  /* 0x0000300001107983 */ /* 0x000ea40000300800 */
[----:B------:R-:W2:Y:S01]  /*2a740*/  LDL.LU R17, [R1+0x34] ;  /* 0x0000340001117983 */ /* 0x000ea20000300800 */
[----:B0-----:R-:W2:Y:S01]  /*2a750*/  LDL.LU R18, [R1+0x38] ;  /* 0x0000380001127983 */ /* 0x001ea20000300800 */
[----:B------:R-:W2:Y:S02]  /*2a760*/  LDL.LU R19, [R1+0x3c] ;  /* 0x00003c0001137983 */ /* 0x000ea40000300800 */
[----:B------:R-:W-:-:S04]  /*2a770*/  FMUL R0, R2, 1.4426950216293334961 ;  /* 0x3fb8aa3b02007820 */ /* 0x000fc80000400000 */
[----:B------:R0:W1:Y:S01]  /*2a780*/  MUFU.EX2 R15, R0 ;  /* 0x00000000000f7308 */ /* 0x0000620000000800 */
[--C-:B---3--:R-:W-:Y:S02]  /*2a790*/  FADD R2, R22, -R3.reuse ;  /* 0x8000000316027221 */ /* 0x108fe40000000000 */
[----:B0-----:R-:W-:Y:S01]  /*2a7a0*/  FADD R0, R23, -R3 ;  /* 0x8000000317007221 */ /* 0x001fe20000000000 */
[----:B--2---:R-:W-:Y:S01]  /*2a7b0*/  HMMA.16816.F32 R24, R4, R26, R16 ;  /* 0x0000001a0418723c */ /* 0x004fe20000001810 */
[----:B------:R-:W2:Y:S11]  /*2a7c0*/  LDL.LU R18, [R1+0xf8] ;  /* 0x0000f80001127983 */ /* 0x000eb60000300800 */
[----:B------:R-:W-:Y:S11]  /*2a7d0*/  @!UPT UIADD3 URZ, URZ, URZ, URZ ;  /* 0x0000003f3f3ff290 */ /* 0x000ff6000fffe03f */
[----:B------:R0:W-:Y:S01]  /*2a7e0*/  STL.64 [R1+0x380], R24 ;  /* 0x0003801801007387 */ /* 0x0001e20000100a00 */
[----:B------:R3:W-:Y:S02]  /*2a7f0*/  STL.64 [R1+0x388], R26 ;  /* 0x0003881a01007387 */ /* 0x0007e40000100a00 */
[----:B------:R-:W2:Y:S02]  /*2a800*/  LDL.LU R19, [R1+0xfc] ;  /* 0x0000fc0001137983 */ /* 0x000ea40000300800 */
[----:B------:R-:W4:Y:S01]  /*2a810*/  LDL R16, [R1+0x4bc] ;  /* 0x0004bc0001107983 */ /* 0x000f220000100800 */
[----:B------:R-:W5:Y:S04]  /*2a820*/  LDL R17, [R1+0x474] ;  /* 0x0004740001117983 */ /* 0x000f680000100800 */
[----:B0-----:R-:W4:Y:S04]  /*2a830*/  LDL R24, [R1+0x4c0] ;  /* 0x0004c00001187983 */ /* 0x001f280000100800 */
[----:B------:R-:W5:Y:S04]  /*2a840*/  LDL R25, [R1+0x478] ;  /* 0x0004780001197983 */ /* 0x000f680000100800 */
[----:B---3--:R-:W3:Y:S04]  /*2a850*/  LDL R26, [R1+0x4b4] ;  /* 0x0004b400011a7983 */ /* 0x008ee80000100800 */
[----:B------:R-:W3:Y:S01]  /*2a860*/  LDL R27, [R1+0x4b8] ;  /* 0x0004b800011b7983 */ /* 0x000ee20000100800 */
[----:B------:R-:W2:Y:S02]  /*2a870*/  LDL.LU R20, [R1] ;  /* 0x0000000001147983 */ /* 0x000ea40000300800 */
[----:B------:R-:W2:Y:S02]  /*2a880*/  LDL.LU R21, [R1+0x4] ;  /* 0x0000040001157983 */ /* 0x000ea40000300800 */
[----:B------:R-:W2:Y:S01]  /*2a890*/  LDL.LU R22, [R1+0x8] ;  /* 0x0000080001167983 */ /* 0x000ea20000300800 */
[----:B------:R-:W2:Y:S01]  /*2a8a0*/  LDL.LU R23, [R1+0xc] ;  /* 0x00000c0001177983 */ /* 0x000ea20000300800 */
[----:B-1----:R-:W-:Y:S02]  /*2a8b0*/  STL [R1+0x454], R15 ;  /* 0x0004540f01007387 */ /* 0x002fe40000100800 */
[----:B------:R-:W-:Y:S02]  /*2a8c0*/  STL.64 [R1+0x1028], R14 ;  /* 0x0010280e01007387 */ /* 0x000fe40000100a00 */
[----:B------:R0:W-:Y:S02]  /*2a8d0*/  STL.64 [R1+0x1020], R12 ;  /* 0x0010200c01007387 */ /* 0x0001e40000100a00 */
        /* <DEDUP_REMOVED lines=22> */
[----:B------:R-:W-:Y:S01]  /*2aa40*/  FMUL R2, R2, 1.4426950216293334961 ;  /* 0x3fb8aa3b02027820 */ /* 0x000fe20000400000 */
[----:B----4-:R-:W-:-:S02]  /*2aa50*/  F2FP.PACK_AB R24, R16, R24 ;  /* 0x000000181018723e */ /* 0x010fc400000000ff */
[----:B-----5:R-:W-:-:S03]  /*2aa60*/  F2FP.PACK_AB R25, R17, R25 ;  /* 0x000000191119723e */ /* 0x020fc600000000ff */
[----:B------:R-:W0:Y:S01]  /*2aa70*/  MUFU.EX2 R2, R2 ;  /* 0x0000000200027308 */ /* 0x000e220000000800 */
[----:B---3--:R-:W-:Y:S01]  /*2aa80*/  F2FP.PACK_AB R26, R26, R27 ;  /* 0x0000001b1a1a723e */ /* 0x008fe200000000ff */
[----:B------:R-:W-:Y:S01]  /*2aa90*/  FMUL R0, R0, 1.4426950216293334961 ;  /* 0x3fb8aa3b00007820 */ /* 0x000fe20000400000 */
[----:B------:R-:W-:Y:S01]  /*2aaa0*/  F2FP.PACK_AB R27, R11, R29 ;  /* 0x0000001d0b1b723e */ /* 0x000fe200000000ff */
[----:B------:R-:W-:Y:S04]  /*2aab0*/  STL [R1+0xac4], R3 ;  /* 0x000ac40301007387 */ /* 0x000fe80000100800 */
[----:B------:R1:W3:Y:S02]  /*2aac0*/  MUFU.EX2 R29, R0 ;  /* 0x00000000001d7308 */ /* 0x0002e40000000800 */
[----:B------:R-:W-:Y:S01]  /*2aad0*/  HMMA.16816.F32 R20, R24, R8, R20 ;  /* 0x000000081814723c */ /* 0x000fe20000001814 */
[----:B0-----:R-:W-:Y:S01]  /*2aae0*/  STL [R1+0x450], R2 ;  /* 0x0004500201007387 */ /* 0x001fe20000100800 */
[----:B------:R-:W4:Y:S02]  /*2aaf0*/  LDL.LU R11, [R1+0x1078] ;  /* 0x00107800010b7983 */ /* 0x000f240000300800 */
[----:B-1----:R-:W5:Y:S04]  /*2ab00*/  LDL R0, [R1+0x4ac] ;  /* 0x0004ac0001007983 */ /* 0x002f680000100800 */
[C---:B--2---:R-:W-:Y:S01]  /*2ab10*/  HMMA.16816.F32 R16, R4.reuse, R18, R12 ;  /* 0x000000120410723c */ /* 0x044fe2000000180c */
[----:B------:R-:W2:Y:S01]  /*2ab20*/  LDL.LU.64 R14, [R1+0x1070] ;  /* 0x00107000010e7983 */ /* 0x000ea20000300a00 */
[----:B------:R-:W2:Y:S11]  /*2ab30*/  LDL.LU.64 R12, [R1+0x1068] ;  /* 0x00106800010c7983 */ /* 0x000eb60000300a00 */
[----:B------:R-:W-:Y:S10]  /*2ab40*/  @!UPT UIADD3 URZ, URZ, URZ, URZ ;  /* 0x0000003f3f3ff290 */ /* 0x000ff4000fffe03f */
[----:B------:R2:W-:Y:S01]  /*2ab50*/  STL.64 [R1+0x1a0], R16 ;  /* 0x0001a01001007387 */ /* 0x0005e20000100a00 */
[----:B------:R-:W-:Y:S01]  /*2ab60*/  MOV R9, R18 ;  /* 0x0000001200097202 */ /* 0x000fe20000000f00 */
[----:B------:R-:W-:Y:S02]  /*2ab70*/  IMAD.MOV.U32 R8, RZ, RZ, R19 ;  /* 0x000000ffff087224 */ /* 0x000fe400078e0013 */
[----:B------:R-:W2:Y:S02]  /*2ab80*/  LDL.LU.64 R18, [R1+0x1060] ;  /* 0x0010600001127983 */ /* 0x000ea40000300a00 */
        /* <DEDUP_REMOVED lines=15> */
[----:B------:R-:W2:Y:S01]  /*2ac80*/  LDL.LU.64 R14, [R1+0x1028] ;  /* 0x00102800010e7983 */ /* 0x000ea20000300a00 */
[----:B------:R-:W2:Y:S02]  /*2ac90*/  LDL.LU.64 R12, [R1+0x1020] ;  /* 0x00102000010c7983 */ /* 0x000ea40000300a00 */
[----:B------:R-:W2:Y:S02]  /*2aca0*/  LDL.LU.64 R18, [R1+0x1018] ;  /* 0x0010180001127983 */ /* 0x000ea40000300a00 */
[----:B------:R-:W5:Y:S11]  /*2acb0*/  LDL.LU.64 R16, [R1+0x1010] ;  /* 0x0010100001107983 */ /* 0x000f760000300a00 */
[----:B------:R-:W-:Y:S05]  /*2acc0*/  @!UPT UIADD3 URZ, URZ, URZ, URZ ;  /* 0x0000003f3f3ff290 */ /* 0x000fea000fffe03f */
[----:B------:R0:W-:Y:S01]  /*2acd0*/  STL.64 [R1+0x360], R4 ;  /* 0x0003600401007387 */ /* 0x0001e20000100a00 */
[----:B------:R1:W-:Y:S01]  /*2ace0*/  STL [R1+0x368], R6 ;  /* 0x0003680601007387 */ /* 0x0003e20000100800 */
[----:B------:R-:W-:Y:S02]  /*2acf0*/  MOV R3, R7 ;  /* 0x0000000700037202 */ /* 0x000fe40000000f00 */
[----:B0-----:R-:W4:Y:S01]  /*2ad00*/  LDL.LU R4, [R1+0x70] ;  /* 0x0000700001047983 */ /* 0x001f220000300800 */
[----:B------:R-:W4:Y:S02]  /*2ad10*/  LDL.LU R5, [R1+0x74] ;  /* 0x0000740001057983 */ /* 0x000f240000300800 */
[----:B-1----:R-:W4:Y:S02]  /*2ad20*/  LDL.LU R6, [R1+0x78] ;  /* 0x0000780001067983 */ /* 0x002f240000300800 */
[----:B------:R-:W4:Y:S01]  /*2ad30*/  LDL.LU R7, [R1+0x7c] ;  /* 0x00007c0001077983 */ /* 0x000f220000300800 */
[----:B------:R-:W-:Y:S01]  /*2ad40*/  STL [R1+0xd90], R3 ;  /* 0x000d900301007387 */ /* 0x000fe20000100800 */
[----:B------:R-:W-:Y:S02]  /*2ad50*/  STL [R1+0xfbc], R24 ;  /* 0x000fbc1801007387 */ /* 0x000fe40000100800 */
[----:B------:R-:W-:Y:S02]  /*2ad60*/  STL [R1+0xfb8], R25 ;  /* 0x000fb81901007387 */ /* 0x000fe40000100800 */
[----:B------:R-:W-:Y:S01]  /*2ad70*/  STL [R1+0xfb4], R26 ;  /* 0x000fb41a01007387 */ /* 0x000fe20000100800 */
[----:B------:R-:W-:Y:S01]  /*2ad80*/  STL [R1+0xfb0], R27 ;  /* 0x000fb01b01007387 */ /* 0x000fe20000100800 */
[----:B--2---:R-:W-:-:S02]  /*2ad90*/  F2FP.PACK_AB R18, R18, R19 ;  /* 0x000000131212723e */ /* 0x004fc400000000ff */
[----:B-----5:R-:W-:Y:S02]  /*2ada0*/  F2FP.PACK_AB R16, R0, R16 ;  /* 0x000000100010723e */ /* 0x020fe400000000ff */
[----:B------:R-:W-:Y:S01]  /*2adb0*/  F2FP.PACK_AB R17, R15, R17 ;  /* 0x000000110f11723e */ /* 0x000fe200000000ff */
[----:B---3--:R-:W-:Y:S01]  /*2adc0*/  F2FP.PACK_AB R19, R29, R2 ;  /* 0x000000021d13723e */ /* 0x008fe200000000ff */
[----:B------:R-:W2:Y:S01]  /*2add0*/  LDL.LU R15, [R1+0x1008] ;  /* 0x00100800010f7983 */ /* 0x000ea20000300800 */
[----:B------:R-:W-:Y:S02]  /*2ade0*/  STL [R1+0xc80], R29 ;  /* 0x000c801d01007387 */ /* 0x000fe40000100800 */
[----:B------:R-:W-:Y:S03]  /*2adf0*/  STL.64 [R1+0xe78], R8 ;  /* 0x000e780801007387 */ /* 0x000fe60000100a00 */
[----:B----4-:R-:W-:Y:S01]  /*2ae00*/  HMMA.16816.F32 R20, R16, R10, R20 ;  /* 0x0000000a1014723c */ /* 0x010fe20000001814 */
[----:B------:R-:W-:Y:S07]  /*2ae10*/  LDSM.16.M88.4 R8, [R28+0x21880] ;  /* 0x021880001c08783b */ /* 0x000fee0000000200 */
[----:B------:R-:W-:Y:S01]  /*2ae20*/  HMMA.16816.F32 R4, R24, R12, R4 ;  /* 0x0000000c1804723c */ /* 0x000fe20000001804 */
[----:B------:R-:W0:Y:S11]  /*2ae30*/  LDSM.16.M88.4 R24, [R28+0x21080] ;  /* 0x021080001c18783b */ /* 0x000e360000000200 */
[----:B------:R-:W-:Y:S03]  /*2ae40*/  @!UPT UIADD3 URZ, URZ, URZ, URZ ;  /* 0x0000003f3f3ff290 */ /* 0x000fe6000fffe03f */
[----:B------:R-:W-:Y:S01]  /*2ae50*/  STL.64 [R1+0x590], R20 ;  /* 0x0005901401007387 */ /* 0x000fe20000100a00 */
[----:B------:R-:W-:Y:S02]  /*2ae60*/  STL.64 [R1+0x598], R22 ;  /* 0x0005981601007387 */ /* 0x000fe40000100a00 */
[----:B------:R-:W-:Y:S01]  /*2ae70*/  LDSM.16.M88.4 R20, [R28+0x27880] ;  /* 0x027880001c14783b */ /* 0x000fe20000000200 */
[----:B0-----:R-:W-:-:S03]  /*2ae80*/  MOV R12, R27 ;  /* 0x0000001b000c7202 */ /* 0x001fc60000000f00 */
[----:B------:R-:W-:Y:S01]  /*2ae90*/  IMAD.MOV.U32 R13, RZ, RZ, R26 ;  /* 0x000000ffff0d7224 */ /* 0x000fe200078e001a */
[----:B------:R-:W-:Y:S01]  /*2aea0*/  MOV R3, R25 ;  /* 0x0000001900037202 */ /* 0x000fe20000000f00 */
[----:B------:R-:W-:Y:S01]  /*2aeb0*/  IMAD.MOV.U32 R29, RZ, RZ, R24 ;  /* 0x000000ffff1d7224 */ /* 0x000fe200078e0018 */
[----:B------:R-:W-:Y:S02]  /*2aec0*/  STL [R1+0xfcc], R12 ;  /* 0x000fcc0c01007387 */ /* 0x000fe40000100800 */
[----:B------:R-:W-:Y:S02]  /*2aed0*/  STL [R1+0xfc8], R13 ;  /* 0x000fc80d01007387 */ /* 0x000fe40000100800 */
[----:B------:R-:W-:Y:S02]  /*2aee0*/  STL [R1+0xfc4], R3 ;  /* 0x000fc40301007387 */ /* 0x000fe40000100800 */
[----:B------:R-:W-:Y:S02]  /*2aef0*/  STL [R1+0xfc0], R29 ;  /* 0x000fc01d01007387 */ /* 0x000fe40000100800 */
[----:B------:R-:W-:Y:S01]  /*2af00*/  IMAD.MOV.U32 R26, RZ, RZ, R8 ;  /* 0x000000ffff1a7224 */ /* 0x000fe200078e0008 */
[----:B------:R-:W-:Y:S01]  /*2af10*/  STL.64 [R1+0x348], R10 ;  /* 0x0003480a01007387 */ /* 0x000fe20000100a00 */
[----:B------:R-:W-:-:S02]  /*2af20*/  MOV R27, R9 ;  /* 0x00000009001b7202 */ /* 0x000fc40000000f00 */
[----:B------:R-:W0:Y:S03]  /*2af30*/  LDSM.16.M88.4 R8, [R28+0x22080] ;  /* 0x022080001c08783b */ /* 0x000e260000000200 */
[----:B------:R-:W-:Y:S01]  /*2af40*/  STL [R1+0xfd4], R27 ;  /* 0x000fd41b01007387 */ /* 0x000fe20000100800 */
[----:B0-----:R-:W-:Y:S01]  /*2af50*/  IMAD.MOV.U32 R24, RZ, RZ, R8 ;  /* 0x000000ffff187224 */ /* 0x001fe200078e0008 */
[----:B------:R-:W-:Y:S01]  /*2af60*/  MOV R25, R9 ;  /* 0x0000000900197202 */ /* 0x000fe20000000f00 */
[----:B------:R-:W-:Y:S01]  /*2af70*/  IMAD.MOV.U32 R2, RZ, RZ, R10 ;  /* 0x000000ffff027224 */ /* 0x000fe200078e000a */
[----:B------:R-:W-:Y:S02]  /*2af80*/  MOV R0, R11 ;  /* 0x0000000b00007202 */ /* 0x000fe40000000f00 */
[----:B------:R-:W0:Y:S04]  /*2af90*/  LDSM.16.M88.4 R8, [R28+0x22880] ;  /* 0x022880001c08783b */ /* 0x000e280000000200 */
[----:B------:R-:W-:Y:S01]  /*2afa0*/  STL [R1+0xfd0], R26 ;  /* 0x000fd01a01007387 */ /* 0x000fe20000100800 */
[----:B------:R-:W-:Y:S02]  /*2afb0*/  STL [R1+0xfdc], R25 ;  /* 0x000fdc1901007387 */ /* 0x000fe40000100800 */
[----:B------:R-:W-:Y:S02]  /*2afc0*/  STL [R1+0xfd8], R24 ;  /* 0x000fd81801007387 */ /* 0x000fe40000100800 */
[----:B------:R-:W-:Y:S01]  /*2afd0*/  STL [R1+0xd98], R0 ;  /* 0x000d980001007387 */ /* 0x000fe20000100800 */
[----:B------:R-:W-:Y:S01]  /*2afe0*/  STL [R1+0xd94], R2 ;  /* 0x000d940201007387 */ /* 0x000fe20000100800 */
[----:B0-----:R-:W-:-:S03]  /*2aff0*/  IMAD.MOV.U32 R3, RZ, RZ, R8 ;  /* 0x000000ffff037224 */ /* 0x001fc600078e0008 */
[----:B------:R-:W-:Y:S01]  /*2b000*/  STL.64 [R1+0x328], R10 ;  /* 0x0003280a01007387 */ /* 0x000fe20000100a00 */
[----:B------:R-:W-:Y:S02]  /*2b010*/  MOV R29, R9 ;  /* 0x00000009001d7202 */ /* 0x000fe40000000f00 */
[----:B------:R-:W0:Y:S03]  /*2b020*/  LDSM.16.M88.4 R8, [R28+0x23080] ;  /* 0x023080001c08783b */ /* 0x000e260000000200 */
        /* <DEDUP_REMOVED lines=29> */
[----:B------:R-:W0:Y:S04]  /*2b200*/  LDSM.16.M88.4 R8, [R28+0x25880] ;  /* 0x025880001c08783b */ /* 0x000e280000000200 */
[----:B0-----:R-:W-:Y:S01]  /*2b210*/  IMAD.MOV.U32 R26, RZ, RZ, R8 ;  /* 0x000000ffff1a7224 */ /* 0x001fe200078e0008 */
[----:B------:R-:W-:Y:S01]  /*2b220*/  STL.64 [R1+0x2d8], R10 ;  /* 0x0002d80a01007387 */ /* 0x000fe20000100a00 */
[----:B------:R-:W-:Y:S02]  /*2b230*/  MOV R27, R9 ;  /* 0x00000009001b7202 */ /* 0x000fe40000000f00 */
[----:B------:R-:W0:Y:S04]  /*2b240*/  LDSM.16.M88.4 R8, [R28+0x26080] ;  /* 0x026080001c08783b */ /* 0x000e280000000200 */
[----:B0-----:R-:W-:Y:S01]  /*2b250*/  IMAD.MOV.U32 R24, RZ, RZ, R8 ;  /* 0x000000ffff187224 */ /* 0x001fe200078e0008 */
[----:B------:R-:W-:Y:S01]  /*2b260*/  STL.64 [R1+0x2c8], R10 ;  /* 0x0002c80a01007387 */ /* 0x000fe20000100a00 */
[----:B------:R-:W-:-:S02]  /*2b270*/  MOV R25, R9 ;  /* 0x0000000900197202 */ /* 0x000fc40000000f00 */
[----:B------:R-:W0:Y:S01]  /*2b280*/  LDSM.16.M88.4 R8, [R28+0x26880] ;  /* 0x026880001c08783b */ /* 0x000e220000000200 */
[----:B--2---:R-:W-:Y:S03]  /*2b290*/  HMMA.16816.F32 R4, R16, R14, R4 ;  /* 0x0000000e1004723c */ /* 0x004fe60000001804 */
[----:B0-----:R-:W-:Y:S01]  /*2b2a0*/  IMAD.MOV.U32 R3, RZ, RZ, R8 ;  /* 0x000000ffff037224 */ /* 0x001fe200078e0008 */
[----:B------:R-:W-:Y:S01]  /*2b2b0*/  STL.64 [R1+0x2b8], R10 ;  /* 0x0002b80a01007387 */ /* 0x000fe20000100a00 */
[----:B------:R-:W-:Y:S02]  /*2b2c0*/  MOV R29, R9 ;  /* 0x00000009001d7202 */ /* 0x000fe40000000f00 */
[----:B------:R-:W0:Y:S04]  /*2b2d0*/  LDSM.16.M88.4 R8, [R28+0x27080] ;  /* 0x027080001c08783b */ /* 0x000e280000000200 */
[----:B------:R-:W-:Y:S01]  /*2b2e0*/  STL.64 [R1+0x298], R22 ;  /* 0x0002981601007387 */ /* 0x000fe20000100a00 */
[----:B0-----:R-:W-:Y:S01]  /*2b2f0*/  STL.64 [R1+0x2a8], R10 ;  /* 0x0002a80a01007387 */ /* 0x001fe20000100a00 */
[----:B------:R-:W-:Y:S10]  /*2b300*/  STL.64 [R1+0xe90], R8 ;  /* 0x000e900801007387 */ /* 0x000ff40000100a00 */
[----:B------:R0:W-:Y:S02]  /*2b310*/  STL.64 [R1+0x5a0], R4 ;  /* 0x0005a00401007387 */ /* 0x0001e40000100a00 */
[----:B------:R1:W-:Y:S01]  /*2b320*/  STL.64 [R1+0x5a8], R6 ;  /* 0x0005a80601007387 */ /* 0x0003e20000100a00 */
[----:B0-----:R-:W2:Y:S01]  /*2b330*/  LDL.LU R4, [R1+0x1b0] ;  /* 0x0001b00001047983 */ /* 0x001ea20000300800 */
[----:B------:R-:W2:Y:S02]  /*2b340*/  LDL.LU R5, [R1+0x1b4] ;  /* 0x0001b40001057983 */ /* 0x000ea40000300800 */
[----:B-1----:R-:W3:Y:S02]  /*2b350*/  LDL.LU R6, [R1+0x1b8] ;  /* 0x0001b80001067983 */ /* 0x002ee40000300800 */
[----:B------:R-:W3:Y:S02]  /*2b360*/  LDL.LU R7, [R1+0x1bc] ;  /* 0x0001bc0001077983 */ /* 0x000ee40000300800 */
[----:B------:R-:W-:Y:S01]  /*2b370*/  IMAD.MOV.U32 R8, RZ, RZ, R3 ;  /* 0x000000ffff087224 */ /* 0x000fe200078e0003 */
[----:B------:R-:W-:Y:S01]  /*2b380*/  MOV R9, R29 ;  /* 0x0000001d00097202 */ /* 0x000fe20000000f00 */
[----:B------:R-:W4:Y:S01]  /*2b390*/  LDL.LU R3, [R1+0x1004] ;  /* 0x0010040001037983 */ /* 0x000f220000300800 */
[----:B------:R-:W5:Y:S03]  /*2b3a0*/  LDL.LU R29, [R1+0x1000] ;  /* 0x00100000011d7983 */ /* 0x000f660000300800 */
[----:B------:R0:W-:Y:S02]  /*2b3b0*/  STL.64 [R1+0xea8], R8 ;  /* 0x000ea80801007387 */ /* 0x0001e40000100a00 */
[----:B0-----:R-:W-:Y:S01]  /*2b3c0*/  IMAD.MOV.U32 R8, RZ, RZ, R24 ;  /* 0x000000ffff087224 */ /* 0x001fe200078e0018 */
[----:B------:R-:W-:Y:S01]  /*2b3d0*/  MOV R9, R25 ;  /* 0x0000001900097202 */ /* 0x000fe20000000f00 */
[----:B------:R-:W4:Y:S01]  /*2b3e0*/  LDL.LU R24, [R1+0xffc] ;  /* 0x000ffc0001187983 */ /* 0x000f220000300800 */
[----:B------:R-:W4:Y:S03]  /*2b3f0*/  LDL.LU R25, [R1+0xff8] ;  /* 0x000ff80001197983 */ /* 0x000f260000300800 */
[----:B------:R-:W-:Y:S04]  /*2b400*/  STL.64 [R1+0xec0], R8 ;  /* 0x000ec00801007387 */ /* 0x000fe80000100a00 */
[----:B---3--:R-:W-:Y:S01]  /*2b410*/  STL.64 [R1+0xe88], R6 ;  /* 0x000e880601007387 */ /* 0x008fe20000100a00 */
[----:B--2---:R0:W-:Y:S03]  /*2b420*/  STL.64 [R1+0xe80], R4 ;  /* 0x000e800401007387 */ /* 0x0041e60000100a00 */
[----:B0-----:R-:W2:Y:S01]  /*2b430*/  LDL.LU R4, [R1+0x1e0] ;  /* 0x0001e00001047983 */ /* 0x001ea20000300800 */
[----:B------:R-:W2:Y:S02]  /*2b440*/  LDL.LU R5, [R1+0x1e4] ;  /* 0x0001e40001057983 */ /* 0x000ea40000300800 */
[----:B------:R-:W3:Y:S02]  /*2b450*/  LDL.LU R6, [R1+0x1e8] ;  /* 0x0001e80001067983 */ /* 0x000ee40000300800 */
[----:B------:R-:W3:Y:S02]  /*2b460*/  LDL.LU R7, [R1+0x1ec] ;  /* 0x0001ec0001077983 */ /* 0x000ee40000300800 */
[----:B------:R-:W-:Y:S01]  /*2b470*/  IMAD.MOV.U32 R8, RZ, RZ, R26 ;  /* 0x000000ffff087224 */ /* 0x000fe200078e001a */
        /* <DEDUP_REMOVED lines=21> */
[----:B-----5:R-:W-:Y:S01]  /*2b5d0*/  IMAD.MOV.U32 R8, RZ, RZ, R29 ;  /* 0x000000ffff087224 */ /* 0x020fe200078e001d */
[----:B----4-:R-:W-:Y:S01]  /*2b5e0*/  MOV R9, R3 ;  /* 0x0000000300097202 */ /* 0x010fe20000000f00 */
[----:B------:R-:W4:Y:S01]  /*2b5f0*/  LDL.LU R29, [R1+0xfe4] ;  /* 0x000fe400011d7983 */ /* 0x000f220000300800 */
[----:B------:R-:W5:Y:S03]  /*2b600*/  LDL.LU R3, [R1+0xfe0] ;  /* 0x000fe00001037983 */ /* 0x000f660000300800 */
        /* <DEDUP_REMOVED lines=85> */
[----:B------:R-:W-:Y:S01]  /*2bb60*/  IMAD.MOV.U32 R2, RZ, RZ, R20 ;  /* 0x000000ffff027224 */ /* 0x000fe200078e0014 */
[----:B------:R-:W-:-:S02]  /*2bb70*/  MOV R0, R21 ;  /* 0x0000001500007202 */ /* 0x000fc40000000f00 */
[----:B------:R-:W0:Y:S04]  /*2bb80*/  LDSM.16.M88.4 R20, [R28+0x28080] ;  /* 0x028080001c14783b */ /* 0x000e280000000200 */
[----:B---3--:R-:W-:Y:S01]  /*2bb90*/  STL.64 [R1+0xfa8], R6 ;  /* 0x000fa80601007387 */ /* 0x008fe20000100a00 */
[----:B--2---:R1:W-:Y:S03]  /*2bba0*/  STL.64 [R1+0xfa0], R4 ;  /* 0x000fa00401007387 */ /* 0x0043e60000100a00 */
[----:B-1----:R-:W2:Y:S01]  /*2bbb0*/  LDL.LU R4, [R1+0x460] ;  /* 0x0004600001047983 */ /* 0x002ea20000300800 */
[----:B------:R-:W2:Y:S02]  /*2bbc0*/  LDL.LU R5, [R1+0x464] ;  /* 0x0004640001057983 */ /* 0x000ea40000300800 */
[----:B------:R-:W2:Y:S02]  /*2bbd0*/  LDL.LU R6, [R1+0x468] ;  /* 0x0004680001067983 */ /* 0x000ea40000300800 */
[----:B------:R-:W2:Y:S02]  /*2bbe0*/  LDL.LU R7, [R1+0x46c] ;  /* 0x00046c0001077983 */ /* 0x000ea40000300800 */
[----:B-----5:R-:W-:Y:S01]  /*2bbf0*/  IMAD.MOV.U32 R8, RZ, RZ, R29 ;  /* 0x000000ffff087224 */ /* 0x020fe200078e001d */
[----:B----4-:R-:W-:Y:S01]  /*2bc00*/  MOV R9, R3 ;  /* 0x0000000300097202 */ /* 0x010fe20000000f00 */
[----:B------:R-:W-:Y:S01]  /*2bc10*/  STL.64 [R1+0xda0], R12 ;  /* 0x000da00c01007387 */ /* 0x000fe20000100a00 */
[----:B------:R-:W-:Y:S02]  /*2bc20*/  STL.64 [R1+0xd88], R18 ;  /* 0x000d881201007387 */ /* 0x000fe40000100a00 */
[----:B0-----:R-:W-:Y:S02]  /*2bc30*/  STL.64 [R1+0x288], R22 ;  /* 0x0002881601007387 */ /* 0x001fe40000100a00 */
[----:B------:R0:W-:Y:S02]  /*2bc40*/  STL.64 [R1+0xd80], R16 ;  /* 0x000d801001007387 */ /* 0x0001e40000100a00 */
[----:B0-----:R-:W3:Y:S01]  /*2bc50*/  LDL.LU R16, [R1+0x1d0] ;  /* 0x0001d00001107983 */ /* 0x001ee20000300800 */
[----:B------:R-:W3:Y:S02]  /*2bc60*/  LDL.LU R17, [R1+0x1d4] ;  /* 0x0001d40001117983 */ /* 0x000ee40000300800 */
[----:B------:R-:W3:Y:S02]  /*2bc70*/  LDL.LU R18, [R1+0x1d8] ;  /* 0x0001d80001127983 */ /* 0x000ee40000300800 */
[----:B------:R-:W3:Y:S01]  /*2bc80*/  LDL.LU R19, [R1+0x1dc] ;  /* 0x0001dc0001137983 */ /* 0x000ee20000300800 */
[----:B------:R-:W-:Y:S01]  /*2bc90*/  MOV R13, R0 ;  /* 0x00000000000d7202 */ /* 0x000fe20000000f00 */
[----:B--2---:R-:W-:Y:S01]  /*2bca0*/  HMMA.16816.F32 R8, R24, R8, R4 ;  /* 0x000000081808723c */ /* 0x004fe20000001804 */
[----:B------:R-:W2:Y:S01]  /*2bcb0*/  LDL.LU.64 R6, [R1+0xfa8] ;  /* 0x000fa80001067983 */ /* 0x000ea20000300a00 */
[----:B------:R-:W2:Y:S11]  /*2bcc0*/  LDL.LU.64 R4, [R1+0xfa0] ;  /* 0x000fa00001047983 */ /* 0x000eb60000300a00 */
[----:B------:R-:W-:Y:S10]  /*2bcd0*/  @!UPT UIADD3 URZ, URZ, URZ, URZ ;  /* 0x0000003f3f3ff290 */ /* 0x000ff4000fffe03f */
[----:B------:R0:W-:Y:S01]  /*2bce0*/  STL [R1+0x180], R8 ;  /* 0x0001800801007387 */ /* 0x0001e20000100800 */
[----:B------:R-:W-:-:S03]  /*2bcf0*/  IMAD.MOV.U32 R0, RZ, RZ, R9 ;  /* 0x000000ffff007224 */ /* 0x000fc600078e0009 */
[----:B0-----:R-:W2:Y:S01]  /*2bd00*/  LDL.LU.64 R8, [R1+0xf98] ;  /* 0x000f980001087983 */ /* 0x001ea20000300a00 */
[----:B------:R-:W-:Y:S01]  /*2bd10*/  IMAD.MOV.U32 R12, RZ, RZ, R2 ;  /* 0x000000ffff0c7224 */ /* 0x000fe200078e0002 */
[----:B------:R-:W-:Y:S01]  /*2bd20*/  MOV R2, R10 ;  /* 0x0000000a00027202 */ /* 0x000fe20000000f00 */
[----:B------:R-:W-:Y:S02]  /*2bd30*/  IMAD.MOV.U32 R3, RZ, RZ, R11 ;  /* 0x000000ffff037224 */ /* 0x000fe400078e000b */
        /* <DEDUP_REMOVED lines=79> */
[----:B------:R-:W2:Y:S05]  /*2c230*/  LDL.LU.64 R4, [R1+0xe80] ;  /* 0x000e800001047983 */ /* 0x000eaa0000300a00 */
[C---:B---3--:R-:W-:Y:S11]  /*2c240*/  HMMA.16816.F32 R12, R24.reuse, R12, R16 ;  /* 0x0000000c180c723c */ /* 0x048ff60000001810 */
[----:B------:R-:W-:Y:S04]  /*2c250*/  @!UPT UIADD3 URZ, URZ, URZ, URZ ;  /* 0x0000003f3f3ff290 */ /* 0x000fe8000fffe03f */
[----:B------:R0:W-:Y:S01]  /*2c260*/  STL.64 [R1+0xc0], R8 ;  /* 0x0000c00801007387 */ /* 0x0001e20000100a00 */
[----:B------:R-:W-:Y:S03]  /*2c270*/  STL.64 [R1+0xc8], R10 ;  /* 0x0000c80a01007387 */ /* 0x000fe60000100a00 */
[----:B0-----:R-:W3:Y:S01]  /*2c280*/  LDL.LU.64 R8, [R1+0xe78] ;  /* 0x000e780001087983 */ /* 0x001ee20000300a00 */
[----:B--2---:R-:W-:Y:S03]  /*2c290*/  HMMA.16816.F32 R4, R24, R20, R4 ;  /* 0x000000141804723c */ /* 0x004fe60000001804 */
[----:B------:R-:W2:Y:S01]  /*2c2a0*/  LDL.LU R20, [R1+0x1a0] ;  /* 0x0001a00001147983 */ /* 0x000ea20000300800 */
[----:B------:R-:W-:Y:S02]  /*2c2b0*/  STL.64 [R1+0xb0], R12 ;  /* 0x0000b00c01007387 */ /* 0x000fe40000100a00 */
[----:B------:R-:W-:Y:S11]  /*2c2c0*/  STL.64 [R1+0xb8], R14 ;  /* 0x0000b80e01007387 */ /* 0x000ff60000100a00 */
[----:B------:R-:W-:Y:S06]  /*2c2d0*/  @!UPT UIADD3 URZ, URZ, URZ, URZ ;  /* 0x0000003f3f3ff290 */ /* 0x000fec000fffe03f */
[----:B------:R-:W-:Y:S01]  /*2c2e0*/  STL.64 [R1+0xa0], R4 ;  /* 0x0000a00401007387 */ /* 0x000fe20000100a00 */
[----:B------:R-:W-:Y:S02]  /*2c2f0*/  STL.64 [R1+0xa8], R6 ;  /* 0x0000a80601007387 */ /* 0x000fe40000100a00 */
[----:B------:R-:W2:Y:S02]  /*2c300*/  LDL.LU R21, [R1+0x1a4] ;  /* 0x0001a40001157983 */ /* 0x000ea40000300800 */
[----:B------:R-:W0:Y:S01]  /*2c310*/  LDSM.16.M88.4 R4, [R28+0x28880] ;  /* 0x028880001c04783b */ /* 0x000e220000000200 */
[----:B---3--:R-:W-:-:S03]  /*2c320*/  MOV R22, R9 ;  /* 0x0000000900167202 */ /* 0x008fc60000000f00 */
[----:B------:R-:W-:-:S05]  /*2c330*/  IMAD.MOV.U32 R23, RZ, RZ, R8 ;  /* 0x000000ffff177224 */ /* 0x000fca00078e0008 */
[----:B------:R-:W-:Y:S04]  /*2c340*/  STL.64 [R1+0xdb0], R22 ;  /* 0x000db01601007387 */ /* 0x000fe80000100a00 */
[----:B--2---:R1:W-:Y:S04]  /*2c350*/  STL.64 [R1+0xda8], R20 ;  /* 0x000da81401007387 */ /* 0x0043e80000100a00 */
        /* <DEDUP_REMOVED lines=9> */
[----:B------:R-:W3:Y:S02]  /*2c3f0*/  LDL.LU R23, [R1+0x3bc] ;  /* 0x0003bc0001177983 */ /* 0x000ee40000300800 */
[----:B---3--:R-:W-:Y:S01]  /*2c400*/  STL.64 [R1+0xe00], R22 ;  /* 0x000e001601007387 */ /* 0x008fe20000100a00 */
[----:B--2---:R-:W-:Y:S02]  /*2c410*/  STL.64 [R1+0xdf8], R20 ;  /* 0x000df81401007387 */ /* 0x004fe40000100a00 */
[----:B------:R-:W2:Y:S02]  /*2c420*/  LDL.LU R12, [R1+0x380] ;  /* 0x00038000010c7983 */ /* 0x000ea40000300800 */
[----:B------:R-:W2:Y:S01]  /*2c430*/  LDL.LU R13, [R1+0x384] ;  /* 0x00038400010d7983 */ /* 0x000ea20000300800 */
[----:B------:R-:W3:Y:S01]  /*2c440*/  LDL.LU R14, [R1+0x388] ;  /* 0x00038800010e7983 */ /* 0x000ee20000300800 */
[----:B------:R-:W3:Y:S02]  /*2c450*/  LDL.LU R15, [R1+0x38c] ;  /* 0x00038c00010f7983 */ /* 0x000ee40000300800 */
[----:B------:R-:W4:Y:S02]  /*2c460*/  LDL.LU R8, [R1+0x10] ;  /* 0x0000100001087983 */ /* 0x000f240000300800 */
[----:B------:R-:W4:Y:S01]  /*2c470*/  LDL.LU R9, [R1+0x14] ;  /* 0x0000140001097983 */ /* 0x000f220000300800 */
[----:B------:R-:W5:Y:S01]  /*2c480*/  LDL.LU R10, [R1+0x18] ;  /* 0x00001800010a7983 */ /* 0x000f620000300800 */
[----:B------:R-:W5:Y:S01]  /*2c490*/  LDL.LU R11, [R1+0x1c] ;  /* 0x00001c00010b7983 */ /* 0x000f620000300800 */
[----:B0-----:R-:W-:Y:S01]  /*2c4a0*/  MOV R17, R4 ;  /* 0x0000000400117202 */ /* 0x001fe20000000f00 */
[----:B------:R-:W-:Y:S01]  /*2c4b0*/  IMAD.MOV.U32 R16, RZ, RZ, R5 ;  /* 0x000000ffff107224 */ /* 0x000fe200078e0005 */
[----:B------:R-:W-:Y:S04]  /*2c4c0*/  LDSM.16.M88.4 R20, [R28+0x2a880] ;  /* 0x02a880001c14783b */ /* 0x000fe80000000200 */
[----:B-----5:R-:W-:Y:S01]  /*2c4d0*/  STL.64 [R1+0xe10], R10 ;  /* 0x000e100a01007387 */ /* 0x020fe20000100a00 */
[----:B----4-:R0:W-:Y:S03]  /*2c4e0*/  STL.64 [R1+0xe08], R8 ;  /* 0x000e080801007387 */ /* 0x0101e60000100a00 */
[----:B0-----:R-:W4:Y:S01]  /*2c4f0*/  LDL.LU R8, [R1+0x3d0] ;  /* 0x0003d00001087983 */ /* 0x001f220000300800 */
[----:B------:R-:W4:Y:S02]  /*2c500*/  LDL.LU R9, [R1+0x3d4] ;  /* 0x0003d40001097983 */ /* 0x000f240000300800 */
[----:B------:R-:W5:Y:S02]  /*2c510*/  LDL.LU R10, [R1+0x3d8] ;  /* 0x0003d800010a7983 */ /* 0x000f640000300800 */
[----:B------:R-:W5:Y:S02]  /*2c520*/  LDL.LU R11, [R1+0x3dc] ;  /* 0x0003dc00010b7983 */ /* 0x000f640000300800 */
[----:B-----5:R-:W-:Y:S01]  /*2c530*/  STL.64 [R1+0xe20], R10 ;  /* 0x000e200a01007387 */ /* 0x020fe20000100a00 */
[----:B----4-:R-:W-:Y:S02]  /*2c540*/  STL.64 [R1+0xe18], R8 ;  /* 0x000e180801007387 */ /* 0x010fe40000100a00 */
[----:B---3--:R-:W-:Y:S02]  /*2c550*/  STL.64 [R1+0xdc0], R14 ;  /* 0x000dc00e01007387 */ /* 0x008fe40000100a00 */
[----:B--2---:R0:W-:Y:S01]  /*2c560*/  STL.64 [R1+0xdb8], R12 ;  /* 0x000db80c01007387 */ /* 0x0041e20000100a00 */
[----:B------:R-:W1:Y:S04]  /*2c570*/  LDSM.16.M88.4 R8, [R28+0x29080] ;  /* 0x029080001c08783b */ /* 0x000e680000000200 */
[----:B0-----:R-:W2:Y:S01]  /*2c580*/  LDL.LU R12, [R1+0x3a0] ;  /* 0x0003a000010c7983 */ /* 0x001ea20000300800 */
[----:B------:R-:W2:Y:S02]  /*2c590*/  LDL.LU R13, [R1+0x3a4] ;  /* 0x0003a400010d7983 */ /* 0x000ea40000300800 */
[----:B------:R-:W3:Y:S02]  /*2c5a0*/  LDL.LU R14, [R1+0x3a8] ;  /* 0x0003a800010e7983 */ /* 0x000ee40000300800 */
[----:B------:R-:W3:Y:S02]  /*2c5b0*/  LDL.LU R15, [R1+0x3ac] ;  /* 0x0003ac00010f7983 */ /* 0x000ee40000300800 */
[----:B---3--:R-:W-:Y:S01]  /*2c5c0*/  STL.64 [R1+0xdd0], R14 ;  /* 0x000dd00e01007387 */ /* 0x008fe20000100a00 */
[----:B--2---:R-:W-:Y:S02]  /*2c5d0*/  STL.64 [R1+0xdc8], R12 ;  /* 0x000dc80c01007387 */ /* 0x004fe40000100a00 */
[----:B------:R0:W-:Y:S02]  /*2c5e0*/  STL.64 [R1+0x278], R6 ;  /* 0x0002780601007387 */ /* 0x0001e40000100a00 */
[----:B-1----:R-:W-:Y:S01]  /*2c5f0*/  STL.64 [R1+0x268], R10 ;  /* 0x0002680a01007387 */ /* 0x002fe20000100a00 */
[----:B------:R-:W-:Y:S01]  /*2c600*/  LDSM.16.M88.4 R12, [R28+0x2b080] ;  /* 0x02b080001c0c783b */ /* 0x000fe20000000200 */
[----:B0-----:R-:W-:Y:S01]  /*2c610*/  MOV R7, R8 ;  /* 0x0000000800077202 */ /* 0x001fe20000000f00 */
[----:B------:R-:W-:-:S02]  /*2c620*/  IMAD.MOV.U32 R6, RZ, RZ, R9 ;  /* 0x000000ffff067224 */ /* 0x000fc400078e0009 */
[----:B------:R-:W0:Y:S04]  /*2c630*/  LDSM.16.M88.4 R8, [R28+0x29880] ;  /* 0x029880001c08783b */ /* 0x000e280000000200 */
[----:B0-----:R-:W-:Y:S01]  /*2c640*/  STL.64 [R1+0x258], R10 ;  /* 0x0002580a01007387 */ /* 0x001fe20000100a00 */
[----:B------:R-:W-:Y:S02]  /*2c650*/  STL.64 [R1+0xe68], R14 ;  /* 0x000e680e01007387 */ /* 0x000fe40000100a00 */
[----:B------:R0:W-:Y:S02]  /*2c660*/  STL.64 [R1+0xe60], R12 ;  /* 0x000e600c01007387 */ /* 0x0001e40000100a00 */
[----:B0-----:R-:W-:Y:S01]  /*2c670*/  MOV R12, R17 ;  /* 0x00000011000c7202 */ /* 0x001fe20000000f00 */
[----:B------:R-:W-:-:S02]  /*2c680*/  IMAD.MOV.U32 R13, RZ, RZ, R16 ;  /* 0x000000ffff0d7224 */ /* 0x000fc400078e0010 */
[----:B------:R-:W0:Y:S04]  /*2c690*/  LDSM.16.M88.4 R16, [R28+0x2b880] ;  /* 0x02b880001c10783b */ /* 0x000e280000000200 */
[----:B0-----:R-:W-:Y:S01]  /*2c6a0*/  STL.64 [R1+0xe50], R18 ;  /* 0x000e501201007387 */ /* 0x001fe20000100a00 */
[----:B------:R0:W-:Y:S02]  /*2c6b0*/  STL.64 [R1+0xe48], R16 ;  /* 0x000e481001007387 */ /* 0x0001e40000100a00 */
[----:B0-----:R-:W-:Y:S01]  /*2c6c0*/  MOV R16, R7 ;  /* 0x0000000700107202 */ /* 0x001fe20000000f00 */
[----:B------:R-:W-:-:S05]  /*2c6d0*/  IMAD.MOV.U32 R17, RZ, RZ, R6 ;  /* 0x000000ffff117224 */ /* 0x000fca00078e0006 */
[----:B------:R0:W-:Y:S04]  /*2c6e0*/  STL.64 [R1+0xe70], R16 ;  /* 0x000e701001007387 */ /* 0x0001e80000100a00 */
[----:B0-----:R-:W2:Y:S01]  /*2c6f0*/  LDL.LU R16, [R1+0x410] ;  /* 0x0004100001107983 */ /* 0x001ea20000300800 */
[----:B------:R-:W2:Y:S02]  /*2c700*/  LDL.LU R17, [R1+0x414] ;  /* 0x0004140001117983 */ /* 0x000ea40000300800 */
[----:B------:R-:W2:Y:S02]  /*2c710*/  LDL.LU R18, [R1+0x418] ;  /* 0x0004180001127983 */ /* 0x000ea40000300800 */
[----:B------:R-:W2:Y:S01]  /*2c720*/  LDL.LU R19, [R1+0x41c] ;  /* 0x00041c0001137983 */ /* 0x000ea20000300800 */
[----:B------:R-:W-:Y:S01]  /*2c730*/  MOV R5, R8 ;  /* 0x0000000800057202 */ /* 0x000fe20000000f00 */
[----:B------:R-:W-:-:S02]  /*2c740*/  IMAD.MOV.U32 R4, RZ, RZ, R9 ;  /* 0x000000ffff047224 */ /* 0x000fc400078e0009 */
[----:B------:R-:W0:Y:S04]  /*2c750*/  LDSM.16.M88.4 R8, [R28+0x2a080] ;  /* 0x02a080001c08783b */ /* 0x000e280000000200 */
[----:B0-----:R-:W-:Y:S01]  /*2c760*/  STL.64 [R1+0x248], R10 ;  /* 0x0002480a01007387 */ /* 0x001fe20000100a00 */
[----:B------:R0:W-:Y:S02]  /*2c770*/  STL.64 [R1+0xe30], R8 ;  /* 0x000e300801007387 */ /* 0x0001e40000100a00 */
[----:B0-----:R-:W-:Y:S01]  /*2c780*/  MOV R8, R5 ;  /* 0x0000000500087202 */ /* 0x001fe20000000f00 */
[----:B------:R-:W-:Y:S02]  /*2c790*/  IMAD.MOV.U32 R9, RZ, RZ, R4 ;  /* 0x000000ffff097224 */ /* 0x000fe400078e0004 */
[----:B------:R-:W0:Y:S04]  /*2c7a0*/  LDSM.16.M88.4 R4, [R28+0x2c080] ;  /* 0x02c080001c04783b */ /* 0x000e280000000200 */
[----:B------:R1:W-:Y:S04]  /*2c7b0*/  STL.64 [R1+0xe58], R8 ;  /* 0x000e580801007387 */ /* 0x0003e80000100a00 */
[----:B-1----:R-:W3:Y:S01]  /*2c7c0*/  LDL.LU R8, [R1+0x400] ;  /* 0x0004000001087983 */ /* 0x002ee20000300800 */
[----:B------:R-:W3:Y:S02]  /*2c7d0*/  LDL.LU R9, [R1+0x404] ;  /* 0x0004040001097983 */ /* 0x000ee40000300800 */
[----:B------:R-:W3:Y:S02]  /*2c7e0*/  LDL.LU R10, [R1+0x408] ;  /* 0x00040800010a7983 */ /* 0x000ee40000300800 */
[----:B------:R-:W3:Y:S01]  /*2c7f0*/  LDL.LU R11, [R1+0x40c] ;  /* 0x00040c00010b7983 */ /* 0x000ee20000300800 */
[----:B0-----:R-:W-:Y:S01]  /*2c800*/  STL.64 [R1+0xe40], R6 ;  /* 0x000e400601007387 */ /* 0x001fe20000100a00 */
[----:B------:R0:W-:Y:S03]  /*2c810*/  STL.64 [R1+0xe38], R4 ;  /* 0x000e380401007387 */ /* 0x0001e60000100a00 */
[----:B0-----:R-:W4:Y:S01]  /*2c820*/  LDL.LU R4, [R1+0x3f0] ;  /* 0x0003f00001047983 */ /* 0x001f220000300800 */
[----:B------:R-:W4:Y:S02]  /*2c830*/  LDL.LU R5, [R1+0x3f4] ;  /* 0x0003f40001057983 */ /* 0x000f240000300800 */
[----:B------:R-:W4:Y:S02]  /*2c840*/  LDL.LU R6, [R1+0x3f8] ;  /* 0x0003f80001067983 */ /* 0x000f240000300800 */
[----:B------:R-:W4:Y:S01]  /*2c850*/  LDL.LU R7, [R1+0x3fc] ;  /* 0x0003fc0001077983 */ /* 0x000f220000300800 */
[----:B------:R-:W-:Y:S01]  /*2c860*/  STL.64 [R1+0x238], R22 ;  /* 0x0002381601007387 */ /* 0x000fe20000100a00 */
[----:B------:R0:W-:Y:S03]  /*2c870*/  STL.64 [R1+0xe28], R20 ;  /* 0x000e281401007387 */ /* 0x0001e60000100a00 */
[----:B0-----:R-:W5:Y:S01]  /*2c880*/  LDL.LU R20, [R1+0x3e0] ;  /* 0x0003e00001147983 */ /* 0x001f620000300800 */
[----:B------:R-:W5:Y:S02]  /*2c890*/  LDL.LU R21, [R1+0x3e4] ;  /* 0x0003e40001157983 */ /* 0x000f640000300800 */
[----:B------:R-:W5:Y:S02]  /*2c8a0*/  LDL.LU R22, [R1+0x3e8] ;  /* 0x0003e80001167983 */ /* 0x000f640000300800 */
[----:B------:R-:W5:Y:S01]  /*2c8b0*/  LDL.LU R23, [R1+0x3ec] ;  /* 0x0003ec0001177983 */ /* 0x000f620000300800 */
[C---:B--2---:R-:W-:Y:S01]  /*2c8c0*/  HMMA.16816.F32 R12, R24.reuse, R12, R16 ;  /* 0x0000000c180c723c */ /* 0x044fe20000001810 */
[----:B------:R-:W3:Y:S11]  /*2c8d0*/  LDL.LU.64 R16, [R1+0xe70] ;  /* 0x000e700001107983 */ /* 0x000ef60000300a00 */
[----:B------:R-:W-:Y:S11]  /*2c8e0*/  @!UPT UIADD3 URZ, URZ, URZ, URZ ;  /* 0x0000003f3f3ff290 */ /* 0x000ff6000fffe03f */
[----:B------:R-:W-:Y:S01]  /*2c8f0*/  STL.64 [R1+0x90], R12 ;  /* 0x0000900c01007387 */ /* 0x000fe20000100a00 */
[----:B------:R0:W-:Y:S03]  /*2c900*/  STL.64 [R1+0x98], R14 ;  /* 0x0000980e01007387 */ /* 0x0001e60000100a00 */
[----:B0-----:R-:W2:Y:S01]  /*2c910*/  LDL.LU.64 R14, [R1+0xe68] ;  /* 0x000e6800010e7983 */ /* 0x001ea20000300a00 */
[----:B------:R-:W4:Y:S01]  /*2c920*/  LDL.LU.64 R12, [R1+0xe60] ;  /* 0x000e6000010c7983 */ /* 0x000f220000300a00 */
[C---:B---3--:R-:W-:Y:S02]  /*2c930*/  HMMA.16816.F32 R16, R24.reuse, R16, R8 ;  /* 0x000000101810723c */ /* 0x048fe40000001808 */
[----:B--2---:R-:W-:Y:S01]  /*2c940*/  STL.64 [R1+0x228], R14 ;  /* 0x0002280e01007387 */ /* 0x004fe20000100a00 */
[----:B------:R-:W4:Y:S11]  /*2c950*/  LDL.LU.64 R8, [R1+0xe58] ;  /* 0x000e580001087983 */ /* 0x000f360000300a00 */
[----:B------:R-:W-:Y:S09]  /*2c960*/  @!UPT UIADD3 URZ, URZ, URZ, URZ ;  /* 0x0000003f3f3ff290 */ /* 0x000ff2000fffe03f */
[----:B------:R-:W-:Y:S02]  /*2c970*/  STL.64 [R1+0x80], R16 ;  /* 0x0000801001007387 */ /* 0x000fe40000100a00 */
[----:B------:R0:W-:Y:S02]  /*2c980*/  STL.64 [R1+0x88], R18 ;  /* 0x0000881201007387 */ /* 0x0001e40000100a00 */
[----:B0-----:R-:W2:Y:S01]  /*2c990*/  LDL.LU.64 R18, [R1+0xe50] ;  /* 0x000e500001127983 */ /* 0x001ea20000300a00 */
[----:B------:R-:W3:Y:S01]  /*2c9a0*/  LDL.LU.64 R16, [R1+0xe48] ;  /* 0x000e480001107983 */ /* 0x000ee20000300a00 */
[C---:B----4-:R-:W-:Y:S02]  /*2c9b0*/  HMMA.16816.F32 R8, R24.reuse, R8, R4 ;  /* 0x000000081808723c */ /* 0x050fe40000001804 */
[----:B--2---:R-:W-:Y:S01]  /*2c9c0*/  STL.64 [R1+0x218], R18 ;  /* 0x0002181201007387 */ /* 0x004fe20000100a00 */
[----:B------:R-:W2:Y:S02]  /*2c9d0*/  LDL.LU.64 R6, [R1+0xe40] ;  /* 0x000e400001067983 */ /* 0x000ea40000300a00 */
[----:B------:R-:W4:Y:S11]  /*2c9e0*/  LDL.LU.64 R4, [R1+0xe38] ;  /* 0x000e380001047983 */ /* 0x000f360000300a00 */
[----:B------:R-:W-:Y:S07]  /*2c9f0*/  @!UPT UIADD3 URZ, URZ, URZ, URZ ;  /* 0x0000003f3f3ff290 */ /* 0x000fee000fffe03f */
[----:B------:R0:W-:Y:S01]  /*2ca00*/  STL.64 [R1+0x70], R8 ;  /* 0x0000700801007387 */ /* 0x0001e20000100a00 */
[----:B------:R5:W-:Y:S03]  /*2ca10*/  STL.64 [R1+0x78], R10 ;  /* 0x0000780a01007387 */ /* 0x000be60000100a00 */
[----:B0-----:R-:W5:Y:S02]  /*2ca20*/  LDL.LU.64 R8, [R1+0xe30] ;  /* 0x000e300001087983 */ /* 0x001f640000300a00 */
[C---:B-----5:R-:W-:Y:S02]  /*2ca30*/  HMMA.16816.F32 R8, R24.reuse, R8, R20 ;  /* 0x000000081808723c */ /* 0x060fe40000001814 */
[----:B--2---:R-:W-:Y:S01]  /*2ca40*/  STL.64 [R1+0x208], R6 ;  /* 0x0002080601007387 */ /* 0x004fe20000100a00 */
[----:B------:R-:W2:Y:S11]  /*2ca50*/  LDL.LU.64 R20, [R1+0xe28] ;  /* 0x000e280001147983 */ /* 0x000eb60000300a00 */
[----:B------:R-:W-:Y:S09]  /*2ca60*/  @!UPT UIADD3 URZ, URZ, URZ, URZ ;  /* 0x0000003f3f3ff290 */ /* 0x000ff2000fffe03f */
[----:B------:R-:W-:Y:S01]  /*2ca70*/  STL.64 [R1+0x60], R8 ;  /* 0x0000600801007387 */ /* 0x000fe20000100a00 */
[----:B------:R0:W-:Y:S03]  /*2ca80*/  STL.64 [R1+0x68], R10 ;  /* 0x0000680a01007387 */ /* 0x0001e60000100a00 */
[----:B0-----:R-:W2:Y:S01]  /*2ca90*/  LDL.LU.64 R10, [R1+0xe20] ;  /* 0x000e2000010a7983 */ /* 0x001ea20000300a00 */
[----:B------:R-:W2:Y:S02]  /*2caa0*/  LDL.LU.64 R8, [R1+0xe18] ;  /* 0x000e180001087983 */ /* 0x000ea40000300a00 */
[C---:B--2---:R-:W-:Y:S01]  /*2cab0*/  HMMA.16816.F32 R20, R24.reuse, R20, R8 ;  /* 0x000000141814723c */ /* 0x044fe20000001808 */
[----:B------:R-:W4:Y:S01]  /*2cac0*/  LDL.LU.64 R10, [R1+0xe10] ;  /* 0x000e1000010a7983 */ /* 0x000f220000300a00 */
[----:B------:R-:W4:Y:S11]  /*2cad0*/  LDL.LU.64 R8, [R1+0xe08] ;  /* 0x000e080001087983 */ /* 0x000f360000300a00 */
[----:B------:R-:W-:Y:S10]  /*2cae0*/  @!UPT UIADD3 URZ, URZ, URZ, URZ ;  /* 0x0000003f3f3ff290 */ /* 0x000ff4000fffe03f */
[----:B------:R-:W-:Y:S01]  /*2caf0*/  STL.64 [R1+0x50], R20 ;  /* 0x0000501401007387 */ /* 0x000fe20000100a00 */
[----:B------:R0:W-:Y:S03]  /*2cb00*/  STL.64 [R1+0x58], R22 ;  /* 0x0000581601007387 */ /* 0x0001e60000100a00 */
[----:B0-----:R-:W2:Y:S01]  /*2cb10*/  LDL.LU.64 R22, [R1+0xe00] ;  /* 0x000e000001167983 */ /* 0x001ea20000300a00 */
[----:B------:R-:W2:Y:S02]  /*2cb20*/  LDL.LU.64 R20, [R1+0xdf8] ;  /* 0x000df80001147983 */ /* 0x000ea40000300a00 */
[C---:B--2---:R-:W-:Y:S01]  /*2cb30*/  HMMA.16816.F32 R12, R24.reuse, R12, R20 ;  /* 0x0000000c180c723c */ /* 0x044fe20000001814 */
[----:B------:R-:W3:Y:S01]  /*2cb40*/  LDL.LU.64 R22, [R1+0xdf0] ;  /* 0x000df00001167983 */ /* 0x000ee20000300a00 */
[----:B------:R-:W3:Y:S11]  /*2cb50*/  LDL.LU.64 R20, [R1+0xde8] ;  /* 0x000de80001147983 */ /* 0x000ef60000300a00 */
[----:B------:R-:W-:Y:S10]  /*2cb60*/  @!UPT UIADD3 URZ, URZ, URZ, URZ ;  /* 0x0000003f3f3ff290 */ /* 0x000ff4000fffe03f */
[----:B------:R-:W-:Y:S01]  /*2cb70*/  STL.64 [R1+0x40], R12 ;  /* 0x0000400c01007387 */ /* 0x000fe20000100a00 */
[----:B------:R3:W-:Y:S02]  /*2cb80*/  STL.64 [R1+0x48], R14 ;  /* 0x0000480e01007387 */ /* 0x0007e40000100a00 */
[C---:B---3--:R-:W-:Y:S01]  /*2cb90*/  HMMA.16816.F32 R12, R24.reuse, R16, R20 ;  /* 0x00000010180c723c */ /* 0x048fe20000001814 */
[----:B------:R-:W2:Y:S07]  /*2cba0*/  LDL.LU R16, [R1+0x370] ;  /* 0x0003700001107983 */ /* 0x000eae0000300800 */
[C---:B----4-:R-:W-:Y:S01]  /*2cbb0*/  HMMA.16816.F32 R4, R24.reuse, R4, R8 ;  /* 0x000000041804723c */ /* 0x050fe20000001808 */
[----:B------:R-:W-:Y:S01]  /*2cbc0*/  LDSM.16.M88.4 R8, [R28+0x2e080] ;  /* 0x02e080001c08783b */ /* 0x000fe20000000200 */
[----:B------:R-:W-:Y:S11]  /*2cbd0*/  LDSM.16.M88.4 R20, [R28+0x2d080] ;  /* 0x02d080001c14783b */ /* 0x000ff60000000200 */
[----:B------:R-:W-:Y:S02]  /*2cbe0*/  @!UPT UIADD3 URZ, URZ, URZ, URZ ;  /* 0x0000003f3f3ff290 */ /* 0x000fe4000fffe03f */
[----:B------:R-:W-:Y:S01]  /*2cbf0*/  STL.64 [R1+0x30], R12 ;  /* 0x0000300c01007387 */ /* 0x000fe20000100a00 */
[----:B------:R-:W-:Y:S02]  /*2cc00*/  STL.64 [R1+0x38], R14 ;  /* 0x0000380e01007387 */ /* 0x000fe40000100a00 */
[----:B------:R-:W2:Y:S02]  /*2cc10*/  LDL.LU R17, [R1+0x374] ;  /* 0x0003740001117983 */ /* 0x000ea40000300800 */
[----:B------:R-:W3:Y:S01]  /*2cc20*/  LDL.LU R18, [R1+0x378] ;  /* 0x0003780001127983 */ /* 0x000ee20000300800 */
[----:B------:R-:W3:Y:S04]  /*2cc30*/  LDL.LU R19, [R1+0x37c] ;  /* 0x00037c0001137983 */ /* 0x000ee80000300800 */
[----:B------:R-:W0:Y:S04]  /*2cc40*/  LDSM.16.M88.4 R12, [R28+0x2c880] ;  /* 0x02c880001c0c783b */ /* 0x000e280000000200 */
[----:B---3--:R-:W-:Y:S01]  /*2cc50*/  STL.64 [R1+0xde0], R18 ;  /* 0x000de01201007387 */ /* 0x008fe20000100a00 */
[----:B--2---:R1:W-:Y:S03]  /*2cc60*/  STL.64 [R1+0xdd8], R16 ;  /* 0x000dd81001007387 */ /* 0x0043e60000100a00 */
[----:B-1----:R-:W2:Y:S01]  /*2cc70*/  LDL.LU R16, [R1+0x3c0] ;  /* 0x0003c00001107983 */ /* 0x002ea20000300800 */
[----:B------:R-:W2:Y:S02]  /*2cc80*/  LDL.LU R17, [R1+0x3c4] ;  /* 0x0003c40001117983 */ /* 0x000ea40000300800 */
[----:B------:R-:W2:Y:S02]  /*2cc90*/  LDL.LU R18, [R1+0x3c8] ;  /* 0x0003c80001127983 */ /* 0x000ea40000300800 */
[----:B------:R-:W2:Y:S01]  /*2cca0*/  LDL.LU R19, [R1+0x3cc] ;  /* 0x0003cc0001137983 */ /* 0x000ea20000300800 */
[----:B------:R-:W-:Y:S01]  /*2ccb0*/  STL.64 [R1+0x20], R4 ;  /* 0x0000200401007387 */ /* 0x000fe20000100a00 */
[----:B------:R-:W-:Y:S02]  /*2ccc0*/  STL.64 [R1+0x28], R6 ;  /* 0x0000280601007387 */ /* 0x000fe40000100a00 */
[----:B------:R-:W1:Y:S04]  /*2ccd0*/  LDSM.16.M88.4 R4, [R28+0x2d880] ;  /* 0x02d880001c04783b */ /* 0x000e680000000200 */
[----:B0-----:R2:W-:Y:S01]  /*2cce0*/  STL.64 [R1+0x1f8], R14 ;  /* 0x0001f80e01007387 */ /* 0x0015e20000100a00 */
[----:B------:R-:W-:Y:S01]  /*2ccf0*/  MOV R29, R11 ;  /* 0x0000000b001d7202 */ /* 0x000fe20000000f00 */
[----:B------:R-:W-:Y:S04]  /*2cd00*/  STL.64 [R1+0x1e8], R22 ;  /* 0x0001e81601007387 */ /* 0x000fe80000100a00 */
[----:B------:R-:W-:Y:S04]  /*2cd10*/  STL [R1+0xc84], R29 ;  /* 0x000c841d01007387 */ /* 0x000fe80000100800 */
[----:B-1----:R-:W-:Y:S01]  /*2cd20*/  STL.64 [R1+0x1d8], R6 ;  /* 0x0001d80601007387 */ /* 0x002fe20000100a00 */
[C---:B--2---:R-:W-:Y:S03]  /*2cd30*/  HMMA.16816.F32 R12, R24.reuse, R12, R16 ;  /* 0x0000000c180c723c */ /* 0x044fe60000001810 */
[----:B------:R-:W2:Y:S01]  /*2cd40*/  LDL.LU.64 R18, [R1+0xde0] ;  /* 0x000de00001127983 */ /* 0x000ea20000300a00 */
[----:B------:R-:W2:Y:S11]  /*2cd50*/  LDL.LU.64 R16, [R1+0xdd8] ;  /* 0x000dd80001107983 */ /* 0x000eb60000300a00 */
[----:B------:R-:W-:Y:S08]  /*2cd60*/  @!UPT UIADD3 URZ, URZ, URZ, URZ ;  /* 0x0000003f3f3ff290 */ /* 0x000ff0000fffe03f */
[----:B------:R-:W-:Y:S01]  /*2cd70*/  STL.64 [R1+0x10], R12 ;  /* 0x0000100c01007387 */ /* 0x000fe20000100a00 */
[----:B------:R0:W-:Y:S03]  /*2cd80*/  STL.64 [R1+0x18], R14 ;  /* 0x0000180e01007387 */ /* 0x0001e60000100a00 */
[----:B0-----:R-:W3:Y:S01]  /*2cd90*/  LDL.LU.64 R14, [R1+0xdd0] ;  /* 0x000dd000010e7983 */ /* 0x001ee20000300a00 */
[----:B------:R-:W3:Y:S02]  /*2cda0*/  LDL.LU.64 R12, [R1+0xdc8] ;  /* 0x000dc800010c7983 */ /* 0x000ee40000300a00 */
[----:B------:R-:W-:Y:S01]  /*2cdb0*/  STL [R1+0x1c8], R10 ;  /* 0x0001c80a01007387 */ /* 0x000fe20000100800 */
[C---:B---3--:R-:W-:Y:S01]  /*2cdc0*/  HMMA.16816.F32 R20, R24.reuse, R20, R12 ;  /* 0x000000141814723c */ /* 0x048fe2000000180c */
[----:B------:R-:W3:Y:S01]  /*2cdd0*/  LDL.LU.64 R14, [R1+0xdc0] ;  /* 0x000dc000010e7983 */ /* 0x000ee20000300a00 */
[----:B------:R-:W3:Y:S11]  /*2cde0*/  LDL.LU.64 R12, [R1+0xdb8] ;  /* 0x000db800010c7983 */ /* 0x000ef60000300a00 */
[----:B------:R-:W-:Y:S10]  /*2cdf0*/  @!UPT UIADD3 URZ, URZ, URZ, URZ ;  /* 0x0000003f3f3ff290 */ /* 0x000ff4000fffe03f */
[----:B------:R-:W-:Y:S01]  /*2ce00*/  STL.64 [R1], R20 ;  /* 0x0000001401007387 */ /* 0x000fe20000100a00 */
[----:B------:R0:W-:Y:S02]  /*2ce10*/  STL [R1+0x8], R22 ;  /* 0x0000081601007387 */ /* 0x0001e40000100800 */
[----:B------:R-:W-:Y:S02]  /*2ce20*/  IMAD.MOV.U32 R29, RZ, RZ, R23 ;  /* 0x000000ffff1d7224 */ /* 0x000fe400078e0017 */
[----:B0-----:R-:W4:Y:S01]  /*2ce30*/  LDL.LU.64 R22, [R1+0xdb0] ;  /* 0x000db00001167983 */ /* 0x001f220000300a00 */
[----:B------:R-:W4:Y:S02]  /*2ce40*/  LDL.LU.64 R20, [R1+0xda8] ;  /* 0x000da80001147983 */ /* 0x000f240000300a00 */
[----:B------:R-:W-:Y:S01]  /*2ce50*/  STL [R1+0xc98], R29 ;  /* 0x000c981d01007387 */ /* 0x000fe20000100800 */
[C---:B---3--:R-:W-:Y:S01]  /*2ce60*/  HMMA.16816.F32 R4, R24.reuse, R4, R12 ;  /* 0x000000041804723c */ /* 0x048fe2000000180c */
[----:B------:R-:W3:Y:S07]  /*2ce70*/  LDL.LU.64 R12, [R1+0xda0] ;  /* 0x000da000010c7983 */ /* 0x000eee0000300a00 */
[C---:B----4-:R-:W-:Y:S01]  /*2ce80*/  HMMA.16816.F32 R8, R24.reuse, R8, R20 ;  /* 0x000000081808723c */ /* 0x050fe20000001814 */
[----:B------:R-:W0:Y:S11]  /*2ce90*/  LDSM.16.M88.4 R20, [R28+0x2e880] ;  /* 0x02e880001c14783b */ /* 0x000e360000000200 */
[----:B------:R-:W-:Y:S03]  /*2cea0*/  @!UPT UIADD3 URZ, URZ, URZ, URZ ;  /* 0x0000003f3f3ff290 */ /* 0x000fe6000fffe03f */
[----:B------:R-:W-:Y:S01]  /*2ceb0*/  STL.64 [R1+0xb00], R6 ;  /* 0x000b000601007387 */ /* 0x000fe20000100a00 */
[----:B------:R-:W-:Y:S07]  /*2cec0*/  STL.64 [R1+0xaf8], R4 ;  /* 0x000af80401007387 */ /* 0x000fee0000100a00 */
[----:B------:R-:W-:Y:S01]  /*2ced0*/  STL.64 [R1+0xaf0], R10 ;  /* 0x000af00a01007387 */ /* 0x000fe20000100a00 */
[----:B------:R-:W-:Y:S03]  /*2cee0*/  STL.64 [R1+0xae8], R8 ;  /* 0x000ae80801007387 */ /* 0x000fe60000100a00 */
[----:B0-----:R2:W-:Y:S02]  /*2cef0*/  STL.64 [R1+0x1b8], R22 ;  /* 0x0001b81601007387 */ /* 0x0015e40000100a00 */
[----:B--2---:R-:W-:Y:S01]  /*2cf00*/  HMMA.16816.F32 R20, R24, R20, R16 ;  /* 0x000000141814723c */ /* 0x004fe20000001810 */
[----:B------:R-:W-:Y:S01]  /*2cf10*/  IMAD.MOV.U32 R6, RZ, RZ, R2 ;  /* 0x000000ffff067224 */ /* 0x000fe200078e0002 */
[----:B------:R-:W-:-:S02]  /*2cf20*/  MOV R7, R3 ;  /* 0x0000000300077202 */ /* 0x000fc40000000f00 */
[----:B---3--:R-:W-:Y:S01]  /*2cf30*/  MOV R10, R13 ;  /* 0x0000000d000a7202 */ /* 0x008fe20000000f00 */
[----:B------:R-:W-:Y:S02]  /*2cf40*/  IMAD.MOV.U32 R11, RZ, RZ, R12 ;  /* 0x000000ffff0b7224 */ /* 0x000fe400078e000c */
[----:B------:R-:W0:Y:S02]  /*2cf50*/  LDSM.16.M88.4 R12, [R28+0x2f080] ;  /* 0x02f080001c0c783b */ /* 0x000e240000000200 */
[----:B0-----:R-:W-:Y:S01]  /*2cf60*/  IMAD.MOV.U32 R4, RZ, RZ, R15 ;  /* 0x000000ffff047224 */ /* 0x001fe200078e000f */
[----:B------:R-:W-:-:S04]  /*2cf70*/  MOV R5, R14 ;  /* 0x0000000e00057202 */ /* 0x000fc80000000f00 */
[----:B------:R0:W-:Y:S01]  /*2cf80*/  STL [R1+0xcc4], R4 ;  /* 0x000cc40401007387 */ /* 0x0001e20000100800 */
[----:B------:R1:W-:Y:S03]  /*2cf90*/  STL [R1+0xcc0], R5 ;  /* 0x000cc00501007387 */ /* 0x0003e60000100800 */
[----:B0-----:R-:W2:Y:S01]  /*2cfa0*/  LDL.LU R4, [R1+0x180] ;  /* 0x0001800001047983 */ /* 0x001ea20000300800 */
[----:B-1----:R-:W-:Y:S02]  /*2cfb0*/  MOV R5, R0 ;  /* 0x0000000000057202 */ /* 0x002fe40000000f00 */
[----:B------:R-:W3:Y:S02]  /*2cfc0*/  LDL.LU R0, [R1+0xd98] ;  /* 0x000d980001007983 */ /* 0x000ee40000300800 */
[----:B------:R-:W4:Y:S01]  /*2cfd0*/  LDL.LU R2, [R1+0xd94] ;  /* 0x000d940001027983 */ /* 0x000f220000300800 */
[----:B------:R-:W5:Y:S01]  /*2cfe0*/  LDL.LU R3, [R1+0xd90] ;  /* 0x000d900001037983 */ /* 0x000f620000300800 */
[----:B------:R-:W2:Y:S02]  /*2cff0*/  LDL.LU.64 R18, [R1+0xd88] ;  /* 0x000d880001127983 */ /* 0x000ea40000300a00 */
[----:B------:R-:W2:Y:S02]  /*2d000*/  LDL.LU.64 R16, [R1+0xd80] ;  /* 0x000d800001107983 */ /* 0x000ea40000300a00 */
[----:B------:R-:W-:Y:S01]  /*2d010*/  STL.64 [R1+0xae0], R22 ;  /* 0x000ae01601007387 */ /* 0x000fe20000100a00 */
[----:B------:R0:W-:Y:S04]  /*2d020*/  STL.64 [R1+0xad8], R20 ;  /* 0x000ad81401007387 */ /* 0x0001e80000100a00 */
[----:B0-----:R-:W2:Y:S01]  /*2d030*/  LDL.LU R20, [R1+0x190] ;  /* 0x0001900001147983 */ /* 0x001ea20000300800 */
[----:B------:R-:W2:Y:S02]  /*2d040*/  LDL.LU R21, [R1+0x194] ;  /* 0x0001940001157983 */ /* 0x000ea40000300800 */
[----:B------:R-:W2:Y:S02]  /*2d050*/  LDL.LU R22, [R1+0x198] ;  /* 0x0001980001167983 */ /* 0x000ea40000300800 */
[----:B------:R-:W2:Y:S02]  /*2d060*/  LDL.LU R23, [R1+0x19c] ;  /* 0x00019c0001177983 */ /* 0x000ea40000300800 */
[----:B--2---:R-:W-:Y:S01]  /*2d070*/  HMMA.16816.F32 R12, R24, R12, R20 ;  /* 0x0000000c180c723c */ /* 0x004fe20000001814 */
[----:B------:R-:W0:Y:S11]  /*2d080*/  LDSM.16.M88.4 R20, [R28+0x2f880] ;  /* 0x02f880001c14783b */ /* 0x000e360000000200 */
[----:B------:R-:W-:Y:S11]  /*2d090*/  @!UPT UIADD3 URZ, URZ, URZ, URZ ;  /* 0x0000003f3f3ff290 */ /* 0x000ff6000fffe03f */
[----:B------:R-:W-:Y:S01]  /*2d0a0*/  STL.64 [R1+0xb10], R14 ;  /* 0x000b100e01007387 */ /* 0x000fe20000100a00 */
[----:B------:R1:W-:Y:S03]  /*2d0b0*/  STL.64 [R1+0xb08], R12 ;  /* 0x000b080c01007387 */ /* 0x0003e60000100a00 */
[----:B-1----:R-:W2:Y:S01]  /*2d0c0*/  LDL.LU R12, [R1+0x360] ;  /* 0x00036000010c7983 */ /* 0x002ea20000300800 */
[----:B------:R-:W2:Y:S02]  /*2d0d0*/  LDL.LU R13, [R1+0x364] ;  /* 0x00036400010d7983 */ /* 0x000ea40000300800 */
[----:B------:R-:W2:Y:S02]  /*2d0e0*/  LDL.LU R14, [R1+0x368] ;  /* 0x00036800010e7983 */ /* 0x000ea40000300800 */
[----:B-----5:R-:W-:Y:S01]  /*2d0f0*/  IMAD.MOV.U32 R15, RZ, RZ, R3 ;  /* 0x000000ffff0f7224 */ /* 0x020fe200078e0003 */
[----:B------:R-:W-:Y:S01]  /*2d100*/  HMMA.16816.F32 R4, R16, R10, R4 ;  /* 0x0000000a1004723c */ /* 0x000fe20000001804 */
[----:B0-----:R-:W-:-:S05]  /*2d110*/  MOV R3, R23 ;  /* 0x0000001700037202 */ /* 0x001fca0000000f00 */
[----:B------:R-:W-:Y:S01]  /*2d120*/  STL [R1+0xce8], R3 ;  /* 0x000ce80301007387 */ /* 0x000fe20000100800 */
[----:B----4-:R-:W-:Y:S02]  /*2d130*/  IMAD.MOV.U32 R10, RZ, RZ, R2 ;  /* 0x000000ffff0a7224 */ /* 0x010fe400078e0002 */
[----:B------:R-:W-:Y:S01]  /*2d140*/  STL [R1+0x198], R22 ;  /* 0x0001981601007387 */ /* 0x000fe20000100800 */
[----:B---3--:R-:W-:Y:S01]  /*2d150*/  MOV R11, R0 ;  /* 0x00000000000b7202 */ /* 0x008fe20000000f00 */
[----:B--2---:R-:W-:Y:S11]  /*2d160*/  HMMA.16816.F32 R24, R24, R20, R12 ;  /* 0x000000141818723c */ /* 0x004ff6000000180c */
[----:B------:R-:W-:Y:S11]  /*2d170*/  @!UPT UIADD3 URZ, URZ, URZ, URZ ;  /* 0x0000003f3f3ff290 */ /* 0x000ff6000fffe03f */
[----:B------:R-:W-:Y:S01]  /*2d180*/  @!UPT UIADD3 URZ, URZ, URZ, URZ ;  /* 0x0000003f3f3ff290 */ /* 0x000fe2000fffe03f */
[----:B------:R-:W-:Y:S01]  /*2d190*/  STL.64 [R1+0xad0], R26 ;  /* 0x000ad01a01007387 */ /* 0x000fe20000100a00 */
[----:B------:R-:W-:Y:S02]  /*2d1a0*/  STL.64 [R1+0xac8], R24 ;  /* 0x000ac81801007387 */ /* 0x000fe40000100a00 */
[----:B------:R-:W-:Y:S02]  /*2d1b0*/  STL [R1+0xd38], R10 ;  /* 0x000d380a01007387 */ /* 0x000fe40000100800 */
[----:B------:R-:W-:Y:S01]  /*2d1c0*/  STL.64 [R1+0x350], R4 ;  /* 0x0003500401007387 */ /* 0x000fe20000100a00 */
[----:B------:R-:W-:Y:S01]  /*2d1d0*/  STL.64 [R1+0x358], R6 ;  /* 0x0003580601007387 */ /* 0x000fe20000100a00 */
[----:B------:R-:W2:Y:S02]  /*2d1e0*/  LDL.LU R28, [R1+0x690] ;  /* 0x00069000011c7983 */ /* 0x000ea40000300800 */
[----:B------:R-:W2:Y:S02]  /*2d1f0*/  LDL.LU R0, [R1+0x694] ;  /* 0x0006940001007983 */ /* 0x000ea40000300800 */
[----:B------:R-:W3:Y:S02]  /*2d200*/  LDL.LU R2, [R1+0x688] ;  /* 0x0006880001027983 */ /* 0x000ee40000300800 */
[----:B---3--:R0:W-:Y:S04]  /*2d210*/  STL [R1+0xd58], R2 ;  /* 0x000d580201007387 */ /* 0x0081e80000100800 */
[----:B0-----:R-:W3:Y:S01]  /*2d220*/  LDL.LU R2, [R1+0x678] ;  /* 0x0006780001027983 */ /* 0x001ee20000300800 */
[----:B------:R0:W-:Y:S03]  /*2d230*/  STL [R1+0xd3c], R11 ;  /* 0x000d3c0b01007387 */ /* 0x0001e60000100800 */
[----:B0-----:R-:W4:Y:S04]  /*2d240*/  LDL.LU R11, [R1+0x558] ;  /* 0x00055800010b7983 */ /* 0x001f280000300800 */
[----:B----4-:R0:W-:Y:S04]  /*2d250*/  STL [R1+0xd40], R11 ;  /* 0x000d400b01007387 */ /* 0x0101e80000100800 */
        /* <DEDUP_REMOVED lines=10> */
[----:B0-----:R-:W4:Y:S01]  /*2d300*/  LDL.LU R11, [R1+0x684] ;  /* 0x00068400010b7983 */ /* 0x001f220000300800 */
[----:B------:R-:W5:Y:S02]  /*2d310*/  LDL.LU R10, [R1+0x548] ;  /* 0x00054800010a7983 */ /* 0x000f640000300800 */
[----:B------:R-:W2:Y:S02]  /*2d320*/  LDL.LU R24, [R1+0x544] ;  /* 0x0005440001187983 */ /* 0x000ea40000300800 */
[----:B------:R-:W2:Y:S01]  /*2d330*/  LDL.LU R25, [R1+0x540] ;  /* 0x0005400001197983 */ /* 0x000ea20000300800 */
[----:B------:R-:W2:Y:S01]  /*2d340*/  LDL.LU R26, [R1+0x530] ;  /* 0x00053000011a7983 */ /* 0x000ea20000300800 */
[----:B------:R-:W2:Y:S03]  /*2d350*/  LDL.LU R27, [R1+0x53c] ;  /* 0x00053c00011b7983 */ /* 0x000ea60000300800 */
[----:B--2---:R0:W-:Y:S01]  /*2d360*/  STL.64 [R1+0xd68], R26 ;  /* 0x000d681a01007387 */ /* 0x0041e20000100a00 */
[----:B------:R-:W-:Y:S03]  /*2d370*/  STL.64 [R1+0xd60], R24 ;  /* 0x000d601801007387 */ /* 0x000fe60000100a00 */
[----:B0-----:R-:W2:Y:S01]  /*2d380*/  LDL.LU R26, [R1+0x348] ;  /* 0x00034800011a7983 */ /* 0x001ea20000300800 */
[----:B------:R-:W2:Y:S02]  /*2d390*/  LDL.LU R27, [R1+0x34c] ;  /* 0x00034c00011b7983 */ /* 0x000ea40000300800 */
[----:B------:R-:W2:Y:S02]  /*2d3a0*/  LDL.LU R3, [R1+0x52c] ;  /* 0x00052c0001037983 */ /* 0x000ea40000300800 */
[----:B------:R-:W2:Y:S01]  /*2d3b0*/  LDL.LU R12, [R1+0x538] ;  /* 0x00053800010c7983 */ /* 0x000ea20000300800 */
[----:B------:R-:W2:Y:S01]  /*2d3c0*/  LDL.LU R13, [R1+0x528] ;  /* 0x00052800010d7983 */ /* 0x000ea20000300800 */
[----:B------:R-:W2:Y:S02]  /*2d3d0*/  LDL.LU R14, [R1+0x534] ;  /* 0x00053400010e7983 */ /* 0x000ea40000300800 */
[----:B------:R-:W2:Y:S02]  /*2d3e0*/  LDL.LU R15, [R1+0x524] ;  /* 0x00052400010f7983 */ /* 0x000ea40000300800 */
[----:B--2---:R-:W-:Y:S01]  /*2d3f0*/  STL.64 [R1+0xd78], R14 ;  /* 0x000d780e01007387 */ /* 0x004fe20000100a00 */
[----:B------:R0:W-:Y:S03]  /*2d400*/  STL.64 [R1+0xd70], R12 ;  /* 0x000d700c01007387 */ /* 0x0001e60000100a00 */
[----:B0-----:R-:W2:Y:S01]  /*2d410*/  LDL.LU R12, [R1+0x170] ;  /* 0x00017000010c7983 */ /* 0x001ea20000300800 */
[----:B------:R-:W2:Y:S02]  /*2d420*/  LDL.LU R13, [R1+0x174] ;  /* 0x00017400010d7983 */ /* 0x000ea40000300800 */
[----:B------:R-:W2:Y:S02]  /*2d430*/  LDL.LU R14, [R1+0x178] ;  /* 0x00017800010e7983 */ /* 0x000ea40000300800 */
[----:B------:R-:W2:Y:S01]  /*2d440*/  LDL.LU R15, [R1+0x17c] ;  /* 0x00017c00010f7983 */ /* 0x000ea20000300800 */
[----:B------:R-:W3:Y:S01]  /*2d450*/  LDL.LU R5, [R1+0x51c] ;  /* 0x00051c0001057983 */ /* 0x000ee20000300800 */
[----:B------:R-:W3:Y:S02]  /*2d460*/  LDL.LU R4, [R1+0x508] ;  /* 0x0005080001047983 */ /* 0x000ee40000300800 */
[----:B------:R-:W3:Y:S02]  /*2d470*/  LDL.LU R8, [R1+0x518] ;  /* 0x0005180001087983 */ /* 0x000ee40000300800 */
[----:B------:R-:W3:Y:S01]  /*2d480*/  LDL.LU R9, [R1+0x504] ;  /* 0x0005040001097983 */ /* 0x000ee20000300800 */
[----:B------:R-:W3:Y:S01]  /*2d490*/  LDL.LU R6, [R1+0x514] ;  /* 0x0005140001067983 */ /* 0x000ee20000300800 */
[----:B------:R-:W3:Y:S02]  /*2d4a0*/  LDL.LU R20, [R1+0x160] ;  /* 0x0001600001147983 */ /* 0x000ee40000300800 */
[----:B------:R-:W3:Y:S02]  /*2d4b0*/  LDL.LU R21, [R1+0x164] ;  /* 0x0001640001157983 */ /* 0x000ee40000300800 */
[----:B------:R-:W3:Y:S01]  /*2d4c0*/  LDL.LU R22, [R1+0x168] ;  /* 0x0001680001167983 */ /* 0x000ee20000300800 */
[----:B------:R-:W3:Y:S01]  /*2d4d0*/  LDL.LU R23, [R1+0x16c] ;  /* 0x00016c0001177983 */ /* 0x000ee20000300800 */
[----:B------:R-:W3:Y:S02]  /*2d4e0*/  LDL.LU R7, [R1+0x510] ;  /* 0x0005100001077983 */ /* 0x000ee40000300800 */
[----:B------:R-:W3:Y:S02]  /*2d4f0*/  LDL.LU R29, [R1+0x520] ;  /* 0x00052000011d7983 */ /* 0x000ee40000300800 */
[----:B------:R-:W-:Y:S01]  /*2d500*/  FADD R0, R0, R28 ;  /* 0x0000001c00007221 */ /* 0x000fe20000000000 */
[----:B--2---:R-:W-:Y:S01]  /*2d510*/  HMMA.16816.F32 R24, R16, R26, R12 ;  /* 0x0000001a1018723c */ /* 0x004fe2000000180c */
[----:B------:R-:W2:Y:S01]  /*2d520*/  LDL.LU.64 R14, [R1+0xd78] ;  /* 0x000d7800010e7983 */ /* 0x000ea20000300a00 */
[----:B------:R-:W2:Y:S11]  /*2d530*/  LDL.LU.64 R12, [R1+0xd70] ;  /* 0x000d7000010c7983 */ /* 0x000eb60000300a00 */
[----:B------:R-:W-:Y:S10]  /*2d540*/  @!UPT UIADD3 URZ, URZ, URZ, URZ ;  /* 0x0000003f3f3ff290 */ /* 0x000ff4000fffe03f */
[----:B------:R-:W-:Y:S01]  /*2d550*/  STL.64 [R1+0x340], R24 ;  /* 0x0003401801007387 */ /* 0x000fe20000100a00 */
[----:B------:R0:W-:Y:S03]  /*2d560*/  STL.64 [R1+0x348], R26 ;  /* 0x0003481a01007387 */ /* 0x0001e60000100a00 */
[----:B0-----:R-:W2:Y:S01]  /*2d570*/  LDL.LU.64 R26, [R1+0xd68] ;  /* 0x000d6800011a7983 */ /* 0x001ea20000300a00 */
[----:B------:R-:W2:Y:S02]  /*2d580*/  LDL.LU.64 R24, [R1+0xd60] ;  /* 0x000d600001187983 */ /* 0x000ea40000300a00 */
[----:B------:R-:W3:Y:S02]  /*2d590*/  LDL.LU R28, [R1+0xd5c] ;  /* 0x000d5c00011c7983 */ /* 0x000ee40000300800 */
[----:B---3--:R-:W-:Y:S02]  /*2d5a0*/  FADD R28, R2, R28 ;  /* 0x0000001c021c7221 */ /* 0x008fe40000000000 */
[----:B------:R-:W3:Y:S02]  /*2d5b0*/  LDL.LU R2, [R1+0xd58] ;  /* 0x000d580001027983 */ /* 0x000ee40000300800 */
[----:B---3--:R-:W-:-:S02]  /*2d5c0*/  FADD R2, R2, R0 ;  /* 0x0000000002027221 */ /* 0x008fc40000000000 */
[----:B------:R-:W3:Y:S02]  /*2d5d0*/  LDL.LU R0, [R1+0x66c] ;  /* 0x00066c0001007983 */ /* 0x000ee40000300800 */
[----:B----4-:R-:W-:Y:S02]  /*2d5e0*/  FADD R2, R11, R2 ;  /* 0x000000020b027221 */ /* 0x010fe40000000000 */
[----:B---3--:R-:W-:Y:S02]  /*2d5f0*/  FADD R0, R0, R28 ;  /* 0x0000001c00007221 */ /* 0x008fe40000000000 */
[----:B------:R-:W3:Y:S01]  /*2d600*/  LDL.LU R28, [R1+0x554] ;  /* 0x00055400011c7983 */ /* 0x000ee20000300800 */
[----:B------:R-:W4:Y:S02]  /*2d610*/  LDL.LU R11, [R1+0xd54] ;  /* 0x000d5400010b7983 */ /* 0x000f240000300800 */
[----:B----4-:R-:W-:Y:S02]  /*2d620*/  FADD R0, R11, R0 ;  /* 0x000000000b007221 */ /* 0x010fe40000000000 */
[----:B------:R-:W4:Y:S02]  /*2d630*/  LDL.LU R11, [R1+0xd50] ;  /* 0x000d5000010b7983 */ /* 0x000f240000300800 */
[----:B----4-:R-:W-:-:S02]  /*2d640*/  FADD R2, R11, R2 ;  /* 0x000000020b027221 */ /* 0x010fc40000000000 */
[----:B------:R-:W4:Y:S02]  /*2d650*/  LDL.LU R11, [R1+0xd4c] ;  /* 0x000d4c00010b7983 */ /* 0x000f240000300800 */
[----:B----4-:R-:W-:Y:S02]  /*2d660*/  FADD R0, R11, R0 ;  /* 0x000000000b007221 */ /* 0x010fe40000000000 */
[----:B------:R-:W4:Y:S02]  /*2d670*/  LDL.LU R11, [R1+0xd48] ;  /* 0x000d4800010b7983 */ /* 0x000f240000300800 */
[----:B----4-:R-:W-:Y:S02]  /*2d680*/  FADD R2, R11, R2 ;  /* 0x000000020b027221 */ /* 0x010fe40000000000 */
[----:B------:R-:W4:Y:S02]  /*2d690*/  LDL.LU R11, [R1+0xd44] ;  /* 0x000d4400010b7983 */ /* 0x000f240000300800 */
[----:B----4-:R-:W-:-:S02]  /*2d6a0*/  FADD R0, R11, R0 ;  /* 0x000000000b007221 */ /* 0x010fc40000000000 */
[----:B------:R-:W4:Y:S02]  /*2d6b0*/  LDL.LU R11, [R1+0xd40] ;  /* 0x000d4000010b7983 */ /* 0x000f240000300800 */
[----:B-----5:R-:W-:-:S04]  /*2d6c0*/  FADD R0, R10, R0 ;  /* 0x000000000a007221 */ /* 0x020fc80000000000 */
[----:B--2---:R-:W-:-:S04]  /*2d6d0*/  FADD R0, R24, R0 ;  /* 0x0000000018007221 */ /* 0x004fc80000000000 */
[----:B------:R-:W-:-:S04]  /*2d6e0*/  FADD R0, R26, R0 ;  /* 0x000000001a007221 */ /* 0x000fc80000000000 */
[----:B------:R-:W-:Y:S02]  /*2d6f0*/  FADD R0, R3, R0 ;  /* 0x0000000003007221 */ /* 0x000fe40000000000 */
[----:B----4-:R-:W-:Y:S02]  /*2d700*/  FADD R2, R11, R2 ;  /* 0x000000020b027221 */ /* 0x010fe40000000000 */
[----:B------:R-:W2:Y:S01]  /*2d710*/  LDL.LU R11, [R1+0xd3c] ;  /* 0x000d3c00010b7983 */ /* 0x000ea20000300800 */
[----:B------:R-:W2:Y:S02]  /*2d720*/  LDL.LU R10, [R1+0xd38] ;  /* 0x000d3800010a7983 */ /* 0x000ea40000300800 */
[----:B---3--:R-:W-:-:S04]  /*2d730*/  FADD R2, R28, R2 ;  /* 0x000000021c027221 */ /* 0x008fc80000000000 */
[----:B------:R-:W-:-:S04]  /*2d740*/  FADD R2, R25, R2 ;  /* 0x0000000219027221 */ /* 0x000fc80000000000 */
[----:B------:R-:W-:Y:S02]  /*2d750*/  FADD R2, R27, R2 ;  /* 0x000000021b027221 */ /* 0x000fe40000000000 */
[----:B------:R-:W-:Y:S02]  /*2d760*/  FADD R0, R13, R0 ;  /* 0x000000000d007221 */ /* 0x000fe40000000000 */
[----:B------:R-:W-:Y:S02]  /*2d770*/  FADD R2, R12, R2 ;  /* 0x000000020c027221 */ /* 0x000fe40000000000 */
[----:B------:R-:W-:Y:S02]  /*2d780*/  FADD R0, R15, R0 ;  /* 0x000000000f007221 */ /* 0x000fe40000000000 */
[----:B------:R-:W-:Y:S02]  /*2d790*/  FADD R2, R14, R2 ;  /* 0x000000020e027221 */ /* 0x000fe40000000000 */
[----:B------:R-:W-:-:S02]  /*2d7a0*/  FADD R0, R4, R0 ;  /* 0x0000000004007221 */ /* 0x000fc40000000000 */
[----:B------:R-:W-:Y:S02]  /*2d7b0*/  FADD R2, R5, R2 ;  /* 0x0000000205027221 */ /* 0x000fe40000000000 */
[----:B------:R-:W-:Y:S02]  /*2d7c0*/  FADD R0, R9, R0 ;  /* 0x0000000009007221 */ /* 0x000fe40000000000 */
[----:B------:R-:W-:Y:S02]  /*2d7d0*/  FADD R2, R8, R2 ;  /* 0x0000000208027221 */ /* 0x000fe40000000000 */
[----:B--2---:R-:W-:Y:S11]  /*2d7e0*/  HMMA.16816.F32 R8, R16, R10, R20 ;  /* 0x0000000a1008723c */ /* 0x004ff60000001814 */
[----:B------:R-:W-:Y:S11]  /*2d7f0*/  @!UPT UIADD3 URZ, URZ, URZ, URZ ;  /* 0x0000003f3f3ff290 */ /* 0x000ff6000fffe03f */
[----:B------:R-:W-:Y:S01]  /*2d800*/  @!UPT UIADD3 URZ, URZ, URZ, URZ ;  /* 0x0000003f3f3ff290 */ /* 0x000fe2000fffe03f */
[----:B------:R-:W-:Y:S01]  /*2d810*/  STL.64 [R1+0x330], R8 ;  /* 0x0003300801007387 */ /* 0x000fe20000100a00 */
[----:B------:R-:W-:Y:S02]  /*2d820*/  STL.64 [R1+0x338], R10 ;  /* 0x0003380a01007387 */ /* 0x000fe40000100a00 */
[----:B------:R-:W2:Y:S02]  /*2d830*/  LDL.LU R22, [R1+0x2e0] ;  /* 0x0002e00001167983 */ /* 0x000ea40000300800 */
[----:B------:R-:W2:Y:S01]  /*2d840*/  LDL.LU R23, [R1+0x2e4] ;  /* 0x0002e40001177983 */ /* 0x000ea20000300800 */
[----:B------:R-:W3:Y:S01]  /*2d850*/  LDL.LU R26, [R1+0x2f0] ;  /* 0x0002f000011a7983 */ /* 0x000ee20000300800 */
[----:B------:R-:W3:Y:S02]  /*2d860*/  LDL.LU R27, [R1+0x2f4] ;  /* 0x0002f400011b7983 */ /* 0x000ee40000300800 */
[----:B------:R-:W4:Y:S01]  /*2d870*/  LDL.LU R21, [R1+0x478] ;  /* 0x0004780001157983 */ /* 0x000f220000300800 */
[----:B--2---:R-:W-:Y:S01]  /*2d880*/  STL.64 [R1+0xc90], R22 ;  /* 0x000c901601007387 */ /* 0x004fe20000100a00 */
[----:B----4-:R0:W-:Y:S02]  /*2d890*/  STL [R1+0xc88], R21 ;  /* 0x000c881501007387 */ /* 0x0101e40000100800 */
[----:B------:R-:W2:Y:S01]  /*2d8a0*/  LDL.LU R20, [R1+0x110] ;  /* 0x0001100001147983 */ /* 0x000ea20000300800 */
[----:B0-----:R-:W2:Y:S01]  /*2d8b0*/  LDL.LU R21, [R1+0x114] ;  /* 0x0001140001157983 */ /* 0x001ea20000300800 */
[----:B------:R-:W4:Y:S02]  /*2d8c0*/  LDL.LU R22, [R1+0x118] ;  /* 0x0001180001167983 */ /* 0x000f240000300800 */
[----:B------:R-:W4:Y:S02]  /*2d8d0*/  LDL.LU R23, [R1+0x11c] ;  /* 0x00011c0001177983 */ /* 0x000f240000300800 */
[----:B----4-:R0:W-:Y:S01]  /*2d8e0*/  STL.64 [R1+0xca8], R22 ;  /* 0x000ca81601007387 */ /* 0x0101e20000100a00 */
[----:B--2---:R1:W-:Y:S03]  /*2d8f0*/  STL.64 [R1+0xca0], R20 ;  /* 0x000ca01401007387 */ /* 0x0043e60000100a00 */
[----:B0-----:R-:W2:Y:S01]  /*2d900*/  LDL.LU R22, [R1+0x300] ;  /* 0x0003000001167983 */ /* 0x001ea20000300800 */
[----:B------:R-:W2:Y:S02]  /*2d910*/  LDL.LU R23, [R1+0x304] ;  /* 0x0003040001177983 */ /* 0x000ea40000300800 */
[----:B------:R-:W4:Y:S02]  /*2d920*/  LDL.LU R4, [R1+0x4d0] ;  /* 0x0004d00001047983 */ /* 0x000f240000300800 */
[----:B----4-:R-:W-:Y:S01]  /*2d930*/  STL [R1+0xcec], R4 ;  /* 0x000cec0401007387 */ /* 0x010fe20000100800 */
[----:B------:R-:W4:Y:S03]  /*2d940*/  LDL.LU R5, [R1+0x4dc] ;  /* 0x0004dc0001057983 */ /* 0x000f260000300800 */
[----:B----4-:R-:W-:Y:S01]  /*2d950*/  STL [R1+0xd10], R5 ;  /* 0x000d100501007387 */ /* 0x010fe20000100800 */
[----:B-1----:R-:W4:Y:S02]  /*2d960*/  LDL.LU R20, [R1+0x4cc] ;  /* 0x0004cc0001147983 */ /* 0x002f240000300800 */
[----:B------:R-:W4:Y:S02]  /*2d970*/  LDL.LU R21, [R1+0x4d8] ;  /* 0x0004d80001157983 */ /* 0x000f240000300800 */
[----:B--2---:R0:W-:Y:S01]  /*2d980*/  STL.64 [R1+0xcd0], R22 ;  /* 0x000cd01601007387 */ /* 0x0041e20000100a00 */
[----:B----4-:R1:W-:Y:S01]  /*2d990*/  STL.64 [R1+0xcc8], R20 ;  /* 0x000cc81401007387 */ /* 0x0103e20000100a00 */
[----:B0-----:R-:W2:Y:S02]  /*2d9a0*/  LDL.LU R22, [R1+0x310] ;  /* 0x0003100001167983 */ /* 0x001ea40000300800 */
[----:B------:R-:W2:Y:S02]  /*2d9b0*/  LDL.LU R23, [R1+0x314] ;  /* 0x0003140001177983 */ /* 0x000ea40000300800 */
[----:B------:R-:W4:Y:S02]  /*2d9c0*/  LDL.LU R4, [R1+0x4e8] ;  /* 0x0004e80001047983 */ /* 0x000f240000300800 */
[----:B----4-:R-:W-:Y:S01]  /*2d9d0*/  STL [R1+0xd14], R4 ;  /* 0x000d140401007387 */ /* 0x010fe20000100800 */
[----:B------:R-:W4:Y:S02]  /*2d9e0*/  LDL.LU R3, [R1+0x4f4] ;  /* 0x0004f40001037983 */ /* 0x000f240000300800 */
[----:B-1----:R-:W5:Y:S02]  /*2d9f0*/  LDL.LU R20, [R1+0x4e4] ;  /* 0x0004e40001147983 */ /* 0x002f640000300800 */
[----:B------:R-:W5:Y:S01]  /*2da00*/  LDL.LU R21, [R1+0x4e0] ;  /* 0x0004e00001157983 */ /* 0x000f620000300800 */
[----:B--2---:R0:W-:Y:S04]  /*2da10*/  STL.64 [R1+0xcf8], R22 ;  /* 0x000cf81601007387 */ /* 0x0041e80000100a00 */
[----:B-----5:R1:W-:Y:S01]  /*2da20*/  STL.64 [R1+0xcf0], R20 ;  /* 0x000cf01401007387 */ /* 0x0203e20000100a00 */
[----:B0-----:R-:W2:Y:S02]  /*2da30*/  LDL.LU R22, [R1+0x318] ;  /* 0x0003180001167983 */ /* 0x001ea40000300800 */
[----:B------:R-:W2:Y:S02]  /*2da40*/  LDL.LU R23, [R1+0x31c] ;  /* 0x00031c0001177983 */ /* 0x000ea40000300800 */
[----:B------:R-:W5:Y:S01]  /*2da50*/  LDL.LU R4, [R1+0x4f0] ;  /* 0x0004f00001047983 */ /* 0x000f620000300800 */
[----:B------:R-:W3:Y:S04]  /*2da60*/  LDL.LU R5, [R1+0x4fc] ;  /* 0x0004fc0001057983 */ /* 0x000ee80000300800 */
[----:B-1----:R-:W3:Y:S01]  /*2da70*/  LDL.LU R20, [R1+0x4ec] ;  /* 0x0004ec0001147983 */ /* 0x002ee20000300800 */
[----:B------:R-:W3:Y:S02]  /*2da80*/  LDL.LU R21, [R1+0x4f8] ;  /* 0x0004f80001157983 */ /* 0x000ee40000300800 */
[----:B------:R-:W-:-:S04]  /*2da90*/  FADD R2, R6, R2 ;  /* 0x0000000206027221 */ /* 0x000fc80000000000 */
[----:B------:R-:W-:Y:S01]  /*2daa0*/  FADD R2, R29, R2 ;  /* 0x000000021d027221 */ /* 0x000fe20000000000 */
[----:B--2---:R0:W-:Y:S04]  /*2dab0*/  STL.64 [R1+0xd20], R22 ;  /* 0x000d201601007387 */ /* 0x0041e80000100a00 */
[----:B---3--:R1:W-:Y:S01]  /*2dac0*/  STL.64 [R1+0xd18], R20 ;  /* 0x000d181401007387 */ /* 0x0083e20000100a00 */
[----:B0-----:R-:W2:Y:S02]  /*2dad0*/  LDL.LU R22, [R1+0x328] ;  /* 0x0003280001167983 */ /* 0x001ea40000300800 */
[----:B------:R-:W2:Y:S01]  /*2dae0*/  LDL.LU R23, [R1+0x32c] ;  /* 0x00032c0001177983 */ /* 0x000ea20000300800 */
[----:B-1----:R-:W3:Y:S01]  /*2daf0*/  LDL.LU R20, [R1+0x50c] ;  /* 0x00050c0001147983 */ /* 0x002ee20000300800 */
[----:B------:R-:W2:Y:S02]  /*2db00*/  LDL.LU R21, [R1+0x500] ;  /* 0x0005000001157983 */ /* 0x000ea40000300800 */
[----:B------:R-:W2:Y:S02]  /*2db10*/  LDL.LU R29, [R1+0x4c8] ;  /* 0x0004c800011d7983 */ /* 0x000ea40000300800 */
[----:B------:R-:W2:Y:S01]  /*2db20*/  LDL.LU R28, [R1+0x4d4] ;  /* 0x0004d400011c7983 */ /* 0x000ea20000300800 */
[----:B------:R-:W2:Y:S01]  /*2db30*/  LDL.LU R24, [R1+0x4c4] ;  /* 0x0004c40001187983 */ /* 0x000ea20000300800 */
[----:B------:R-:W2:Y:S02]  /*2db40*/  LDL.LU R25, [R1+0x4c0] ;  /* 0x0004c00001197983 */ /* 0x000ea40000300800 */
[----:B------:R-:W-:Y:S01]  /*2db50*/  STL.64 [R1+0xcb8], R26 ;  /* 0x000cb81a01007387 */ /* 0x000fe20000100a00 */
[----:B--2---:R0:W-:Y:S04]  /*2db60*/  STL.64 [R1+0xcb0], R24 ;  /* 0x000cb01801007387 */ /* 0x0041e80000100a00 */
        /* <DEDUP_REMOVED lines=22> */
[----:B------:R-:W-:-:S02]  /*2dcd0*/  FADD R0, R7, R0 ;  /* 0x0000000007007221 */ /* 0x000fc40000000000 */
[----:B------:R-:W-:Y:S01]  /*2dce0*/  FADD R2, R21, R2 ;  /* 0x0000000215027221 */ /* 0x000fe20000000000 */
[----:B------:R-:W4:Y:S01]  /*2dcf0*/  LDL.LU R8, [R1+0x4bc] ;  /* 0x0004bc0001087983 */ /* 0x000f220000300800 */
[----:B------:R-:W4:Y:S02]  /*2dd00*/  LDL.LU R9, [R1+0x474] ;  /* 0x0004740001097983 */ /* 0x000f240000300800 */
[----:B---3--:R-:W-:Y:S02]  /*2dd10*/  FADD R0, R20, R0 ;  /* 0x0000000014007221 */ /* 0x008fe40000000000 */
[----:B------:R-:W3:Y:S01]  /*2dd20*/  LDL.LU R10, [R1+0x4b8] ;  /* 0x0004b800010a7983 */ /* 0x000ee20000300800 */
[----:B------:R-:W3:Y:S01]  /*2dd30*/  LDL.LU R12, [R1+0x100] ;  /* 0x00010000010c7983 */ /* 0x000ee20000300800 */
[----:B------:R-:W3:Y:S02]  /*2dd40*/  LDL.LU R13, [R1+0x104] ;  /* 0x00010400010d7983 */ /* 0x000ee40000300800 */
[----:B------:R-:W3:Y:S02]  /*2dd50*/  LDL.LU R14, [R1+0x108] ;  /* 0x00010800010e7983 */ /* 0x000ee40000300800 */
[----:B------:R-:W3:Y:S01]  /*2dd60*/  LDL.LU R15, [R1+0x10c] ;  /* 0x00010c00010f7983 */ /* 0x000ee20000300800 */
[----:B------:R-:W3:Y:S01]  /*2dd70*/  LDL.LU R11, [R1+0x470] ;  /* 0x00047000010b7983 */ /* 0x000ee20000300800 */
        /* <DEDUP_REMOVED lines=10> */
[----:B-----5:R-:W-:Y:S02]  /*2de20*/  FADD R0, R4, R0 ;  /* 0x0000000004007221 */ /* 0x020fe40000000000 */
[----:B------:R-:W-:Y:S01]  /*2de30*/  FADD R2, R5, R2 ;  /* 0x0000000205027221 */ /* 0x000fe20000000000 */
[----:B------:R-:W5:Y:S01]  /*2de40*/  LDL.LU R4, [R1+0xd14] ;  /* 0x000d140001047983 */ /* 0x000f620000300800 */
[----:B------:R-:W3:Y:S02]  /*2de50*/  LDL.LU R5, [R1+0xd10] ;  /* 0x000d100001057983 */ /* 0x000ee40000300800 */
[----:B--2---:R-:W-:-:S02]  /*2de60*/  FADD R0, R20, R0 ;  /* 0x0000000014007221 */ /* 0x004fc40000000000 */
[----:B------:R-:W-:Y:S02]  /*2de70*/  FADD R2, R21, R2 ;  /* 0x0000000215027221 */ /* 0x000fe40000000000 */
[----:B------:R-:W-:Y:S01]  /*2de80*/  HMMA.16816.F32 R20, R16, R22, R24 ;  /* 0x000000161014723c */ /* 0x000fe20000001818 */
        /* <DEDUP_REMOVED lines=8> */
[----:B----4-:R-:W-:Y:S01]  /*2df10*/  FADD R2, R3, R2 ;  /* 0x0000000203027221 */ /* 0x010fe20000000000 */
[----:B------:R-:W4:Y:S01]  /*2df20*/  LDL.LU R4, [R1+0xcec] ;  /* 0x000cec0001047983 */ /* 0x000f220000300800 */
[----:B------:R-:W5:Y:S02]  /*2df30*/  LDL.LU R3, [R1+0xce8] ;  /* 0x000ce80001037983 */ /* 0x000f640000300800 */
        /* <DEDUP_REMOVED lines=10> */
[----:B----4-:R-:W-:Y:S02]  /*2dfe0*/  FADD R0, R4, R0 ;  /* 0x0000000004007221 */ /* 0x010fe40000000000 */
[----:B---3--:R-:W-:Y:S01]  /*2dff0*/  FADD R2, R5, R2 ;  /* 0x0000000205027221 */ /* 0x008fe20000000000 */
[----:B------:R-:W3:Y:S01]  /*2e000*/  LDL.LU R4, [R1+0xcc4] ;  /* 0x000cc40001047983 */ /* 0x000ee20000300800 */
[----:B------:R-:W3:Y:S02]  /*2e010*/  LDL.LU R5, [R1+0xcc0] ;  /* 0x000cc00001057983 */ /* 0x000ee40000300800 */
[----:B--2---:R-:W-:-:S02]  /*2e020*/  FADD R0, R20, R0 ;  /* 0x0000000014007221 */ /* 0x004fc40000000000 */
[----:B------:R-:W-:Y:S02]  /*2e030*/  FADD R2, R21, R2 ;  /* 0x0000000215027221 */ /* 0x000fe40000000000 */
[----:B------:R-:W-:Y:S01]  /*2e040*/  HMMA.16816.F32 R20, R16, R22, R24 ;  /* 0x000000161014723c */ /* 0x000fe20000001818 */
[----:B------:R-:W2:Y:S01]  /*2e050*/  LDL.LU.64 R26, [R1+0xcb8] ;  /* 0x000cb800011a7983 */ /* 0x000ea20000300a00 */
[----:B------:R-:W4:Y:S11]  /*2e060*/  LDL.LU.64 R24, [R1+0xcb0] ;  /* 0x000cb00001187983 */ /* 0x000f360000300a00 */
[----:B------:R-:W-:Y:S10]  /*2e070*/  @!UPT UIADD3 URZ, URZ, URZ, URZ ;  /* 0x0000003f3f3ff290 */ /* 0x000ff4000fffe03f */
[----:B------:R-:W-:Y:S01]  /*2e080*/  STL.64 [R1+0x4e0], R20 ;  /* 0x0004e01401007387 */ /* 0x000fe20000100a00 */
[----:B------:R0:W-:Y:S03]  /*2e090*/  STL.64 [R1+0x4e8], R22 ;  /* 0x0004e81601007387 */ /* 0x0001e60000100a00 */
[----:B0-----:R-:W2:Y:S01]  /*2e0a0*/  LDL.LU.64 R22, [R1+0xca8] ;  /* 0x000ca80001167983 */ /* 0x001ea20000300a00 */
[----:B------:R-:W2:Y:S02]  /*2e0b0*/  LDL.LU.64 R20, [R1+0xca0] ;  /* 0x000ca00001147983 */ /* 0x000ea40000300a00 */
[----:B------:R-:W-:Y:S02]  /*2e0c0*/  FADD R0, R29, R0 ;  /* 0x000000001d007221 */ /* 0x000fe40000000000 */
[----:B------:R-:W-:Y:S01]  /*2e0d0*/  FADD R2, R28, R2 ;  /* 0x000000021c027221 */ /* 0x000fe20000000000 */
[----:B------:R-:W3:Y:S01]  /*2e0e0*/  LDL.LU R29, [R1+0xc98] ;  /* 0x000c9800011d7983 */ /* 0x000ee20000300800 */
[----:B----4-:R-:W-:-:S02]  /*2e0f0*/  FADD R0, R24, R0 ;  /* 0x0000000018007221 */ /* 0x010fc40000000000 */
[----:B------:R-:W-:Y:S02]  /*2e100*/  FADD R2, R25, R2 ;  /* 0x0000000219027221 */ /* 0x000fe40000000000 */
[----:B--2---:R-:W-:Y:S01]  /*2e110*/  HMMA.16816.F32 R24, R16, R26, R20 ;  /* 0x0000001a1018723c */ /* 0x004fe20000001814 */
[----:B------:R-:W2:Y:S01]  /*2e120*/  LDL.LU.64 R22, [R1+0xc90] ;  /* 0x000c900001167983 */ /* 0x000ea20000300a00 */
[----:B------:R-:W4:Y:S02]  /*2e130*/  LDL.LU R21, [R1+0xc88] ;  /* 0x000c880001157983 */ /* 0x000f240000300800 */
[----:B------:R-:W-:-:S04]  /*2e140*/  FADD R2, R8, R2 ;  /* 0x0000000208027221 */ /* 0x000fc80000000000 */
[----:B------:R-:W-:-:S04]  /*2e150*/  FADD R2, R10, R2 ;  /* 0x000000020a027221 */ /* 0x000fc80000000000 */
[----:B------:R-:W-:-:S11]  /*2e160*/  FADD R2, R6, R2 ;  /* 0x0000000206027221 */ /* 0x000fd60000000000 */
[----:B------:R-:W-:Y:S01]  /*2e170*/  STL.64 [R1+0x440], R24 ;  /* 0x0004401801007387 */ /* 0x000fe20000100a00 */
[----:B------:R-:W-:Y:S01]  /*2e180*/  STL.64 [R1+0x448], R26 ;  /* 0x0004481a01007387 */ /* 0x000fe20000100a00 */
[----:B--2---:R-:W-:Y:S01]  /*2e190*/  HMMA.16816.F32 R12, R16, R22, R12 ;  /* 0x00000016100c723c */ /* 0x004fe2000000180c */
[----:B----4-:R-:W-:-:S04]  /*2e1a0*/  FADD R0, R21, R0 ;  /* 0x0000000015007221 */ /* 0x010fc80000000000 */
[----:B------:R-:W-:-:S04]  /*2e1b0*/  FADD R0, R9, R0 ;  /* 0x0000000009007221 */ /* 0x000fc80000000000 */
[----:B------:R-:W-:-:S04]  /*2e1c0*/  FADD R0, R11, R0 ;  /* 0x000000000b007221 */ /* 0x000fc80000000000 */
[----:B------:R-:W-:-:S10]  /*2e1d0*/  FADD R0, R7, R0 ;  /* 0x0000000007007221 */ /* 0x000fd40000000000 */
[----:B------:R0:W-:Y:S01]  /*2e1e0*/  STL.64 [R1+0x410], R12 ;  /* 0x0004100c01007387 */ /* 0x0001e20000100a00 */
[----:B------:R1:W-:Y:S02]  /*2e1f0*/  STL.64 [R1+0x418], R14 ;  /* 0x0004180e01007387 */ /* 0x0003e40000100a00 */
[----:B------:R-:W2:Y:S02]  /*2e200*/  LDL.LU R6, [R1+0x1e8] ;  /* 0x0001e80001067983 */ /* 0x000ea40000300800 */
[----:B------:R-:W2:Y:S02]  /*2e210*/  LDL.LU R7, [R1+0x1ec] ;  /* 0x0001ec0001077983 */ /* 0x000ea40000300800 */
[----:B--2---:R2:W-:Y:S01]  /*2e220*/  STL.64 [R1+0xb18], R6 ;  /* 0x000b180601007387 */ /* 0x0045e20000100a00 */
[----:B0-----:R-:W4:Y:S02]  /*2e230*/  LDL.LU R12, [R1] ;  /* 0x00000000010c7983 */ /* 0x001f240000300800 */
[----:B------:R-:W4:Y:S02]  /*2e240*/  LDL.LU R13, [R1+0x4] ;  /* 0x00000400010d7983 */ /* 0x000f240000300800 */
[----:B-1----:R-:W2:Y:S02]  /*2e250*/  LDL.LU R14, [R1+0x8] ;  /* 0x00000800010e7983 */ /* 0x002ea40000300800 */
[----:B---3--:R-:W-:-:S02]  /*2e260*/  IMAD.MOV.U32 R15, RZ, RZ, R29 ;  /* 0x000000ffff0f7224 */ /* 0x008fc400078e001d */
[----:B------:R-:W3:Y:S04]  /*2e270*/  LDL.LU R29, [R1+0xc84] ;  /* 0x000c8400011d7983 */ /* 0x000ee80000300800 */
[----:B--2---:R-:W-:Y:S01]  /*2e280*/  STL.64 [R1+0xb28], R14 ;  /* 0x000b280e01007387 */ /* 0x004fe20000100a00 */
[----:B----4-:R-:W-:Y:S02]  /*2e290*/  STL.64 [R1+0xb20], R12 ;  /* 0x000b200c01007387 */ /* 0x010fe40000100a00 */
[----:B------:R-:W2:Y:S02]  /*2e2a0*/  LDL.LU R6, [R1+0x1f8] ;  /* 0x0001f80001067983 */ /* 0x000ea40000300800 */
[----:B------:R-:W2:Y:S02]  /*2e2b0*/  LDL.LU R7, [R1+0x1fc] ;  /* 0x0001fc0001077983 */ /* 0x000ea40000300800 */
[----:B--2---:R0:W-:Y:S04]  /*2e2c0*/  STL.64 [R1+0xb30], R6 ;  /* 0x000b300601007387 */ /* 0x0041e80000100a00 */
[----:B0-----:R-:W2:Y:S01]  /*2e2d0*/  LDL.LU R6, [R1+0x208] ;  /* 0x0002080001067983 */ /* 0x001ea20000300800 */
[----:B------:R-:W2:Y:S03]  /*2e2e0*/  LDL.LU R7, [R1+0x20c] ;  /* 0x00020c0001077983 */ /* 0x000ea60000300800 */
[----:B--2---:R0:W-:Y:S01]  /*2e2f0*/  STL.64 [R1+0xb48], R6 ;  /* 0x000b480601007387 */ /* 0x0041e20000100a00 */
[----:B------:R-:W2:Y:S02]  /*2e300*/  LDL.LU R12, [R1+0x10] ;  /* 0x00001000010c7983 */ /* 0x000ea40000300800 */
[----:B------:R-:W2:Y:S02]  /*2e310*/  LDL.LU R13, [R1+0x14] ;  /* 0x00001400010d7983 */ /* 0x000ea40000300800 */
[----:B------:R-:W4:Y:S01]  /*2e320*/  LDL.LU R14, [R1+0x18] ;  /* 0x00001800010e7983 */ /* 0x000f220000300800 */
[----:B------:R-:W4:Y:S04]  /*2e330*/  LDL.LU R15, [R1+0x1c] ;  /* 0x00001c00010f7983 */ /* 0x000f280000300800 */
[----:B0-----:R-:W2:Y:S01]  /*2e340*/  LDL.LU R6, [R1+0x218] ;  /* 0x0002180001067983 */ /* 0x001ea20000300800 */
[----:B------:R-:W2:Y:S03]  /*2e350*/  LDL.LU R7, [R1+0x21c] ;  /* 0x00021c0001077983 */ /* 0x000ea60000300800 */
[----:B--2---:R-:W-:Y:S01]  /*2e360*/  STL.64 [R1+0xb60], R6 ;  /* 0x000b600601007387 */ /* 0x004fe20000100a00 */
[----:B----4-:R-:W-:Y:S02]  /*2e370*/  STL.64 [R1+0xb40], R14 ;  /* 0x000b400e01007387 */ /* 0x010fe40000100a00 */
[----:B------:R0:W-:Y:S02]  /*2e380*/  STL.64 [R1+0xb38], R12 ;  /* 0x000b380c01007387 */ /* 0x0001e40000100a00 */
[----:B0-----:R-:W2:Y:S01]  /*2e390*/  LDL.LU R12, [R1+0x20] ;  /* 0x00002000010c7983 */ /* 0x001ea20000300800 */
[----:B------:R-:W2:Y:S02]  /*2e3a0*/  LDL.LU R13, [R1+0x24] ;  /* 0x00002400010d7983 */ /* 0x000ea40000300800 */
[----:B------:R-:W4:Y:S02]  /*2e3b0*/  LDL.LU R14, [R1+0x28] ;  /* 0x00002800010e7983 */ /* 0x000f240000300800 */
[----:B------:R-:W4:Y:S01]  /*2e3c0*/  LDL.LU R15, [R1+0x2c] ;  /* 0x00002c00010f7983 */ /* 0x000f220000300800 */
        /* <DEDUP_REMOVED lines=29> */
[----:B--2---:R0:W-:Y:S04]  /*2e5a0*/  STL.64 [R1+0xbc0], R6 ;  /* 0x000bc00601007387 */ /* 0x0041e80000100a00 */
        /* <DEDUP_REMOVED lines=39> */
[----:B------:R0:W-:Y:S02]  /*2e820*/  STL.64 [R1+0xc38], R4 ;  /* 0x000c380401007387 */ /* 0x0001e40000100a00 */
[----:B------:R-:W2:Y:S02]  /*2e830*/  LDL.LU R26, [R1+0x2b8] ;  /* 0x0002b800011a7983 */ /* 0x000ea40000300800 */
[----:B------:R-:W2:Y:S02]  /*2e840*/  LDL.LU R27, [R1+0x2bc] ;  /* 0x0002bc00011b7983 */ /* 0x000ea40000300800 */
[----:B--2---:R1:W-:Y:S01]  /*2e850*/  STL.64 [R1+0xc48], R26 ;  /* 0x000c481a01007387 */ /* 0x0043e20000100a00 */
[----:B0-----:R-:W2:Y:S02]  /*2e860*/  LDL.LU R4, [R1+0xd0] ;  /* 0x0000d00001047983 */ /* 0x001ea40000300800 */
[----:B------:R-:W2:Y:S02]  /*2e870*/  LDL.LU R5, [R1+0xd4] ;  /* 0x0000d40001057983 */ /* 0x000ea40000300800 */
[----:B------:R-:W2:Y:S01]  /*2e880*/  LDL.LU R6, [R1+0xd8] ;  /* 0x0000d80001067983 */ /* 0x000ea20000300800 */
[----:B------:R-:W2:Y:S04]  /*2e890*/  LDL.LU R7, [R1+0xdc] ;  /* 0x0000dc0001077983 */ /* 0x000ea80000300800 */
[----:B--2---:R-:W-:Y:S01]  /*2e8a0*/  STL.64 [R1+0xc58], R6 ;  /* 0x000c580601007387 */ /* 0x004fe20000100a00 */
[----:B------:R-:W-:Y:S02]  /*2e8b0*/  STL.64 [R1+0xc50], R4 ;  /* 0x000c500401007387 */ /* 0x000fe40000100a00 */
[----:B-1----:R-:W2:Y:S02]  /*2e8c0*/  LDL.LU R26, [R1+0x2c8] ;  /* 0x0002c800011a7983 */ /* 0x002ea40000300800 */
[----:B------:R-:W2:Y:S01]  /*2e8d0*/  LDL.LU R27, [R1+0x2cc] ;  /* 0x0002cc00011b7983 */ /* 0x000ea20000300800 */
[----:B------:R-:W3:Y:S01]  /*2e8e0*/  LDL.LU R24, [R1+0x458] ;  /* 0x0004580001187983 */ /* 0x000ee20000300800 */
[----:B------:R-:W3:Y:S03]  /*2e8f0*/  LDL.LU R25, [R1+0x4ac] ;  /* 0x0004ac0001197983 */ /* 0x000ee60000300800 */
[----:B--2---:R0:W-:Y:S01]  /*2e900*/  STL.64 [R1+0xc68], R26 ;  /* 0x000c681a01007387 */ /* 0x0041e20000100a00 */
[----:B---3--:R-:W-:Y:S03]  /*2e910*/  STL.64 [R1+0xc60], R24 ;  /* 0x000c601801007387 */ /* 0x008fe60000100a00 */
[----:B0-----:R-:W2:Y:S01]  /*2e920*/  LDL.LU R26, [R1+0x2d8] ;  /* 0x0002d800011a7983 */ /* 0x001ea20000300800 */
[----:B------:R-:W2:Y:S02]  /*2e930*/  LDL.LU R27, [R1+0x2dc] ;  /* 0x0002dc00011b7983 */ /* 0x000ea40000300800 */
[----:B------:R-:W3:Y:S02]  /*2e940*/  LDL.LU R23, [R1+0x4b0] ;  /* 0x0004b00001177983 */ /* 0x000ee40000300800 */
[----:B------:R-:W2:Y:S01]  /*2e950*/  LDL.LU R20, [R1+0x454] ;  /* 0x0004540001147983 */ /* 0x000ea20000300800 */
[----:B------:R-:W2:Y:S01]  /*2e960*/  LDL.LU R21, [R1+0x4a8] ;  /* 0x0004a80001157983 */ /* 0x000ea20000300800 */
[----:B------:R-:W2:Y:S02]  /*2e970*/  LDL.LU R4, [R1+0xe0] ;  /* 0x0000e00001047983 */ /* 0x000ea40000300800 */
[----:B------:R-:W2:Y:S02]  /*2e980*/  LDL.LU R5, [R1+0xe4] ;  /* 0x0000e40001057983 */ /* 0x000ea40000300800 */
[----:B------:R-:W2:Y:S01]  /*2e990*/  LDL.LU R6, [R1+0xe8] ;  /* 0x0000e80001067983 */ /* 0x000ea20000300800 */
[----:B------:R-:W2:Y:S04]  /*2e9a0*/  LDL.LU R7, [R1+0xec] ;  /* 0x0000ec0001077983 */ /* 0x000ea80000300800 */
[----:B--2---:R-:W-:Y:S01]  /*2e9b0*/  STL.64 [R1+0xc78], R6 ;  /* 0x000c780601007387 */ /* 0x004fe20000100a00 */
[----:B------:R0:W-:Y:S03]  /*2e9c0*/  STL.64 [R1+0xc70], R4 ;  /* 0x000c700401007387 */ /* 0x0001e60000100a00 */
[----:B0-----:R-:W2:Y:S01]  /*2e9d0*/  LDL.LU R4, [R1+0xf0] ;  /* 0x0000f00001047983 */ /* 0x001ea20000300800 */
[----:B------:R-:W2:Y:S02]  /*2e9e0*/  LDL.LU R5, [R1+0xf4] ;  /* 0x0000f40001057983 */ /* 0x000ea40000300800 */
[----:B------:R-:W2:Y:S02]  /*2e9f0*/  LDL.LU R6, [R1+0xf8] ;  /* 0x0000f80001067983 */ /* 0x000ea40000300800 */
[----:B------:R-:W2:Y:S01]  /*2ea00*/  LDL.LU R7, [R1+0xfc] ;  /* 0x0000fc0001077983 */ /* 0x000ea20000300800 */
[----:B------:R-:W2:Y:S01]  /*2ea10*/  LDL.LU R8, [R1+0x450] ;  /* 0x0004500001087983 */ /* 0x000ea20000300800 */
[----:B------:R-:W2:Y:S02]  /*2ea20*/  LDL.LU R9, [R1+0x47c] ;  /* 0x00047c0001097983 */ /* 0x000ea40000300800 */
[----:B----4-:R-:W-:Y:S02]  /*2ea30*/  STL.64 [R1+0xc00], R14 ;  /* 0x000c000e01007387 */ /* 0x010fe40000100a00 */
[----:B------:R0:W-:Y:S02]  /*2ea40*/  STL.64 [R1+0xbf8], R12 ;  /* 0x000bf80c01007387 */ /* 0x0001e40000100a00 */
[----:B0-----:R-:W4:Y:S01]  /*2ea50*/  LDL.LU R12, [R1+0xa0] ;  /* 0x0000a000010c7983 */ /* 0x001f220000300800 */
[----:B------:R-:W4:Y:S02]  /*2ea60*/  LDL.LU R13, [R1+0xa4] ;  /* 0x0000a400010d7983 */ /* 0x000f240000300800 */
[----:B------:R-:W2:Y:S02]  /*2ea70*/  LDL.LU R14, [R1+0xa8] ;  /* 0x0000a800010e7983 */ /* 0x000ea40000300800 */
[----:B------:R-:W2:Y:S02]  /*2ea80*/  LDL.LU R15, [R1+0xac] ;  /* 0x0000ac00010f7983 */ /* 0x000ea40000300800 */
[----:B--2---:R-:W-:Y:S01]  /*2ea90*/  STL.64 [R1+0xc18], R14 ;  /* 0x000c180e01007387 */ /* 0x004fe20000100a00 */
[----:B----4-:R0:W-:Y:S03]  /*2eaa0*/  STL.64 [R1+0xc10], R12 ;  /* 0x000c100c01007387 */ /* 0x0101e60000100a00 */
[----:B0-----:R-:W2:Y:S01]  /*2eab0*/  LDL.LU R12, [R1+0xb0] ;  /* 0x0000b000010c7983 */ /* 0x001ea20000300800 */
[----:B------:R-:W2:Y:S02]  /*2eac0*/  LDL.LU R13, [R1+0xb4] ;  /* 0x0000b400010d7983 */ /* 0x000ea40000300800 */
[----:B------:R-:W4:Y:S02]  /*2ead0*/  LDL.LU R14, [R1+0xb8] ;  /* 0x0000b800010e7983 */ /* 0x000f240000300800 */
[----:B------:R-:W4:Y:S01]  /*2eae0*/  LDL.LU R15, [R1+0xbc] ;  /* 0x0000bc00010f7983 */ /* 0x000f220000300800 */
[----:B------:R-:W-:Y:S01]  /*2eaf0*/  HMMA.16816.F32 R24, R16, R26, R4 ;  /* 0x0000001a1018723c */ /* 0x000fe20000001804 */
[----:B---3--:R-:W-:Y:S01]  /*2eb00*/  FADD R2, R23, R2 ;  /* 0x0000000217027221 */ /* 0x008fe20000000000 */
[----:B------:R-:W-:Y:S01]  /*2eb10*/  MOV R23, R29 ;  /* 0x0000001d00177202 */ /* 0x000fe20000000f00 */
[----:B----4-:R-:W-:Y:S01]  /*2eb20*/  STL.64 [R1+0xc30], R14 ;  /* 0x000c300e01007387 */ /* 0x010fe20000100a00 */
[----:B--2---:R0:W-:Y:S03]  /*2eb30*/  STL.64 [R1+0xc28], R12 ;  /* 0x000c280c01007387 */ /* 0x0041e60000100a00 */
[----:B0-----:R-:W2:Y:S01]  /*2eb40*/  LDL.LU R12, [R1+0xc0] ;  /* 0x0000c000010c7983 */ /* 0x001ea20000300800 */
[----:B------:R-:W2:Y:S02]  /*2eb50*/  LDL.LU R13, [R1+0xc4] ;  /* 0x0000c400010d7983 */ /* 0x000ea40000300800 */
[----:B------:R-:W2:Y:S02]  /*2eb60*/  LDL.LU R14, [R1+0xc8] ;  /* 0x0000c800010e7983 */ /* 0x000ea40000300800 */
[----:B------:R-:W2:Y:S01]  /*2eb70*/  LDL.LU R15, [R1+0xcc] ;  /* 0x0000cc00010f7983 */ /* 0x000ea20000300800 */
[----:B------:R-:W3:Y:S01]  /*2eb80*/  LDL.LU R10, [R1+0x1d8] ;  /* 0x0001d800010a7983 */ /* 0x000ee20000300800 */
[----:B------:R-:W3:Y:S02]  /*2eb90*/  LDL.LU R11, [R1+0x1dc] ;  /* 0x0001dc00010b7983 */ /* 0x000ee40000300800 */
[----:B------:R-:W4:Y:S02]  /*2eba0*/  LDL.LU R22, [R1+0x1c8] ;  /* 0x0001c80001167983 */ /* 0x000f240000300800 */
[----:B------:R-:W2:Y:S01]  /*2ebb0*/  LDL.LU R29, [R1+0xc80] ;  /* 0x000c8000011d7983 */ /* 0x000ea20000300800 */
[----:B------:R-:W2:Y:S01]  /*2ebc0*/  LDL.LU.64 R6, [R1+0xc78] ;  /* 0x000c780001067983 */ /* 0x000ea20000300a00 */
[----:B------:R-:W2:Y:S03]  /*2ebd0*/  LDL.LU.64 R4, [R1+0xc70] ;  /* 0x000c700001047983 */ /* 0x000ea60000300a00 */
[----:B------:R-:W-:Y:S02]  /*2ebe0*/  STL.64 [R1+0x3f0], R24 ;  /* 0x0003f01801007387 */ /* 0x000fe40000100a00 */
[----:B------:R0:W-:Y:S02]  /*2ebf0*/  STL.64 [R1+0x3f8], R26 ;  /* 0x0003f81a01007387 */ /* 0x0001e40000100a00 */
[----:B0-----:R-:W2:Y:S01]  /*2ec00*/  LDL.LU.64 R26, [R1+0xc68] ;  /* 0x000c6800011a7983 */ /* 0x001ea20000300a00 */
[----:B------:R-:W2:Y:S02]  /*2ec10*/  LDL.LU.64 R24, [R1+0xc60] ;  /* 0x000c600001187983 */ /* 0x000ea40000300a00 */
[----:B--2---:R-:W-:-:S02]  /*2ec20*/  FADD R0, R24, R0 ;  /* 0x0000000018007221 */ /* 0x004fc40000000000 */
[----:B------:R-:W-:Y:S02]  /*2ec30*/  FADD R2, R25, R2 ;  /* 0x0000000219027221 */ /* 0x000fe40000000000 */
[C---:B------:R-:W-:Y:S01]  /*2ec40*/  HMMA.16816.F32 R24, R16.reuse, R26, R4 ;  /* 0x0000001a1018723c */ /* 0x040fe20000001804 */
        /* <DEDUP_REMOVED lines=11> */
[----:B------:R2:W-:Y:S02]  /*2ed00*/  STL.64 [R1+0x3a8], R26 ;  /* 0x0003a81a01007387 */ /* 0x0005e40000100a00 */
[----:B--2---:R-:W-:Y:S01]  /*2ed10*/  IMAD.MOV.U32 R26, RZ, RZ, R5 ;  /* 0x000000ffff1a7224 */ /* 0x004fe200078e0005 */
[----:B------:R-:W-:Y:S02]  /*2ed20*/  MOV R27, R4 ;  /* 0x00000004001b7202 */ /* 0x000fe40000000f00 */
        /* <DEDUP_REMOVED lines=90> */
[----:B0-----:R-:W3:Y:S01]  /*2f2d0*/  LDL.LU.64 R6, [R1+0xb00] ;  /* 0x000b000001067983 */ /* 0x001ee20000300a00 */
[----:B------:R-:W3:Y:S02]  /*2f2e0*/  LDL.LU.64 R4, [R1+0xaf8] ;  /* 0x000af80001047983 */ /* 0x000ee40000300a00 */
[----:B------:R-:W-:Y:S02]  /*2f2f0*/  FADD R0, R20, R0 ;  /* 0x0000000014007221 */ /* 0x000fe40000000000 */
[----:B------:R-:W-:Y:S02]  /*2f300*/  FADD R2, R21, R2 ;  /* 0x0000000215027221 */ /* 0x000fe40000000000 */
[----:B------:R-:W-:-:S02]  /*2f310*/  FADD R0, R8, R0 ;  /* 0x0000000008007221 */ /* 0x000fc40000000000 */
[----:B------:R-:W-:Y:S01]  /*2f320*/  FADD R2, R9, R2 ;  /* 0x0000000209027221 */ /* 0x000fe20000000000 */
[C---:B---3--:R-:W-:Y:S01]  /*2f330*/  HMMA.16816.F32 R4, R16.reuse, R10, R4 ;  /* 0x0000000a1004723c */ /* 0x048fe20000001804 */
[----:B------:R-:W4:Y:S01]  /*2f340*/  LDL.LU.64 R10, [R1+0xaf0] ;  /* 0x000af000010a7983 */ /* 0x000f220000300a00 */
[----:B------:R-:W4:Y:S11]  /*2f350*/  LDL.LU.64 R8, [R1+0xae8] ;  /* 0x000ae80001087983 */ /* 0x000f360000300a00 */
[----:B------:R-:W-:Y:S10]  /*2f360*/  @!UPT UIADD3 URZ, URZ, URZ, URZ ;  /* 0x0000003f3f3ff290 */ /* 0x000ff4000fffe03f */
[----:B------:R-:W-:Y:S01]  /*2f370*/  STL.64 [R1+0x530], R4 ;  /* 0x0005300401007387 */ /* 0x000fe20000100a00 */
[----:B------:R0:W-:Y:S03]  /*2f380*/  STL.64 [R1+0x538], R6 ;  /* 0x0005380601007387 */ /* 0x0001e60000100a00 */
[----:B0-----:R-:W3:Y:S01]  /*2f390*/  LDL.LU R6, [R1+0x1b8] ;  /* 0x0001b80001067983 */ /* 0x001ee20000300800 */
[----:B------:R-:W3:Y:S01]  /*2f3a0*/  LDL.LU R7, [R1+0x1bc] ;  /* 0x0001bc0001077983 */ /* 0x000ee20000300800 */
[C---:B----4-:R-:W-:Y:S02]  /*2f3b0*/  HMMA.16816.F32 R8, R16.reuse, R22, R8 ;  /* 0x000000161008723c */ /* 0x050fe40000001808 */
[----:B------:R-:W3:Y:S01]  /*2f3c0*/  LDL.LU.64 R22, [R1+0xae0] ;  /* 0x000ae00001167983 */ /* 0x000ee20000300a00 */
[----:B------:R-:W3:Y:S02]  /*2f3d0*/  LDL.LU.64 R20, [R1+0xad8] ;  /* 0x000ad80001147983 */ /* 0x000ee40000300a00 */
[----:B------:R-:W-:Y:S01]  /*2f3e0*/  FADD R0, R29, R0 ;  /* 0x000000001d007221 */ /* 0x000fe20000000000 */
[----:B------:R-:W0:Y:S04]  /*2f3f0*/  SHFL.BFLY PT, R28, R2, 0x2, 0x1f ;  /* 0x0c401f00021c7f89 */ /* 0x000e2800000e0000 */
[----:B------:R-:W1:Y:S01]  /*2f400*/  SHFL.BFLY PT, R29, R0, 0x2, 0x1f ;  /* 0x0c401f00001d7f89 */ /* 0x000e6200000e0000 */
[----:B--2---:R-:W-:Y:S11]  /*2f410*/  HMMA.16816.F32 R12, R16, R26, R12 ;  /* 0x0000001a100c723c */ /* 0x004ff6000000180c */
[----:B------:R-:W-:Y:S01]  /*2f420*/  @!UPT UIADD3 URZ, URZ, URZ, URZ ;  /* 0x0000003f3f3ff290 */ /* 0x000fe2000fffe03f */
[----:B------:R2:W-:Y:S01]  /*2f430*/  STL.64 [R1+0x550], R8 ;  /* 0x0005500801007387 */ /* 0x0005e20000100a00 */
[----:B------:R4:W-:Y:S02]  /*2f440*/  STL.64 [R1+0x558], R10 ;  /* 0x0005580a01007387 */ /* 0x0009e40000100a00 */
[----:B0-----:R-:W-:Y:S01]  /*2f450*/  FADD R2, R2, R28 ;  /* 0x0000001c02027221 */ /* 0x001fe20000000000 */
[----:B--2---:R-:W2:Y:S01]  /*2f460*/  LDL.LU R8, [R1+0x6a4] ;  /* 0x0006a40001087983 */ /* 0x004ea20000300800 */
[----:B------:R-:W2:Y:S02]  /*2f470*/  LDL.LU R9, [R1+0x4a0] ;  /* 0x0004a00001097983 */ /* 0x000ea40000300800 */
[----:B----4-:R-:W4:Y:S02]  /*2f480*/  LDL.LU R10, [R1+0x6a8] ;  /* 0x0006a800010a7983 */ /* 0x010f240000300800 */
[----:B------:R-:W2:Y:S01]  /*2f490*/  LDL R11, [R1+0x488] ;  /* 0x00048800010b7983 */ /* 0x000ea20000100800 */
[----:B------:R-:W2:Y:S01]  /*2f4a0*/  LDL.LU R28, [R1+0x4a4] ;  /* 0x0004a400011c7983 */ /* 0x000ea20000300800 */
[----:B-1----:R-:W-:-:S02]  /*2f4b0*/  FADD R0, R0, R29 ;  /* 0x0000001d00007221 */ /* 0x002fc40000000000 */
[----:B------:R-:W2:Y:S01]  /*2f4c0*/  LDL.LU R29, [R1+0x490] ;  /* 0x00049000011d7983 */ /* 0x000ea20000300800 */
[----:B---3--:R-:W-:Y:S01]  /*2f4d0*/  HMMA.16816.F32 R4, R16, R6, R20 ;  /* 0x000000061004723c */ /* 0x008fe20000001814 */
[----:B------:R-:W3:Y:S11]  /*2f4e0*/  LDL.LU R23, [R1+0x48c] ;  /* 0x00048c0001177983 */ /* 0x000ef60000300800 */
[----:B------:R-:W-:Y:S11]  /*2f4f0*/  @!UPT UIADD3 URZ, URZ, URZ, URZ ;  /* 0x0000003f3f3ff290 */ /* 0x000ff6000fffe03f */
[----:B------:R-:W-:Y:S01]  /*2f500*/  STL.64 [R1+0x540], R4 ;  /* 0x0005400401007387 */ /* 0x000fe20000100a00 */
[----:B------:R-:W-:Y:S02]  /*2f510*/  STL.64 [R1+0x548], R6 ;  /* 0x0005480601007387 */ /* 0x000fe40000100a00 */
[----:B------:R-:W3:Y:S02]  /*2f520*/  LDL.LU.64 R26, [R1+0xad0] ;  /* 0x000ad000011a7983 */ /* 0x000ee40000300a00 */
[----:B------:R-:W3:Y:S01]  /*2f530*/  LDL.LU.64 R24, [R1+0xac8] ;  /* 0x000ac80001187983 */ /* 0x000ee20000300a00 */
[----:B------:R-:W-:Y:S01]  /*2f540*/  STL.64 [R1+0x570], R12 ;  /* 0x0005700c01007387 */ /* 0x000fe20000100a00 */
[----:B------:R0:W-:Y:S03]  /*2f550*/  STL.64 [R1+0x578], R14 ;  /* 0x0005780e01007387 */ /* 0x0001e60000100a00 */
[----:B0-----:R-:W3:Y:S01]  /*2f560*/  LDL.LU R14, [R1+0x198] ;  /* 0x00019800010e7983 */ /* 0x001ee20000300800 */
[----:B-----5:R-:W-:-:S02]  /*2f570*/  IMAD.MOV.U32 R15, RZ, RZ, R3 ;  /* 0x000000ffff0f7224 */ /* 0x020fc400078e0003 */
[----:B------:R-:W5:Y:S01]  /*2f580*/  LDL.LU R3, [R1+0xac4] ;  /* 0x000ac40001037983 */ /* 0x000f620000300800 */
[----:B------:R-:W0:Y:S04]  /*2f590*/  S2R R7, SR_CTAID.X ;  /* 0x0000000000077919 */ /* 0x000e280000002500 */
[----:B------:R-:W1:Y:S04]  /*2f5a0*/  SHFL.BFLY PT, R4, R2, 0x1, 0x1f ;  /* 0x0c201f0002047f89 */ /* 0x000e6800000e0000 */
[----:B------:R-:W1:Y:S01]  /*2f5b0*/  SHFL.BFLY PT, R5, R0, 0x1, 0x1f ;  /* 0x0c201f0000057f89 */ /* 0x000e6200000e0000 */
[----:B------:R-:W-:-:S04]  /*2f5c0*/  UIADD3 UR4, UP0, UR4, 0x80, URZ ;  /* 0x0000008004047890 */ /* 0x000fc8000ff1e03f */
[----:B------:R-:W-:Y:S01]  /*2f5d0*/  UIADD3.X UR5, URZ, UR5, URZ, UP0, !UPT ;  /* 0x000000053f057290 */ /* 0x000fe200087fe43f */
[----:B0-----:R-:W-:Y:S01]  /*2f5e0*/  SHF.L.U32 R6, R7, 0x8, RZ ;  /* 0x0000000807067819 */ /* 0x001fe200000006ff */
[----:B------:R-:W-:Y:S02]  /*2f5f0*/  MOV R7, 0x80 ;  /* 0x0000008000077802 */ /* 0x000fe40000000f00 */
[----:B-1----:R-:W-:Y:S02]  /*2f600*/  FADD R2, R2, R4 ;  /* 0x0000000402027221 */ /* 0x002fe40000000000 */
[----:B------:R-:W-:Y:S02]  /*2f610*/  FADD R0, R0, R5 ;  /* 0x0000000500007221 */ /* 0x000fe40000000000 */
[----:B--2---:R-:W-:Y:S02]  /*2f620*/  IMAD R29, R7, c[0x0][0x1a4], R29 ;  /* 0x00006900071d7a24 */ /* 0x004fe400078e021d */
[----:B------:R-:W-:-:S02]  /*2f630*/  FFMA R8, R28, R8, R2 ;  /* 0x000000081c087223 */ /* 0x000fc40000000002 */
[----:B----4-:R-:W-:Y:S01]  /*2f640*/  FFMA R10, R9, R10, R0 ;  /* 0x0000000a090a7223 */ /* 0x010fe20000000000 */
[----:B------:R-:W-:-:S04]  /*2f650*/  IADD3 R6, R6, 0x100, RZ ;  /* 0x0000010006067810 */ /* 0x000fc80007ffe0ff */
[----:B------:R-:W-:Y:S01]  /*2f660*/  ISETP.LE.U32.AND P0, PT, R6, UR4, PT ;  /* 0x0000000406007c0c */ /* 0x000fe2000bf03070 */
[----:B------:R-:W-:-:S05]  /*2f670*/  IMAD.U32 R6, RZ, RZ, UR5 ;  /* 0x00000005ff067e24 */ /* 0x000fca000f8e00ff */
[----:B------:R-:W-:Y:S01]  /*2f680*/  ISETP.GE.U32.AND.EX P0, PT, R6, RZ, PT, P0 ;  /* 0x000000ff0600720c */ /* 0x000fe20003f06100 */
[----:B---3--:R-:W-:Y:S01]  /*2f690*/  IMAD R23, R7, c[0x0][0x1b4], R23 ;  /* 0x00006d0007177a24 */ /* 0x008fe200078e0217 */
[----:B------:R-:W-:Y:S11]  /*2f6a0*/  HMMA.16816.F32 R12, R16, R14, R24 ;  /* 0x0000000e100c723c */ /* 0x000ff60000001818 */
[----:B------:R-:W-:Y:S11]  /*2f6b0*/  @!UPT UIADD3 URZ, URZ, URZ, URZ ;  /* 0x0000003f3f3ff290 */ /* 0x000ff6000fffe03f */
[----:B------:R-:W-:Y:S01]  /*2f6c0*/  @!UPT UIADD3 URZ, URZ, URZ, URZ ;  /* 0x0000003f3f3ff290 */ /* 0x000fe2000fffe03f */
[----:B------:R0:W-:Y:S01]  /*2f6d0*/  STL.64 [R1+0x560], R12 ;  /* 0x0005600c01007387 */ /* 0x0001e20000100a00 */
[----:B------:R0:W-:Y:S02]  /*2f6e0*/  STL.64 [R1+0x568], R14 ;  /* 0x0005680e01007387 */ /* 0x0001e40000100a00 */
[----:B------:R0:W-:Y:S02]  /*2f6f0*/  STL [R1+0x48c], R23 ;  /* 0x00048c1701007387 */ /* 0x0001e40000100800 */
[----:B------:R0:W-:Y:S01]  /*2f700*/  STL [R1+0x490], R29 ;  /* 0x0004901d01007387 */ /* 0x0001e20000100800 */
[----:B------:R0:W-:Y:S01]  /*2f710*/  STL [R1+0x240], R11 ;  /* 0x0002400b01007387 */ /* 0x0001e20000100800 */
[----:B------:R0:W-:Y:S02]  /*2f720*/  STL [R1+0x6a4], R8 ;  /* 0x0006a40801007387 */ /* 0x0001e40000100800 */
[----:B------:R0:W-:Y:S02]  /*2f730*/  STL [R1+0x6a8], R10 ;  /* 0x0006a80a01007387 */ /* 0x0001e40000100800 */
[----:B-----5:R0:W-:Y:S01]  /*2f740*/  STL [R1+0x244], R3 ;  /* 0x0002440301007387 */ /* 0x0201e20000100800 */
[----:B------:R-:W-:Y:S01]  /*2f750*/  @P0 CALL.REL.NOINC `(.L_x_1) ;  /* 0x0000001000000944 */ /* 0x000fe20003c00000 */
[----:B------:R-:W-:Y:S05]  /*2f760*/  BRA `(.L_x_2) ;  /* 0xfffd7f8000007947 */ /* 0x000fea000383ffff */
.L_x_1:
[----:B------:R-:W-:Y:S01]  /*2f770*/  IMAD.MOV.U32 R0, RZ, RZ, R11 ;  /* 0x000000ffff007224 */ /* 0x000fe200078e000b */
[----:B------:R1:W-:Y:S04]  /*2f780*/  STL [R1+0x228], R3 ;  /* 0x0002280301007387 */ /* 0x0003e80000100800 */
[----:B------:R1:W-:Y:S02]  /*2f790*/  STL [R1+0x22c], R0 ;  /* 0x00022c0001007387 */ /* 0x0003e40000100800 */
.L_x_0:
[----:B--2---:R-:W2:Y:S04]  /*2f7a0*/  LDL.LU R7, [R1+0x6a8] ;  /* 0x0006a80001077983 */ /* 0x004ea80000300800 */
[----:B0-----:R-:W3:Y:S01]  /*2f7b0*/  LDL.LU R29, [R1+0x6a4] ;  /* 0x0006a400011d7983 */ /* 0x001ee20000300800 */
[----:B------:R-:W-:-:S03]  /*2f7c0*/  IMAD.MOV.U32 R6, RZ, RZ, 0x3dc6b27f ;  /* 0x3dc6b27fff067424 */ /* 0x000fc600078e00ff */
[----:B------:R-:W0:Y:S02]  /*2f7d0*/  S2R R8, SR_TID.X ;  /* 0x0000000000087919 */ /* 0x000e240000002100 */
[C---:B0-----:R-:W-:Y:S02]  /*2f7e0*/  LOP3.LUT R9, R8.reuse, 0x1e0, RZ, 0xc0, !PT ;  /* 0x000001e008097812 */ /* 0x041fe400078ec0ff */
[----:B------:R-:W-:Y:S01]  /*2f7f0*/  LOP3.LUT R10, R8, 0x1c, RZ, 0xc0, !PT ;  /* 0x0000001c080a7812 */ /* 0x000fe200078ec0ff */
[----:B------:R-:W-:Y:S01]  /*2f800*/  BAR.SYNC.DEFER_BLOCKING 0x0 ;  /* 0x0000000000007b1d */ /* 0x000fe20000010000 */
[C---:B---3--:R-:W-:Y:S01]  /*2f810*/  FMUL R2, R29.reuse, 8388608 ;  /* 0x4b0000001d027820 */ /* 0x048fe20000400000 */
[----:B------:R-:W-:-:S04]  /*2f820*/  FSETP.GEU.AND P0, PT, R29, 1.175494350822287508e-38, PT ;  /* 0x008000001d00780b */ /* 0x000fc80003f0e000 */
[----:B------:R-:W-:Y:S01]  /*2f830*/  STL [R1+0xda4], R29 ;  /* 0x000da41d01007387 */ /* 0x000fe20000100800 */
[----:B------:R-:W-:Y:S02]  /*2f840*/  FSEL R2, R2, R29, !P0 ;  /* 0x0000001d02027208 */ /* 0x000fe40004000000 */
[----:B-1----:R-:W-:Y:S02]  /*2f850*/  FSEL R3, RZ, -23, P0 ;  /* 0xc1b80000ff037808 */ /* 0x002fe40000000000 */
[C---:B------:R-:W-:Y:S02]  /*2f860*/  IADD3 R0, R2.reuse, -0x3f3504f3, RZ ;  /* 0xc0cafb0d02007810 */ /* 0x040fe40007ffe0ff */
[----:B------:R-:W-:Y:S02]  /*2f870*/  ISETP.GE.U32.AND P0, PT, R2, 0x7f800000, PT ;  /* 0x7f8000000200780c */ /* 0x000fe40003f06070 */
[----:B------:R-:W-:-:S04]  /*2f880*/  LOP3.LUT R0, R0, 0xff800000, RZ, 0xc0, !PT ;  /* 0xff80000000007812 */ /* 0x000fc800078ec0ff */
[----:B-----5:R0:W1:Y:S02]  /*2f890*/  I2F R4, R0 ;  /* 0x0000000000047306 */ /* 0x0200640000201400 */
[----:B0-----:R-:W-:-:S05]  /*2f8a0*/  IADD3 R0, R2, -R0, RZ ;  /* 0x8000000002007210 */ /* 0x001fca0007ffe0ff */
[----:B------:R-:W-:Y:S02]  /*2f8b0*/  FADD R0, R0, -1 ;  /* 0xbf80000000007421 */ /* 0x000fe40000000000 */
[----:B-1----:R-:W-:Y:S02]  /*2f8c0*/  FFMA.FTZ R4, R4, 1.1920928955078125e-07, R3 ;  /* 0x3400000004047823 */ /* 0x002fe40000010003 */
[----:B------:R-:W-:-:S04]  /*2f8d0*/  FFMA.FTZ R3, R0, R6, -0.16845393180847167969 ;  /* 0xbe2c7f3000037423 */ /* 0x000fc80000010006 */
[----:B------:R-:W-:-:S04]  /*2f8e0*/  FFMA.FTZ R3, R0, R3, 0.1716887056827545166 ;  /* 0x3e2fcf2a00037423 */ /* 0x000fc80000010003 */
[----:B------:R-:W-:-:S04]  /*2f8f0*/  FFMA.FTZ R3, R0, R3, -0.17900948226451873779 ;  /* 0xbe374e4300037423 */ /* 0x000fc80000010003 */
[----:B------:R-:W-:-:S04]  /*2f900*/  FFMA.FTZ R3, R0, R3, 0.20512372255325317383 ;  /* 0x3e520bf400037423 */ /* 0x000fc80000010003 */
[----:B------:R-:W-:-:S04]  /*2f910*/  FFMA.FTZ R3, R0, R3, -0.24046532809734344482 ;  /* 0xbe763c8b00037423 */ /* 0x000fc80000010003 */
[----:B------:R-:W-:-:S04]  /*2f920*/  FFMA.FTZ R3, R0, R3, 0.28857114911079406738 ;  /* 0x3e93bf9900037423 */ /* 0x000fc80000010003 */
[----:B------:R-:W-:-:S04]  /*2f930*/  FFMA.FTZ R3, R0, R3, -0.36067417263984680176 ;  /* 0xbeb8aa4900037423 */ /* 0x000fc80000010003 */
[----:B------:R-:W-:-:S04]  /*2f940*/  FFMA.FTZ R3, R0, R3, 0.48089820146560668945 ;  /* 0x3ef6384a00037423 */ /* 0x000fc80000010003 */
[----:B------:R-:W-:-:S04]  /*2f950*/  FFMA.FTZ R3, R0, R3, -0.72134751081466674805 ;  /* 0xbf38aa3b00037423 */ /* 0x000fc80000010003 */
[----:B------:R-:W-:-:S04]  /*2f960*/  FMUL R3, R0, R3 ;  /* 0x0000000300037220 */ /* 0x000fc80000400000 */
[----:B------:R-:W-:-:S04]  /*2f970*/  FMUL R3, R0, R3 ;  /* 0x0000000300037220 */ /* 0x000fc80000400000 */
[----:B------:R-:W-:Y:S02]  /*2f980*/  FFMA.FTZ R0, R0, 1.4426950216293334961, R3 ;  /* 0x3fb8aa3b00007823 */ /* 0x000fe40000010003 */
[----:B--2---:R-:W-:Y:S02]  /*2f990*/  IMAD.MOV.U32 R3, RZ, RZ, R7 ;  /* 0x000000ffff037224 */ /* 0x004fe400078e0007 */
[----:B------:R-:W-:Y:S01]  /*2f9a0*/  FADD R5, R4, R0 ;  /* 0x0000000004057221 */ /* 0x000fe20000000000 */
[----:B------:R-:W-:Y:S01]  /*2f9b0*/  @P0 MOV R0, 0x7f800000 ;  /* 0x7f80000000000802 */ /* 0x000fe20000000f00 */
[----:B------:R-:W0:Y:S01]  /*2f9c0*/  S2R R7, SR_TID.X ;  /* 0x0000000000077919 */ /* 0x000e220000002100 */
[----:B------:R-:W-:-:S03]  /*2f9d0*/  FSETP.GEU.AND P1, PT, R3, 1.175494350822287508e-38, PT ;  /* 0x008000000300780b */ /* 0x000fc60003f2e000 */
[C---:B------:R-:W-:Y:S01]  /*2f9e0*/  @P0 FFMA.FTZ R5, R2.reuse, R0, +INF ;  /* 0x7f80000002050423 */ /* 0x040fe20000010000 */
[----:B------:R-:W-:Y:S01]  /*2f9f0*/  FSETP.NEU.AND P0, PT, R2, RZ, PT ;  /* 0x000000ff0200720b */ /* 0x000fe20003f0d000 */
[----:B------:R-:W-:Y:S01]  /*2fa00*/  FMUL R0, R3, 8388608 ;  /* 0x4b00000003007820 */ /* 0x000fe20000400000 */
[----:B------:R-:W-:Y:S02]  /*2fa10*/  FSEL R2, RZ, -23, P1 ;  /* 0xc1b80000ff027808 */ /* 0x000fe40000800000 */
[----:B------:R1:W-:Y:S02]  /*2fa20*/  STL [R1+0x224], R5 ;  /* 0x0002240501007387 */ /* 0x0003e40000100800 */
[----:B-1----:R-:W-:-:S04]  /*2fa30*/  FSEL R5, R0, R3, !P1 ;  /* 0x0000000300057208 */ /* 0x002fc80004800000 */
[----:B------:R-:W-:Y:S01]  /*2fa40*/  IADD3 R0, R5, -0x3f3504f3, RZ ;  /* 0xc0cafb0d05007810 */ /* 0x000fe20007ffe0ff */
[----:B------:R1:W-:Y:S03]  /*2fa50*/  STL [R1+0xa0], R5 ;  /* 0x0000a00501007387 */ /* 0x0003e60000100800 */
[----:B------:R-:W-:-:S04]  /*2fa60*/  LOP3.LUT R0, R0, 0xff800000, RZ, 0xc0, !PT ;  /* 0xff80000000007812 */ /* 0x000fc800078ec0ff */
[----:B------:R2:W1:Y:S02]  /*2fa70*/  I2F R4, R0 ;  /* 0x0000000000047306 */ /* 0x0004640000201400 */
[----:B--2---:R-:W-:-:S05]  /*2fa80*/  IADD3 R0, R5, -R0, RZ ;  /* 0x8000000005007210 */ /* 0x004fca0007ffe0ff */
[----:B------:R-:W-:Y:S02]  /*2fa90*/  FADD R0, R0, -1 ;  /* 0xbf80000000007421 */ /* 0x000fe40000000000 */
[----:B-1----:R-:W-:Y:S02]  /*2faa0*/  FFMA.FTZ R5, R4, 1.1920928955078125e-07, R2 ;  /* 0x3400000004057823 */ /* 0x002fe40000010002 */
[----:B------:R-:W-:Y:S01]  /*2fab0*/  FFMA.FTZ R2, R0, R6, -0.16845393180847167969 ;  /* 0xbe2c7f3000027423 */ /* 0x000fe20000010006 */
[----:B0-----:R-:W-:-:S03]  /*2fac0*/  SHF.L.U32 R6, R7, 0xc, RZ ;  /* 0x0000000c07067819 */ /* 0x001fc600000006ff */
[----:B------:R-:W-:Y:S01]  /*2fad0*/  FFMA.FTZ R2, R0, R2, 0.1716887056827545166 ;  /* 0x3e2fcf2a00027423 */ /* 0x000fe20000010002 */
[----:B------:R-:W-:-:S03]  /*2fae0*/  LOP3.LUT R6, R6, 0x6000, RZ, 0xc0, !PT ;  /* 0x0000600006067812 */ /* 0x000fc600078ec0ff */
        /* <DEDUP_REMOVED lines=9> */
[----:B------:R-:W-:Y:S01]  /*2fb80*/  FFMA.FTZ R4, R0, 1.4426950216293334961, R2 ;  /* 0x3fb8aa3b00047823 */ /* 0x000fe20000010002 */
[----:B------:R-:W-:Y:S01]  /*2fb90*/  SHF.L.U32 R2, R7, 0xa, RZ ;  /* 0x0000000a07027819 */ /* 0x000fe200000006ff */
[----:B------:R-:W-:Y:S01]  /*2fba0*/  IMAD R0, R9, 0x2, R10 ;  /* 0x0000000209007824 */ /* 0x000fe200078e020a */
[----:B------:R-:W-:Y:S01]  /*2fbb0*/  LOP3.LUT R9, R8, 0x3, RZ, 0xc0, !PT ;  /* 0x0000000308097812 */ /* 0x000fe200078ec0ff */
[----:B------:R-:W0:Y:S01]  /*2fbc0*/  S2R R10, SR_CTAID.X ;  /* 0x00000000000a7919 */ /* 0x000e220000002500 */
[----:B------:R-:W-:Y:S01]  /*2fbd0*/  LOP3.LUT R2, R2, 0x6000, RZ, 0xc0, !PT ;  /* 0x0000600002027812 */ /* 0x000fe200078ec0ff */
[----:B------:R-:W-:-:S04]  /*2fbe0*/  IMAD.SHL.U32 R0, R0, 0x4, RZ ;  /* 0x0000000400007824 */ /* 0x000fc800078e00ff */
[----:B------:R-:W-:Y:S01]  /*2fbf0*/  IMAD R2, R9, 0x20, R2 ;  /* 0x0000002009027824 */ /* 0x000fe200078e0202 */
[----:B------:R-:W-:-:S04]  /*2fc00*/  LOP3.LUT R9, R8, 0x1ff, RZ, 0xc0, !PT ;  /* 0x000001ff08097812 */ /* 0x000fc800078ec0ff */
[----:B------:R-:W-:Y:S01]  /*2fc10*/  LEA R6, R9, R6, 0x4 ;  /* 0x0000000609067211 */ /* 0x000fe200078e20ff */
[----:B------:R-:W-:Y:S01]  /*2fc20*/  IMAD.SHL.U32 R6, R7, 0x8, RZ ;  /* 0x0000000807067824 */ /* 0x000fe200078e00ff */
[----:B------:R-:W1:Y:S01]  /*2fc30*/  S2R R9, SR_CTAID.Y ;  /* 0x0000000000097919 */ /* 0x000e620000002600 */
[----:B------:R-:W-:Y:S01]  /*2fc40*/  LOP3.LUT R2, R2, R0, RZ, 0x3c, !PT ;  /* 0x0000000002027212 */ /* 0x000fe200078e3cff */
[----:B------:R-:W-:Y:S02]  /*2fc50*/  FADD R0, R5, R4 ;  /* 0x0000000405007221 */ /* 0x000fe40000000000 */
[----:B------:R-:W-:Y:S02]  /*2fc60*/  LOP3.LUT R6, R6, 0x38, RZ, 0xc0, !PT ;  /* 0x0000003806067812 */ /* 0x000fe400078ec0ff */
[----:B------:R2:W-:Y:S04]  /*2fc70*/  STL [R1+0x64], R2 ;  /* 0x0000640201007387 */ /* 0x0005e80000100800 */
[----:B------:R3:W-:Y:S01]  /*2fc80*/  STL [R1+0x220], R0 ;  /* 0x0002200001007387 */ /* 0x0007e20000100800 */
[----:B0-----:R-:W-:-:S05]  /*2fc90*/  PRMT R8, R8, 0x6540, R10 ;  /* 0x0000654008087816 */ /* 0x001fca000000000a */
[----:B--2---:R-:W-:-:S05]  /*2fca0*/  IMAD R2, R8, c[0x0][0x1c4], RZ ;  /* 0x0000710008027a24 */ /* 0x004fca00078e02ff */
[C---:B---3--:R-:W-:Y:S01]  /*2fcb0*/  SHF.L.U32 R0, R2.reuse, 0x1, RZ ;  /* 0x0000000102007819 */ /* 0x048fe200000006ff */
[----:B------:R-:W-:-:S04]  /*2fcc0*/  IMAD.HI R2, R2, 0x2, RZ ;  /* 0x0000000202027827 */ /* 0x000fc800078e02ff */
[----:B-1----:R-:W-:-:S04]  /*2fcd0*/  IMAD R4, R9, c[0x0][0x1c0], RZ ;  /* 0x0000700009047a24 */ /* 0x002fc800078e02ff */
[C---:B------:R-:W-:Y:S02]  /*2fce0*/  IMAD.SHL.U32 R5, R4.reuse, 0x2, RZ ;  /* 0x0000000204057824 */ /* 0x040fe400078e00ff */
[----:B------:R-:W-:-:S03]  /*2fcf0*/  IMAD.HI R4, R4, 0x2, RZ ;  /* 0x0000000204047827 */ /* 0x000fc600078e02ff */
[----:B------:R-:W-:Y:S02]  /*2fd00*/  IADD3 R0, P1, P2, R0, c[0x0][0x178], R5 ;  /* 0x00005e0000007a10 */ /* 0x000fe40007a3e005 */
[----:B------:R-:W-:Y:S02]  /*2fd10*/  SHF.L.U32 R5, R7, 0x2, RZ ;  /* 0x0000000207057819 */ /* 0x000fe400000006ff */
[----:B------:R-:W-:Y:S01]  /*2fd20*/  IADD3.X R2, R2, c[0x0][0x17c], R4, P1, P2 ;  /* 0x00005f0002027a10 */ /* 0x000fe20000fe4404 */
[----:B------:R0:W-:Y:S01]  /*2fd30*/  STL [R1+0xc10], R0 ;  /* 0x000c100001007387 */ /* 0x0001e20000100800 */
[----:B------:R-:W-:Y:S02]  /*2fd40*/  SHF.R.U32.HI R4, RZ, 0x1, R7 ;  /* 0x00000001ff047819 */ /* 0x000fe40000011607 */
[----:B------:R-:W-:Y:S01]  /*2fd50*/  LOP3.LUT R5, R5, 0x3c0, RZ, 0xc0, !PT ;  /* 0x000003c005057812 */ /* 0x000fe200078ec0ff */
[----:B------:R-:W-:Y:S01]  /*2fd60*/  STL [R1+0xc0c], R2 ;  /* 0x000c0c0201007387 */ /* 0x000fe20000100800 */
[----:B------:R-:W-:-:S02]  /*2fd70*/  LOP3.LUT R4, R4, 0x4, RZ, 0xc0, !PT ;  /* 0x0000000404047812 */ /* 0x000fc400078ec0ff */
[----:B------:R-:W-:Y:S01]  /*2fd80*/  LOP3.LUT P1, RZ, R7, 0x100, RZ, 0xc0, !PT ;  /* 0x0000010007ff7812 */ /* 0x000fe2000782c0ff */
[----:B------:R-:W2:Y:S01]  /*2fd90*/  LDL.LU R29, [R1+0x598] ;  /* 0x00059800011d7983 */ /* 0x000ea20000300800 */
[----:B0-----:R-:W-:-:S05]  /*2fda0*/  IADD3 R0, R4, R6, R5 ;  /* 0x0000000604007210 */ /* 0x001fca0007ffe005 */
[----:B------:R-:W-:Y:S04]  /*2fdb0*/  STL [R1+0x230], R0 ;  /* 0x0002300001007387 */ /* 0x000fe80000100800 */
[----:B--2---:R0:W-:Y:S04]  /*2fdc0*/  STL [R1+0xe34], R29 ;  /* 0x000e341d01007387 */ /* 0x0041e80000100800 */
[----:B0-----:R-:W2:Y:S04]  /*2fdd0*/  LDL.LU R29, [R1+0x59c] ;  /* 0x00059c00011d7983 */ /* 0x001ea80000300800 */
        /* <DEDUP_REMOVED lines=53> */
[----:B------:R-:W2:Y:S04]  /*30130*/  LDL.LU R2, [R1+0x3c8] ;  /* 0x0003c80001027983 */ /* 0x000ea80000300800 */
[----:B------:R-:W3:Y:S04]  /*30140*/  LDL.LU R0, [R1+0x3cc] ;  /* 0x0003cc0001007983 */ /* 0x000ee80000300800 */
[----:B--2---:R-:W-:Y:S04]  /*30150*/  STL [R1+0x28], R2 ;  /* 0x0000280201007387 */ /* 0x004fe80000100800 */
[----:B0-----:R-:W2:Y:S04]  /*30160*/  LDL.LU R29, [R1+0x3d8] ;  /* 0x0003d800011d7983 */ /* 0x001ea80000300800 */
[----:B---3--:R-:W-:Y:S04]  /*30170*/  STL [R1+0x24], R0 ;  /* 0x0000240001007387 */ /* 0x008fe80000100800 */
        /* <DEDUP_REMOVED lines=12> */
[----:B------:R-:W3:Y:S04]  /*30240*/  LDL.LU R2, [R1+0x42c] ;  /* 0x00042c0001027983 */ /* 0x000ee80000300800 */
[----:B------:R-:W4:Y:S04]  /*30250*/  LDL.LU R0, [R1+0x438] ;  /* 0x0004380001007983 */ /* 0x000f280000300800 */
        /* <DEDUP_REMOVED lines=19> */
[----:B------:R-:W4:Y:S04]  /*30390*/  LDL.LU R15, [R1+0x548] ;  /* 0x00054800010f7983 */ /* 0x000f280000300800 */
[----:B------:R-:W4:Y:S04]  /*303a0*/  LDL.LU R16, [R1+0x54c] ;  /* 0x00054c0001107983 */ /* 0x000f280000300800 */
[----:B------:R-:W4:Y:S04]  /*303b0*/  LDL.LU R17, [R1+0x56c] ;  /* 0x00056c0001117983 */ /* 0x000f280000300800 */
[----:B------:R-:W4:Y:S04]  /*303c0*/  LDL.LU R18, [R1+0x568] ;  /* 0x0005680001127983 */ /* 0x000f280000300800 */
[----:B------:R-:W4:Y:S04]  /*303d0*/  LDL.LU R19, [R1+0x57c] ;  /* 0x00057c0001137983 */ /* 0x000f280000300800 */
[----:B------:R-:W4:Y:S01]  /*303e0*/  LDL.LU R20, [R1+0x578] ;  /* 0x0005780001147983 */ /* 0x000f220000300800 */
[----:B------:R-:W-:-:S13]  /*303f0*/  FSETP.GT.AND P2, PT, |R3|, 8.50705917302346158658e+37, PT ;  /* 0x7e8000000300780b */ /* 0x000fda0003f44200 */
[----:B--2---:R-:W-:Y:S02]  /*30400*/  @P2 FMUL R29, R29, 0.25 ;  /* 0x3e8000001d1d2820 */ /* 0x004fe40000400000 */
[----:B---3--:R-:W-:Y:S02]  /*30410*/  @P2 FMUL R14, R14, 0.25 ;  /* 0x3e8000000e0e2820 */ /* 0x008fe40000400000 */
[----:B----4-:R-:W-:-:S05]  /*30420*/  @P2 FMUL R20, R20, 0.25 ;  /* 0x3e80000014142820 */ /* 0x010fca0000400000 */
[----:B------:R0:W-:Y:S04]  /*30430*/  STL [R1+0xe30], R20 ;  /* 0x000e301401007387 */ /* 0x0001e80000100800 */
[----:B0-----:R-:W2:Y:S04]  /*30440*/  LDL R20, [R1+0x28] ;  /* 0x0000280001147983 */ /* 0x001ea80000100800 */
[----:B------:R0:W-:Y:S04]  /*30450*/  STL [R1+0xe2c], R14 ;  /* 0x000e2c0e01007387 */ /* 0x0001e80000100800 */
[----:B0-----:R-:W3:Y:S04]  /*30460*/  LDL R14, [R1+0x24] ;  /* 0x00002400010e7983 */ /* 0x001ee80000100800 */
[----:B------:R0:W-:Y:S04]  /*30470*/  STL [R1+0x8], R29 ;  /* 0x0000081d01007387 */ /* 0x0001e80000100800 */
[----:B0-----:R-:W4:Y:S02]  /*30480*/  LDL.LU R29, [R1+0xeb8] ;  /* 0x000eb800011d7983 */ /* 0x001f240000300800 */
[----:B----4-:R-:W-:-:S05]  /*30490*/  @P2 FMUL R29, R29, 0.25 ;  /* 0x3e8000001d1d2820 */ /* 0x010fca0000400000 */
        /* <DEDUP_REMOVED lines=22> */
[----:B0-----:R-:W4:Y:S01]  /*30600*/  LDL.LU R29, [R1+0xe98] ;  /* 0x000e9800011d7983 */ /* 0x001f220000300800 */
[----:B---3--:R-:W-:Y:S02]  /*30610*/  @P2 FMUL R14, R14, 0.25 ;  /* 0x3e8000000e0e2820 */ /* 0x008fe40000400000 */
[----:B--2---:R-:W-:-:S03]  /*30620*/  @P2 FMUL R20, R20, 0.25 ;  /* 0x3e80000014142820 */ /* 0x004fc60000400000 */
[----:B------:R-:W-:Y:S04]  /*30630*/  @P2 STL [R1+0x24], R14 ;  /* 0x0000240e01002387 */ /* 0x000fe80000100800 */
[----:B------:R-:W-:Y:S01]  /*30640*/  @P2 STL [R1+0x28], R20 ;  /* 0x0000281401002387 */ /* 0x000fe20000100800 */
[----:B----4-:R-:W-:-:S05]  /*30650*/  @P2 FMUL R29, R29, 0.25 ;  /* 0x3e8000001d1d2820 */ /* 0x010fca0000400000 */
[----:B------:R0:W-:Y:S04]  /*30660*/  STL [R1+0x34], R29 ;  /* 0x0000341d01007387 */ /* 0x0001e80000100800 */
[----:B0-----:R-:W2:Y:S02]  /*30670*/  LDL.LU R29, [R1+0xe94] ;  /* 0x000e9400011d7983 */ /* 0x001ea40000300800 */
[----:B--2---:R-:W-:-:S05]  /*30680*/  @P2 FMUL R29, R29, 0.25 ;  /* 0x3e8000001d1d2820 */ /* 0x004fca0000400000 */
        /* <DEDUP_REMOVED lines=67> */
[----:B0-----:R-:W2:Y:S01]  /*30ac0*/  LDL.LU R29, [R1+0xe38] ;  /* 0x000e3800011d7983 */ /* 0x001ea20000300800 */
[----:B------:R-:W-:Y:S01]  /*30ad0*/  FSETP.GEU.AND P3, PT, |R3|, 1.175494350822287508e-38, PT ;  /* 0x008000000300780b */ /* 0x000fe20003f6e200 */
[----:B--2---:R-:W-:-:S05]  /*30ae0*/  @P2 FMUL R29, R29, 0.25 ;  /* 0x3e8000001d1d2820 */ /* 0x004fca0000400000 */
[----:B------:R0:W-:Y:S04]  /*30af0*/  STL [R1+0x98], R29 ;  /* 0x0000981d01007387 */ /* 0x0001e80000100800 */
[----:B0-----:R-:W2:Y:S01]  /*30b00*/  LDL.LU R29, [R1+0xe34] ;  /* 0x000e3400011d7983 */ /* 0x001ea20000300800 */
[----:B------:R-:W-:Y:S02]  /*30b10*/  @P2 FMUL R17, R17, 0.25 ;  /* 0x3e80000011112820 */ /* 0x000fe40000400000 */
[----:B------:R-:W-:Y:S02]  /*30b20*/  @P2 FMUL R3, R3, 0.25 ;  /* 0x3e80000003032820 */ /* 0x000fe40000400000 */
[----:B------:R-:W-:Y:S02]  /*30b30*/  @P2 FMUL R18, R18, 0.25 ;  /* 0x3e80000012122820 */ /* 0x000fe40000400000 */
[----:B------:R-:W-:-:S02]  /*30b40*/  @!P3 FMUL R17, R17, 16777216 ;  /* 0x4b8000001111b820 */ /* 0x000fc40000400000 */
[----:B------:R-:W-:Y:S02]  /*30b50*/  @!P3 FMUL R18, R18, 16777216 ;  /* 0x4b8000001212b820 */ /* 0x000fe40000400000 */
[----:B--2---:R-:W-:-:S05]  /*30b60*/  @P2 FMUL R29, R29, 0.25 ;  /* 0x3e8000001d1d2820 */ /* 0x004fca0000400000 */
[----:B------:R0:W-:Y:S04]  /*30b70*/  STL [R1+0xdb8], R29 ;  /* 0x000db81d01007387 */ /* 0x0001e80000100800 */
[----:B0-----:R-:W2:Y:S04]  /*30b80*/  LDL R29, [R1+0x20] ;  /* 0x00002000011d7983 */ /* 0x001ea80000100800 */
[----:B------:R0:W-:Y:S02]  /*30b90*/  STL [R1+0xdfc], R3 ;  /* 0x000dfc0301007387 */ /* 0x0001e40000100800 */
[----:B0-----:R-:W-:-:S02]  /*30ba0*/  IMAD.MOV.U32 R3, RZ, RZ, R20 ;  /* 0x000000ffff037224 */ /* 0x001fc400078e0014 */
[----:B------:R-:W3:Y:S04]  /*30bb0*/  LDL.LU R20, [R1+0xe30] ;  /* 0x000e300001147983 */ /* 0x000ee80000300800 */
[----:B------:R0:W-:Y:S04]  /*30bc0*/  STL [R1+0xdbc], R17 ;  /* 0x000dbc1101007387 */ /* 0x0001e80000100800 */
[----:B0-----:R-:W4:Y:S04]  /*30bd0*/  LDL R17, [R1+0x1c] ;  /* 0x00001c0001117983 */ /* 0x001f280000100800 */
[----:B------:R0:W-:Y:S02]  /*30be0*/  STL [R1+0xdc0], R18 ;  /* 0x000dc01201007387 */ /* 0x0001e40000100800 */
[----:B0-----:R-:W-:-:S02]  /*30bf0*/  MOV R18, R14 ;  /* 0x0000000e00127202 */ /* 0x001fc40000000f00 */
[----:B------:R-:W2:Y:S01]  /*30c00*/  LDL.LU R14, [R1+0xe2c] ;  /* 0x000e2c00010e7983 */ /* 0x000ea20000300800 */
[----:B------:R-:W-:Y:S02]  /*30c10*/  @P2 FMUL R19, R19, 0.25 ;  /* 0x3e80000013132820 */ /* 0x000fe40000400000 */
[----:B------:R-:W-:Y:S02]  /*30c20*/  @P2 FMUL R16, R16, 0.25 ;  /* 0x3e80000010102820 */ /* 0x000fe40000400000 */
[----:B------:R-:W-:Y:S02]  /*30c30*/  @!P3 FMUL R19, R19, 16777216 ;  /* 0x4b8000001313b820 */ /* 0x000fe40000400000 */
[----:B------:R-:W-:Y:S02]  /*30c40*/  @P2 FMUL R15, R15, 0.25 ;  /* 0x3e8000000f0f2820 */ /* 0x000fe40000400000 */
[----:B------:R-:W-:Y:S01]  /*30c50*/  @!P3 FMUL R16, R16, 16777216 ;  /* 0x4b8000001010b820 */ /* 0x000fe20000400000 */
[----:B------:R0:W-:Y:S01]  /*30c60*/  STL [R1+0xdc4], R19 ;  /* 0x000dc41301007387 */ /* 0x0001e20000100800 */
[----:B------:R-:W-:-:S03]  /*30c70*/  @!P3 FMUL R15, R15, 16777216 ;  /* 0x4b8000000f0fb820 */ /* 0x000fc60000400000 */
[----:B0-----:R-:W4:Y:S01]  /*30c80*/  LDL R19, [R1+0x18] ;  /* 0x0000180001137983 */ /* 0x001f220000100800 */
[----:B---3--:R-:W-:-:S05]  /*30c90*/  @!P3 FMUL R20, R20, 16777216 ;  /* 0x4b8000001414b820 */ /* 0x008fca0000400000 */
[----:B------:R0:W-:Y:S04]  /*30ca0*/  STL [R1+0xdc8], R20 ;  /* 0x000dc81401007387 */ /* 0x0001e80000100800 */
[----:B0-----:R-:W3:Y:S04]  /*30cb0*/  LDL R20, [R1+0x14] ;  /* 0x0000140001147983 */ /* 0x001ee80000100800 */
[----:B------:R0:W-:Y:S04]  /*30cc0*/  STL [R1+0xdcc], R16 ;  /* 0x000dcc1001007387 */ /* 0x0001e80000100800 */
[----:B0-----:R-:W3:Y:S01]  /*30cd0*/  LDL R16, [R1+0x10] ;  /* 0x0000100001107983 */ /* 0x001ee20000100800 */
[----:B--2---:R-:W-:-:S03]  /*30ce0*/  @!P3 FMUL R14, R14, 16777216 ;  /* 0x4b8000000e0eb820 */ /* 0x004fc60000400000 */
[----:B------:R0:W-:Y:S04]  /*30cf0*/  STL [R1+0xdd0], R15 ;  /* 0x000dd00f01007387 */ /* 0x0001e80000100800 */
[----:B0-----:R-:W2:Y:S04]  /*30d00*/  LDL R15, [R1+0xc] ;  /* 0x00000c00010f7983 */ /* 0x001ea80000100800 */
[----:B------:R0:W-:Y:S04]  /*30d10*/  STL [R1+0xdd4], R14 ;  /* 0x000dd40e01007387 */ /* 0x0001e80000100800 */
[----:B0-----:R-:W2:Y:S01]  /*30d20*/  LDL R14, [R1+0x8] ;  /* 0x00000800010e7983 */ /* 0x001ea20000100800 */
[----:B------:R-:W-:-:S02]  /*30d30*/  @P2 FMUL R13, R13, 0.25 ;  /* 0x3e8000000d0d2820 */ /* 0x000fc40000400000 */
[----:B------:R-:W-:Y:S02]  /*30d40*/  @P2 FMUL R12, R12, 0.25 ;  /* 0x3e8000000c0c2820 */ /* 0x000fe40000400000 */
[----:B------:R-:W-:Y:S02]  /*30d50*/  @P2 FMUL R11, R11, 0.25 ;  /* 0x3e8000000b0b2820 */ /* 0x000fe40000400000 */
[----:B------:R-:W-:Y:S02]  /*30d60*/  @P2 FMUL R10, R10, 0.25 ;  /* 0x3e8000000a0a2820 */ /* 0x000fe40000400000 */
[----:B------:R-:W-:Y:S02]  /*30d70*/  @P2 FMUL R9, R9, 0.25 ;  /* 0x3e80000009092820 */ /* 0x000fe40000400000 */
[----:B------:R-:W-:Y:S02]  /*30d80*/  @!P3 FMUL R13, R13, 16777216 ;  /* 0x4b8000000d0db820 */ /* 0x000fe40000400000 */
[----:B------:R-:W-:-:S02]  /*30d90*/  @P2 FMUL R8, R8, 0.25 ;  /* 0x3e80000008082820 */ /* 0x000fc40000400000 */
[----:B------:R-:W-:Y:S02]  /*30da0*/  @!P3 FMUL R12, R12, 16777216 ;  /* 0x4b8000000c0cb820 */ /* 0x000fe40000400000 */
[----:B------:R-:W-:Y:S02]  /*30db0*/  @P2 FMUL R7, R7, 0.25 ;  /* 0x3e80000007072820 */ /* 0x000fe40000400000 */
[----:B------:R-:W-:Y:S02]  /*30dc0*/  @!P3 FMUL R11, R11, 16777216 ;  /* 0x4b8000000b0bb820 */ /* 0x000fe40000400000 */
[----:B------:R-:W-:Y:S02]  /*30dd0*/  @P2 FMUL R6, R6, 0.25 ;  /* 0x3e80000006062820 */ /* 0x000fe40000400000 */
[----:B------:R-:W-:Y:S01]  /*30de0*/  @!P3 FMUL R10, R10, 16777216 ;  /* 0x4b8000000a0ab820 */ /* 0x000fe20000400000 */
[----:B------:R-:W-:Y:S01]  /*30df0*/  STL [R1+0xdd8], R13 ;  /* 0x000dd80d01007387 */ /* 0x000fe20000100800 */
[----:B------:R-:W-:-:S02]  /*30e00*/  @P2 FMUL R5, R5, 0.25 ;  /* 0x3e80000005052820 */ /* 0x000fc40000400000 */
[----:B------:R-:W-:Y:S01]  /*30e10*/  @!P3 FMUL R9, R9, 16777216 ;  /* 0x4b8000000909b820 */ /* 0x000fe20000400000 */
[----:B------:R-:W-:Y:S01]  /*30e20*/  STL [R1+0xddc], R12 ;  /* 0x000ddc0c01007387 */ /* 0x000fe20000100800 */
[----:B------:R-:W-:Y:S02]  /*30e30*/  @P2 FMUL R4, R4, 0.25 ;  /* 0x3e80000004042820 */ /* 0x000fe40000400000 */
[----:B------:R-:W-:Y:S01]  /*30e40*/  @!P3 FMUL R8, R8, 16777216 ;  /* 0x4b8000000808b820 */ /* 0x000fe20000400000 */
[----:B------:R-:W-:Y:S01]  /*30e50*/  STL [R1+0xde0], R11 ;  /* 0x000de00b01007387 */ /* 0x000fe20000100800 */
        /* <DEDUP_REMOVED lines=30> */
[----:B------:R-:W-:-:S02]  /*31040*/  @!P3 FMUL R27, R27, 16777216 ;  /* 0x4b8000001b1bb820 */ /* 0x000fc40000400000 */
[----:B------:R-:W-:Y:S01]  /*31050*/  @!P3 FMUL R28, R28, 16777216 ;  /* 0x4b8000001c1cb820 */ /* 0x000fe20000400000 */
[----:B------:R-:W-:Y:S01]  /*31060*/  STL [R1+0xe10], R24 ;  /* 0x000e101801007387 */ /* 0x000fe20000100800 */
[----:B------:R-:W-:Y:S02]  /*31070*/  @!P3 FMUL R0, R0, 16777216 ;  /* 0x4b8000000000b820 */ /* 0x000fe40000400000 */
[----:B------:R-:W-:Y:S01]  /*31080*/  @!P3 FMUL R2, R2, 16777216 ;  /* 0x4b8000000202b820 */ /* 0x000fe20000400000 */
[----:B------:R-:W-:Y:S04]  /*31090*/  STL [R1+0xe14], R25 ;  /* 0x000e141901007387 */ /* 0x000fe80000100800 */
[----:B------:R-:W-:Y:S04]  /*310a0*/  STL [R1+0xe18], R26 ;  /* 0x000e181a01007387 */ /* 0x000fe80000100800 */
[----:B------:R-:W-:Y:S01]  /*310b0*/  STL [R1+0xe1c], R27 ;  /* 0x000e1c1b01007387 */ /* 0x000fe20000100800 */
[----:B----4-:R-:W-:-:S03]  /*310c0*/  @!P3 FMUL R19, R19, 16777216 ;  /* 0x4b8000001313b820 */ /* 0x010fc60000400000 */
[----:B------:R-:W-:Y:S04]  /*310d0*/  STL [R1+0xe20], R28 ;  /* 0x000e201c01007387 */ /* 0x000fe80000100800 */
[----:B------:R0:W-:Y:S04]  /*310e0*/  STL [R1+0xe24], R0 ;  /* 0x000e240001007387 */ /* 0x0001e80000100800 */
[----:B------:R1:W-:Y:S01]  /*310f0*/  STL [R1+0xe28], R2 ;  /* 0x000e280201007387 */ /* 0x0003e20000100800 */
[----:B------:R-:W-:Y:S01]  /*31100*/  @!P3 FMUL R17, R17, 16777216 ;  /* 0x4b8000001111b820 */ /* 0x000fe20000400000 */
[----:B0-----:R-:W-:Y:S01]  /*31110*/  MOV R0, R3 ;  /* 0x0000000300007202 */ /* 0x001fe20000000f00 */
[----:B------:R-:W-:-:S02]  /*31120*/  @!P3 FMUL R29, R29, 16777216 ;  /* 0x4b8000001d1db820 */ /* 0x000fc40000400000 */
[----:B-1----:R-:W-:Y:S02]  /*31130*/  IMAD.MOV.U32 R2, RZ, RZ, R18 ;  /* 0x000000ffff027224 */ /* 0x002fe400078e0012 */
[----:B---3--:R-:W-:Y:S02]  /*31140*/  @!P3 FMUL R20, R20, 16777216 ;  /* 0x4b8000001414b820 */ /* 0x008fe40000400000 */
[----:B------:R-:W-:Y:S02]  /*31150*/  @!P3 FMUL R16, R16, 16777216 ;  /* 0x4b8000001010b820 */ /* 0x000fe40000400000 */
[----:B--2---:R-:W-:Y:S02]  /*31160*/  @!P3 FMUL R15, R15, 16777216 ;  /* 0x4b8000000f0fb820 */ /* 0x004fe40000400000 */
[----:B------:R-:W-:-:S05]  /*31170*/  @!P3 FMUL R14, R14, 16777216 ;  /* 0x4b8000000e0eb820 */ /* 0x000fca0000400000 */
[----:B------:R0:W-:Y:S04]  /*31180*/  @!P3 STL [R1+0x8], R14 ;  /* 0x0000080e0100b387 */ /* 0x0001e80000100800 */
[----:B------:R1:W-:Y:S04]  /*31190*/  @!P3 STL [R1+0xc], R15 ;  /* 0x00000c0f0100b387 */ /* 0x0003e80000100800 */
[----:B------:R2:W-:Y:S04]  /*311a0*/  @!P3 STL [R1+0x10], R16 ;  /* 0x000010100100b387 */ /* 0x0005e80000100800 */
[----:B------:R3:W-:Y:S04]  /*311b0*/  @!P3 STL [R1+0x14], R20 ;  /* 0x000014140100b387 */ /* 0x0007e80000100800 */
[----:B------:R-:W4:Y:S04]  /*311c0*/  LDL R28, [R1+0x2c] ;  /* 0x00002c00011c7983 */ /* 0x000f280000100800 */
[----:B------:R0:W-:Y:S04]  /*311d0*/  @!P3 STL [R1+0x18], R19 ;  /* 0x000018130100b387 */ /* 0x0001e80000100800 */
[----:B------:R-:W4:Y:S04]  /*311e0*/  LDL R27, [R1+0x30] ;  /* 0x00003000011b7983 */ /* 0x000f280000100800 */
        /* <DEDUP_REMOVED lines=11> */
[----:B------:R0:W-:Y:S04]  /*312a0*/  @!P3 STL [R1+0x1c], R17 ;  /* 0x00001c110100b387 */ /* 0x0001e80000100800 */
[----:B------:R-:W4:Y:S04]  /*312b0*/  LDL R8, [R1+0x60] ;  /* 0x0000600001087983 */ /* 0x000f280000100800 */
[----:B------:R-:W4:Y:S04]  /*312c0*/  LDL R9, [R1+0x68] ;  /* 0x0000680001097983 */ /* 0x000f280000100800 */
[----:B------:R-:W4:Y:S04]  /*312d0*/  LDL R10, [R1+0x6c] ;  /* 0x00006c00010a7983 */ /* 0x000f280000100800 */
[----:B------:R0:W-:Y:S04]  /*312e0*/  @!P3 STL [R1+0x20], R29 ;  /* 0x0000201d0100b387 */ /* 0x0001e80000100800 */
[----:B------:R-:W4:Y:S04]  /*312f0*/  LDL R11, [R1+0x70] ;  /* 0x00007000010b7983 */ /* 0x000f280000100800 */
[----:B------:R-:W4:Y:S04]  /*31300*/  LDL R12, [R1+0x74] ;  /* 0x00007400010c7983 */ /* 0x000f280000100800 */
[----:B------:R-:W4:Y:S04]  /*31310*/  LDL R13, [R1+0x78] ;  /* 0x00007800010d7983 */ /* 0x000f280000100800 */
[----:B0-----:R-:W4:Y:S04]  /*31320*/  LDL R14, [R1+0x7c] ;  /* 0x00007c00010e7983 */ /* 0x001f280000100800 */
[----:B-1----:R-:W4:Y:S04]  /*31330*/  LDL R15, [R1+0x80] ;  /* 0x00008000010f7983 */ /* 0x002f280000100800 */
[----:B--2---:R-:W2:Y:S04]  /*31340*/  LDL R16, [R1+0x84] ;  /* 0x0000840001107983 */ /* 0x004ea80000100800 */
[----:B---3--:R-:W3:Y:S04]  /*31350*/  LDL R20, [R1+0x88] ;  /* 0x0000880001147983 */ /* 0x008ee80000100800 */
[----:B------:R-:W2:Y:S04]  /*31360*/  LDL R19, [R1+0x8c] ;  /* 0x00008c0001137983 */ /* 0x000ea80000100800 */
[----:B------:R-:W2:Y:S04]  /*31370*/  LDL R18, [R1+0x90] ;  /* 0x0000900001127983 */ /* 0x000ea80000100800 */
[----:B------:R-:W2:Y:S04]  /*31380*/  LDL R17, [R1+0x94] ;  /* 0x0000940001117983 */ /* 0x000ea80000100800 */
[----:B------:R-:W2:Y:S01]  /*31390*/  LDL R29, [R1+0x98] ;  /* 0x00009800011d7983 */ /* 0x000ea20000100800 */
[----:B------:R-:W-:-:S02]  /*313a0*/  @!P3 FMUL R2, R2, 16777216 ;  /* 0x4b8000000202b820 */ /* 0x000fc40000400000 */
[----:B------:R-:W-:-:S03]  /*313b0*/  @!P3 FMUL R0, R0, 16777216 ;  /* 0x4b8000000000b820 */ /* 0x000fc60000400000 */
[----:B------:R0:W-:Y:S04]  /*313c0*/  @!P3 STL [R1+0x24], R2 ;  /* 0x000024020100b387 */ /* 0x0001e80000100800 */
[----:B0-----:R-:W2:Y:S04]  /*313d0*/  LDL.LU R2, [R1+0xe28] ;  /* 0x000e280001027983 */ /* 0x001ea80000300800 */
[----:B------:R0:W-:Y:S04]  /*313e0*/  @!P3 STL [R1+0x28], R0 ;  /* 0x000028000100b387 */ /* 0x0001e80000100800 */
[----:B0-----:R-:W2:Y:S01]  /*313f0*/  LDL.LU R0, [R1+0xe24] ;  /* 0x000e240001007983 */ /* 0x001ea20000300800 */
[----:B----4-:R-:W-:-:S05]  /*31400*/  @!P3 FMUL R28, R28, 16777216 ;  /* 0x4b8000001c1cb820 */ /* 0x010fca0000400000 */
[----:B------:R0:W-:Y:S01]  /*31410*/  @!P3 STL [R1+0x2c], R28 ;  /* 0x00002c1c0100b387 */ /* 0x0001e20000100800 */
[----:B------:R-:W-:Y:S02]  /*31420*/  @!P3 FMUL R27, R27, 16777216 ;  /* 0x4b8000001b1bb820 */ /* 0x000fe40000400000 */
[----:B------:R-:W-:Y:S01]  /*31430*/  @!P3 FMUL R26, R26, 16777216 ;  /* 0x4b8000001a1ab820 */ /* 0x000fe20000400000 */
[----:B0-----:R-:W4:Y:S01]  /*31440*/  LDL.LU R28, [R1+0xe20] ;  /* 0x000e2000011c7983 */ /* 0x001f220000300800 */
[----:B------:R-:W-:-:S03]  /*31450*/  @!P3 FMUL R25, R25, 16777216 ;  /* 0x4b8000001919b820 */ /* 0x000fc60000400000 */
        /* <DEDUP_REMOVED lines=8> */
[----:B0-----:R-:W4:Y:S04]  /*314e0*/  LDL.LU R26, [R1+0xe18] ;  /* 0x000e1800011a7983 */ /* 0x001f280000300800 */
[----:B------:R0:W-:Y:S01]  /*314f0*/  @!P3 STL [R1+0x38], R25 ;  /* 0x000038190100b387 */ /* 0x0001e20000100800 */
[----:B------:R-:W-:-:S03]  /*31500*/  @!P3 FMUL R3, R3, 16777216 ;  /* 0x4b8000000303b820 */ /* 0x000fc60000400000 */
        /* <DEDUP_REMOVED lines=35> */
[----:B--2---:R-:W-:-:S03]  /*31740*/  @!P3 FMUL R16, R16, 16777216 ;  /* 0x4b8000001010b820 */ /* 0x004fc60000400000 */
[----:B0-----:R-:W2:Y:S04]  /*31750*/  LDL.LU R10, [R1+0xde4] ;  /* 0x000de400010a7983 */ /* 0x001ea80000300800 */
[----:B------:R0:W-:Y:S01]  /*31760*/  @!P3 STL [R1+0x70], R11 ;  /* 0x0000700b0100b387 */ /* 0x0001e20000100800 */
[----:B---3--:R-:W-:-:S03]  /*31770*/  @!P3 FMUL R20, R20, 16777216 ;  /* 0x4b8000001414b820 */ /* 0x008fc60000400000 */
[----:B0-----:R-:W3:Y:S04]  /*31780*/  LDL.LU R11, [R1+0xde0] ;  /* 0x000de000010b7983 */ /* 0x001ee80000300800 */
[----:B------:R0:W-:Y:S01]  /*31790*/  @!P3 STL [R1+0x74], R12 ;  /* 0x0000740c0100b387 */ /* 0x0001e20000100800 */
[----:B------:R-:W-:-:S03]  /*317a0*/  @!P3 FMUL R19, R19, 16777216 ;  /* 0x4b8000001313b820 */ /* 0x000fc60000400000 */
[----:B0-----:R-:W2:Y:S04]  /*317b0*/  LDL.LU R12, [R1+0xddc] ;  /* 0x000ddc00010c7983 */ /* 0x001ea80000300800 */
        /* <DEDUP_REMOVED lines=9> */
[----:B------:R0:W-:Y:S04]  /*31850*/  @!P3 STL [R1+0x84], R16 ;  /* 0x000084100100b387 */ /* 0x0001e80000100800 */
[----:B0-----:R-:W2:Y:S04]  /*31860*/  LDL.LU R16, [R1+0xdcc] ;  /* 0x000dcc0001107983 */ /* 0x001ea80000300800 */
[----:B------:R0:W-:Y:S04]  /*31870*/  @!P3 STL [R1+0x88], R20 ;  /* 0x000088140100b387 */ /* 0x0001e80000100800 */
[----:B0-----:R-:W2:Y:S04]  /*31880*/  LDL.LU R20, [R1+0xdc8] ;  /* 0x000dc80001147983 */ /* 0x001ea80000300800 */
[----:B------:R0:W-:Y:S04]  /*31890*/  @!P3 STL [R1+0x8c], R19 ;  /* 0x00008c130100b387 */ /* 0x0001e80000100800 */
[----:B0-----:R-:W3:Y:S04]  /*318a0*/  LDL.LU R19, [R1+0xdc4] ;  /* 0x000dc40001137983 */ /* 0x001ee80000300800 */
[----:B------:R0:W-:Y:S04]  /*318b0*/  @!P3 STL [R1+0x90], R18 ;  /* 0x000090120100b387 */ /* 0x0001e80000100800 */
[----:B0-----:R-:W3:Y:S04]  /*318c0*/  LDL.LU R18, [R1+0xdc0] ;  /* 0x000dc00001127983 */ /* 0x001ee80000300800 */
[----:B------:R0:W-:Y:S04]  /*318d0*/  @!P3 STL [R1+0x94], R17 ;  /* 0x000094110100b387 */ /* 0x0001e80000100800 */
[----:B0-----:R-:W3:Y:S04]  /*318e0*/  LDL.LU R17, [R1+0xdbc] ;  /* 0x000dbc0001117983 */ /* 0x001ee80000300800 */
[----:B------:R0:W-:Y:S04]  /*318f0*/  @!P3 STL [R1+0x98], R29 ;  /* 0x0000981d0100b387 */ /* 0x0001e80000100800 */
[----:B0-----:R-:W3:Y:S01]  /*31900*/  LDL.LU R29, [R1+0xdb8] ;  /* 0x000db800011d7983 */ /* 0x001ee20000300800 */
[----:B----4-:R-:W-:-:S06]  /*31910*/  @!P3 FMUL R3, R3, 16777216 ;  /* 0x4b8000000303b820 */ /* 0x010fcc0000400000 */
[----:B------:R-:W2:Y:S02]  /*31920*/  MUFU.RCP R3, R3 ;  /* 0x0000000300037308 */ /* 0x000ea40000001000 */
[C---:B--2---:R-:W-:Y:S02]  /*31930*/  FMUL R20, R3.reuse, R20 ;  /* 0x0000001403147220 */ /* 0x044fe40000400000 */
[----:B---3--:R-:W-:Y:S02]  /*31940*/  FMUL R18, R3, R18 ;  /* 0x0000001203127220 */ /* 0x008fe40000400000 */
[----:B------:R-:W-:-:S05]  /*31950*/  @!P3 FMUL R29, R29, 16777216 ;  /* 0x4b8000001d1db820 */ /* 0x000fca0000400000 */
[----:B------:R0:W-:Y:S02]  /*31960*/  STL [R1+0xda8], R29 ;  /* 0x000da81d01007387 */ /* 0x0001e40000100800 */
[C---:B0-----:R-:W-:Y:S02]  /*31970*/  FMUL R29, R3.reuse, R17 ;  /* 0x00000011031d7220 */ /* 0x041fe40000400000 */
[----:B------:R-:W-:-:S03]  /*31980*/  FMUL R17, R3, R19 ;  /* 0x0000001303117220 */ /* 0x000fc60000400000 */
[----:B------:R-:W-:Y:S04]  /*31990*/  STL [R1+0x210], R29 ;  /* 0x0002101d01007387 */ /* 0x000fe80000100800 */
[----:B------:R-:W2:Y:S04]  /*319a0*/  LDL.LU R19, [R1+0xc] ;  /* 0x00000c0001137983 */ /* 0x000ea80000300800 */
[----:B------:R0:W-:Y:S04]  /*319b0*/  STL [R1+0x208], R18 ;  /* 0x0002081201007387 */ /* 0x0001e80000100800 */
[----:B0-----:R-:W3:Y:S04]  /*319c0*/  LDL.LU R18, [R1+0x10] ;  /* 0x0000100001127983 */ /* 0x001ee80000300800 */
[----:B------:R0:W-:Y:S04]  /*319d0*/  STL [R1+0x20c], R17 ;  /* 0x00020c1101007387 */ /* 0x0001e80000100800 */
[----:B0-----:R-:W4:Y:S04]  /*319e0*/  LDL.LU R17, [R1+0x14] ;  /* 0x0000140001117983 */ /* 0x001f280000300800 */
[----:B------:R-:W4:Y:S04]  /*319f0*/  LDL.LU R29, [R1+0x18] ;  /* 0x00001800011d7983 */ /* 0x000f280000300800 */
[----:B------:R0:W-:Y:S04]  /*31a00*/  STL [R1+0x204], R20 ;  /* 0x0002041401007387 */ /* 0x0001e80000100800 */
[----:B0-----:R-:W4:Y:S01]  /*31a10*/  LDL.LU R20, [R1+0x8] ;  /* 0x0000080001147983 */ /* 0x001f220000300800 */
[----:B------:R-:W-:-:S05]  /*31a20*/  FMUL R16, R3, R16 ;  /* 0x0000001003107220 */ /* 0x000fca0000400000 */
[----:B------:R0:W-:Y:S02]  /*31a30*/  STL [R1+0x200], R16 ;  /* 0x0002001001007387 */ /* 0x0001e40000100800 */
[----:B0-----:R-:W-:Y:S02]  /*31a40*/  IMAD.MOV.U32 R16, RZ, RZ, R2 ;  /* 0x000000ffff107224 */ /* 0x001fe400078e0002 */
[C---:B------:R-:W-:Y:S01]  /*31a50*/  FMUL R2, R3.reuse, R15 ;  /* 0x0000000f03027220 */ /* 0x040fe20000400000 */
[----:B------:R-:W-:Y:S01]  /*31a60*/  MOV R15, R0 ;  /* 0x00000000000f7202 */ /* 0x000fe20000000f00 */
[----:B------:R-:W-:-:S03]  /*31a70*/  FMUL R0, R3, R14 ;  /* 0x0000000e03007220 */ /* 0x000fc60000400000 */
[----:B------:R0:W-:Y:S01]  /*31a80*/  STL [R1+0x1f8], R2 ;  /* 0x0001f80201007387 */ /* 0x0001e20000100800 */
[C---:B------:R-:W-:Y:S02]  /*31a90*/  FMUL R12, R3.reuse, R12 ;  /* 0x0000000c030c7220 */ /* 0x040fe40000400000 */
[----:B0-----:R-:W-:-:S05]  /*31aa0*/  FMUL R2, R3, R13 ;  /* 0x0000000d03027220 */ /* 0x001fca0000400000 */
[----:B------:R0:W-:Y:S04]  /*31ab0*/  STL [R1+0xc38], R2 ;  /* 0x000c380201007387 */ /* 0x0001e80000100800 */
[----:B------:R1:W-:Y:S01]  /*31ac0*/  STL [R1+0x1fc], R0 ;  /* 0x0001fc0001007387 */ /* 0x0003e20000100800 */
[C---:B------:R-:W-:Y:S02]  /*31ad0*/  FMUL R9, R3.reuse, R9 ;  /* 0x0000000903097220 */ /* 0x040fe40000400000 */
[C---:B0-----:R-:W-:Y:S02]  /*31ae0*/  FMUL R2, R3.reuse, R11 ;  /* 0x0000000b03027220 */ /* 0x041fe40000400000 */
[C---:B-1----:R-:W-:Y:S01]  /*31af0*/  FMUL R0, R3.reuse, R10 ;  /* 0x0000000a03007220 */ /* 0x042fe20000400000 */
[----:B------:R-:W-:Y:S04]  /*31b00*/  STL [R1+0x1f0], R12 ;  /* 0x0001f00c01007387 */ /* 0x000fe80000100800 */
[----:B------:R0:W-:Y:S04]  /*31b10*/  STL [R1+0xc3c], R0 ;  /* 0x000c3c0001007387 */ /* 0x0001e80000100800 */
[----:B------:R1:W-:Y:S01]  /*31b20*/  STL [R1+0x1ec], R2 ;  /* 0x0001ec0201007387 */ /* 0x0003e20000100800 */
[----:B------:R-:W-:-:S02]  /*31b30*/  FMUL R6, R3, R6 ;  /* 0x0000000603067220 */ /* 0x000fc40000400000 */
[C---:B0-----:R-:W-:Y:S02]  /*31b40*/  FMUL R0, R3.reuse, R7 ;  /* 0x0000000703007220 */ /* 0x041fe40000400000 */
[C---:B-1----:R-:W-:Y:S01]  /*31b50*/  FMUL R2, R3.reuse, R8 ;  /* 0x0000000803027220 */ /* 0x042fe20000400000 */
[----:B------:R-:W-:Y:S04]  /*31b60*/  STL [R1+0x1e4], R9 ;  /* 0x0001e40901007387 */ /* 0x000fe80000100800 */
[----:B------:R0:W-:Y:S04]  /*31b70*/  STL [R1+0x1e0], R2 ;  /* 0x0001e00201007387 */ /* 0x0001e80000100800 */
[----:B------:R1:W-:Y:S01]  /*31b80*/  STL [R1+0x1dc], R0 ;  /* 0x0001dc0001007387 */ /* 0x0003e20000100800 */
[----:B0-----:R-:W-:-:S03]  /*31b90*/  FMUL R2, R3, R5 ;  /* 0x0000000503027220 */ /* 0x001fc60000400000 */
[----:B------:R-:W-:Y:S01]  /*31ba0*/  STL [R1+0x1d8], R6 ;  /* 0x0001d80601007387 */ /* 0x000fe20000100800 */
[C---:B-1----:R-:W-:Y:S02]  /*31bb0*/  FMUL R0, R3.reuse, R4 ;  /* 0x0000000403007220 */ /* 0x042fe40000400000 */
[C---:B------:R-:W-:Y:S01]  /*31bc0*/  FMUL R4, R3.reuse, R21 ;  /* 0x0000001503047220 */ /* 0x040fe20000400000 */
[----:B------:R0:W-:Y:S04]  /*31bd0*/  STL [R1+0x1d4], R2 ;  /* 0x0001d40201007387 */ /* 0x0001e80000100800 */
[----:B------:R1:W-:Y:S04]  /*31be0*/  STL [R1+0x1c8], R0 ;  /* 0x0001c80001007387 */ /* 0x0003e80000100800 */
[----:B------:R1:W-:Y:S01]  /*31bf0*/  STL [R1+0x1c4], R4 ;  /* 0x0001c40401007387 */ /* 0x0003e20000100800 */
[----:B0-----:R-:W-:-:S02]  /*31c00*/  FMUL R2, R3, R22 ;  /* 0x0000001603027220 */ /* 0x001fc40000400000 */
[----:B-1----:R-:W-:-:S03]  /*31c10*/  FMUL R0, R3, R23 ;  /* 0x0000001703007220 */ /* 0x002fc60000400000 */
[----:B------:R0:W-:Y:S01]  /*31c20*/  STL [R1+0x1c0], R2 ;  /* 0x0001c00201007387 */ /* 0x0001e20000100800 */
[----:B------:R-:W-:-:S03]  /*31c30*/  FMUL R4, R3, R24 ;  /* 0x0000001803047220 */ /* 0x000fc60000400000 */
[----:B------:R1:W-:Y:S04]  /*31c40*/  STL [R1+0x1bc], R0 ;  /* 0x0001bc0001007387 */ /* 0x0003e80000100800 */
[----:B------:R1:W-:Y:S01]  /*31c50*/  STL [R1+0x1b8], R4 ;  /* 0x0001b80401007387 */ /* 0x0003e20000100800 */
[C---:B0-----:R-:W-:Y:S02]  /*31c60*/  FMUL R2, R3.reuse, R25 ;  /* 0x0000001903027220 */ /* 0x041fe40000400000 */
[----:B-1----:R-:W-:-:S03]  /*31c70*/  FMUL R0, R3, R26 ;  /* 0x0000001a03007220 */ /* 0x002fc60000400000 */
[----:B------:R0:W-:Y:S01]  /*31c80*/  STL [R1+0x1b4], R2 ;  /* 0x0001b40201007387 */ /* 0x0001e20000100800 */
[----:B------:R-:W-:-:S03]  /*31c90*/  FMUL R4, R3, R27 ;  /* 0x0000001b03047220 */ /* 0x000fc60000400000 */
[----:B------:R1:W-:Y:S04]  /*31ca0*/  STL [R1+0x1b0], R0 ;  /* 0x0001b00001007387 */ /* 0x0003e80000100800 */
[----:B------:R1:W-:Y:S01]  /*31cb0*/  STL [R1+0x1ac], R4 ;  /* 0x0001ac0401007387 */ /* 0x0003e20000100800 */
[C---:B0-----:R-:W-:Y:S02]  /*31cc0*/  FMUL R2, R3.reuse, R28 ;  /* 0x0000001c03027220 */ /* 0x041fe40000400000 */
[----:B-1----:R-:W-:-:S03]  /*31cd0*/  FMUL R0, R3, R15 ;  /* 0x0000000f03007220 */ /* 0x002fc60000400000 */
[----:B------:R-:W-:Y:S01]  /*31ce0*/  STL [R1+0x1a8], R2 ;  /* 0x0001a80201007387 */ /* 0x000fe20000100800 */
[----:B------:R-:W-:-:S03]  /*31cf0*/  FMUL R4, R3, R16 ;  /* 0x0000001003047220 */ /* 0x000fc60000400000 */
[----:B------:R2:W-:Y:S04]  /*31d00*/  STL [R1+0x1a4], R0 ;  /* 0x0001a40001007387 */ /* 0x0005e80000100800 */
[----:B------:R3:W-:Y:S01]  /*31d10*/  STL [R1+0x1a0], R4 ;  /* 0x0001a00401007387 */ /* 0x0007e20000100800 */
[C---:B--2---:R-:W-:Y:S02]  /*31d20*/  FMUL R0, R3.reuse, R19 ;  /* 0x0000001303007220 */ /* 0x044fe40000400000 */
[C---:B---3--:R-:W-:Y:S02]  /*31d30*/  FMUL R4, R3.reuse, R18 ;  /* 0x0000001203047220 */ /* 0x048fe40000400000 */
[----:B----4-:R-:W-:-:S05]  /*31d40*/  FMUL R2, R3, R20 ;  /* 0x0000001403027220 */ /* 0x010fca0000400000 */
[----:B------:R-:W-:Y:S04]  /*31d50*/  STL [R1+0x19c], R2 ;  /* 0x00019c0201007387 */ /* 0x000fe80000100800 */
[----:B------:R0:W-:Y:S04]  /*31d60*/  STL [R1+0x198], R0 ;  /* 0x0001980001007387 */ /* 0x0001e80000100800 */
[----:B------:R-:W-:Y:S01]  /*31d70*/  STL [R1+0x194], R4 ;  /* 0x0001940401007387 */ /* 0x000fe20000100800 */
[----:B0-----:R-:W-:-:S03]  /*31d80*/  FMUL R0, R3, R29 ;  /* 0x0000001d03007220 */ /* 0x001fc60000400000 */
[----:B------:R-:W2:Y:S01]  /*31d90*/  LDL.LU R29, [R1+0x28] ;  /* 0x00002800011d7983 */ /* 0x000ea20000300800 */
[----:B------:R-:W-:-:S05]  /*31da0*/  FMUL R2, R3, R17 ;  /* 0x0000001103027220 */ /* 0x000fca0000400000 */
[----:B------:R-:W-:Y:S04]  /*31db0*/  STL [R1+0x190], R2 ;  /* 0x0001900201007387 */ /* 0x000fe80000100800 */
[----:B--2---:R0:W-:Y:S04]  /*31dc0*/  STL [R1+0xdac], R29 ;  /* 0x000dac1d01007387 */ /* 0x0041e80000100800 */
[----:B------:R-:W-:Y:S04]  /*31dd0*/  STL [R1+0x18c], R0 ;  /* 0x00018c0001007387 */ /* 0x000fe80000100800 */
        /* <DEDUP_REMOVED lines=32> */
[----:B--2---:R-:W-:-:S05]  /*31fe0*/  FMUL R29, R3, R29 ;  /* 0x0000001d031d7220 */ /* 0x004fca0000400000 */
[----:B------:R0:W-:Y:S04]  /*31ff0*/  STL [R1+0x188], R29 ;  /* 0x0001881d01007387 */ /* 0x0001e80000100800 */
[----:B0-----:R-:W2:Y:S02]  /*32000*/  LDL.LU R29, [R1+0xdb4] ;  /* 0x000db400011d7983 */ /* 0x001ea40000300800 */
[----:B--2---:R-:W-:-:S05]  /*32010*/  FMUL R29, R3, R29 ;  /* 0x0000001d031d7220 */ /* 0x004fca0000400000 */
[----:B------:R0:W-:Y:S04]  /*32020*/  STL [R1+0x184], R29 ;  /* 0x0001841d01007387 */ /* 0x0001e80000100800 */
[----:B0-----:R-:W2:Y:S02]  /*32030*/  LDL.LU R29, [R1+0xdb0] ;  /* 0x000db000011d7983 */ /* 0x001ea40000300800 */
[----:B--2---:R-:W-:-:S05]  /*32040*/  FMUL R29, R3, R29 ;  /* 0x0000001d031d7220 */ /* 0x004fca0000400000 */
[----:B------:R0:W-:Y:S04]  /*32050*/  STL [R1+0x180], R29 ;  /* 0x0001801d01007387 */ /* 0x0001e80000100800 */
[----:B0-----:R-:W2:Y:S01]  /*32060*/  LDL.LU R29, [R1+0xdac] ;  /* 0x000dac00011d7983 */ /* 0x001ea20000300800 */
[C---:B---3--:R-:W-:Y:S02]  /*32070*/  FMUL R28, R3.reuse, R28 ;  /* 0x0000001c031c7220 */ /* 0x048fe40000400000 */
[C---:B------:R-:W-:Y:S02]  /*32080*/  FMUL R5, R3.reuse, R5 ;  /* 0x0000000503057220 */ /* 0x040fe40000400000 */
[C---:B------:R-:W-:Y:S02]  /*32090*/  FMUL R0, R3.reuse, R0 ;  /* 0x0000000003007220 */ /* 0x040fe40000400000 */
[----:B------:R-:W-:-:S02]  /*320a0*/  FMUL R2, R3, R2 ;  /* 0x0000000203027220 */ /* 0x000fc40000400000 */
[----:B--2---:R-:W-:-:S05]  /*320b0*/  FMUL R29, R3, R29 ;  /* 0x0000001d031d7220 */ /* 0x004fca0000400000 */
[----:B------:R0:W-:Y:S04]  /*320c0*/  STL [R1+0x17c], R29 ;  /* 0x00017c1d01007387 */ /* 0x0001e80000100800 */
[----:B0-----:R-:W2:Y:S04]  /*320d0*/  LDL.LU R29, [R1+0xda8] ;  /* 0x000da800011d7983 */ /* 0x001ea80000300800 */
[----:B------:R4:W-:Y:S02]  /*320e0*/  STL [R1+0x178], R28 ;  /* 0x0001781c01007387 */ /* 0x0009e40000100800 */
[----:B----4-:R-:W-:-:S02]  /*320f0*/  FMUL R28, R3, R27 ;  /* 0x0000001b031c7220 */ /* 0x010fc40000400000 */
[C---:B------:R-:W-:Y:S02]  /*32100*/  FMUL R27, R3.reuse, R26 ;  /* 0x0000001a031b7220 */ /* 0x040fe40000400000 */
[C---:B------:R-:W-:Y:S02]  /*32110*/  FMUL R26, R3.reuse, R25 ;  /* 0x00000019031a7220 */ /* 0x040fe40000400000 */
[C---:B------:R-:W-:Y:S01]  /*32120*/  FMUL R25, R3.reuse, R24 ;  /* 0x0000001803197220 */ /* 0x040fe20000400000 */
[----:B------:R-:W-:Y:S01]  /*32130*/  STL [R1+0x174], R28 ;  /* 0x0001741c01007387 */ /* 0x000fe20000100800 */
[C---:B------:R-:W-:Y:S02]  /*32140*/  FMUL R24, R3.reuse, R23 ;  /* 0x0000001703187220 */ /* 0x040fe40000400000 */
[C---:B------:R-:W-:Y:S01]  /*32150*/  FMUL R23, R3.reuse, R22 ;  /* 0x0000001603177220 */ /* 0x040fe20000400000 */
[----:B------:R-:W-:Y:S01]  /*32160*/  STL [R1+0x170], R27 ;  /* 0x0001701b01007387 */ /* 0x000fe20000100800 */
[----:B------:R-:W-:-:S02]  /*32170*/  FMUL R22, R3, R21 ;  /* 0x0000001503167220 */ /* 0x000fc40000400000 */
[C---:B------:R-:W-:Y:S01]  /*32180*/  FMUL R21, R3.reuse, R4 ;  /* 0x0000000403157220 */ /* 0x040fe20000400000 */
[----:B------:R-:W-:Y:S01]  /*32190*/  STL [R1+0x16c], R26 ;  /* 0x00016c1a01007387 */ /* 0x000fe20000100800 */
[----:B------:R-:W-:-:S03]  /*321a0*/  FMUL R4, R3, R6 ;  /* 0x0000000603047220 */ /* 0x000fc60000400000 */
[----:B------:R-:W-:Y:S04]  /*321b0*/  STL [R1+0x168], R25 ;  /* 0x0001681901007387 */ /* 0x000fe80000100800 */
[----:B------:R-:W-:Y:S01]  /*321c0*/  STL [R1+0x164], R24 ;  /* 0x0001641801007387 */ /* 0x000fe20000100800 */
[----:B------:R-:W-:-:S03]  /*321d0*/  FMUL R6, R3, R7 ;  /* 0x0000000703067220 */ /* 0x000fc60000400000 */
[----:B------:R-:W-:Y:S04]  /*321e0*/  STL [R1+0x160], R23 ;  /* 0x0001601701007387 */ /* 0x000fe80000100800 */
[----:B------:R-:W-:Y:S04]  /*321f0*/  STL [R1+0x15c], R22 ;  /* 0x00015c1601007387 */ /* 0x000fe80000100800 */
[----:B------:R-:W-:Y:S04]  /*32200*/  STL [R1+0x158], R21 ;  /* 0x0001581501007387 */ /* 0x000fe80000100800 */
[----:B------:R0:W-:Y:S04]  /*32210*/  STL [R1+0x154], R5 ;  /* 0x0001540501007387 */ /* 0x0001e80000100800 */
[----:B------:R1:W-:Y:S01]  /*32220*/  STL [R1+0x150], R4 ;  /* 0x0001500401007387 */ /* 0x0003e20000100800 */
[----:B0-----:R-:W-:-:S03]  /*32230*/  FMUL R5, R3, R8 ;  /* 0x0000000803057220 */ /* 0x001fc60000400000 */
[----:B------:R-:W-:Y:S01]  /*32240*/  STL [R1+0x14c], R6 ;  /* 0x00014c0601007387 */ /* 0x000fe20000100800 */
[----:B-1----:R-:W-:-:S03]  /*32250*/  FMUL R4, R3, R9 ;  /* 0x0000000903047220 */ /* 0x002fc60000400000 */
[----:B------:R0:W-:Y:S04]  /*32260*/  STL [R1+0x148], R5 ;  /* 0x0001480501007387 */ /* 0x0001e80000100800 */
[----:B------:R1:W-:Y:S04]  /*32270*/  STL [R1+0x144], R4 ;  /* 0x0001440401007387 */ /* 0x0003e80000100800 */
[----:B------:R3:W-:Y:S01]  /*32280*/  STL [R1+0x140], R0 ;  /* 0x0001400001007387 */ /* 0x0007e20000100800 */
[C---:B0-----:R-:W-:Y:S02]  /*32290*/  FMUL R5, R3.reuse, R10 ;  /* 0x0000000a03057220 */ /* 0x041fe40000400000 */
[----:B-1----:R-:W-:-:S03]  /*322a0*/  FMUL R4, R3, R11 ;  /* 0x0000000b03047220 */ /* 0x002fc60000400000 */
[----:B------:R-:W-:Y:S01]  /*322b0*/  STL [R1+0x13c], R5 ;  /* 0x00013c0501007387 */ /* 0x000fe20000100800 */
[----:B---3--:R-:W-:-:S03]  /*322c0*/  FMUL R0, R3, R12 ;  /* 0x0000000c03007220 */ /* 0x008fc60000400000 */
[----:B------:R0:W-:Y:S04]  /*322d0*/  STL [R1+0x138], R4 ;  /* 0x0001380401007387 */ /* 0x0001e80000100800 */
[----:B------:R1:W-:Y:S01]  /*322e0*/  STL [R1+0x130], R0 ;  /* 0x0001300001007387 */ /* 0x0003e20000100800 */
[----:B0-----:R-:W-:-:S03]  /*322f0*/  FMUL R4, R3, R13 ;  /* 0x0000000d03047220 */ /* 0x001fc60000400000 */
[----:B------:R0:W-:Y:S01]  /*32300*/  STL [R1+0x12c], R2 ;  /* 0x00012c0201007387 */ /* 0x0001e20000100800 */
[----:B-1----:R-:W-:-:S03]  /*32310*/  FMUL R0, R3, R14 ;  /* 0x0000000e03007220 */ /* 0x002fc60000400000 */
        /* <DEDUP_REMOVED lines=12> */
[----:B------:R-:W-:Y:S01]  /*323e0*/  STL [R1+0xe4], R4 ;  /* 0x0000e40401007387 */ /* 0x000fe20000100800 */
[----:B--2---:R-:W-:-:S03]  /*323f0*/  FMUL R2, R3, R29 ;  /* 0x0000001d03027220 */ /* 0x004fc60000400000 */
[----:B------:R-:W2:Y:S04]  /*32400*/  LDL.LU R29, [R1+0xda4] ;  /* 0x000da400011d7983 */ /* 0x000ea80000300800 */
[----:B------:R0:W-:Y:S04]  /*32410*/  STL [R1+0xe0], R0 ;  /* 0x0000e00001007387 */ /* 0x0001e80000100800 */
[----:B0-----:R-:W3:Y:S04]  /*32420*/  LDL.LU R0, [R1+0x590] ;  /* 0x0005900001007983 */ /* 0x001ee80000300800 */
[----:B------:R0:W-:Y:S04]  /*32430*/  STL [R1+0xd0], R2 ;  /* 0x0000d00201007387 */ /* 0x0001e80000100800 */
[----:B0-----:R-:W4:Y:S04]  /*32440*/  LDL.LU R2, [R1+0x594] ;  /* 0x0005940001027983 */ /* 0x001f280000300800 */
[----:B---3--:R0:W-:Y:S04]  /*32450*/  STL [R1+0x98], R0 ;  /* 0x0000980001007387 */ /* 0x0081e80000100800 */
[----:B0-----:R-:W3:Y:S04]  /*32460*/  LDL.LU R0, [R1+0x5a0] ;  /* 0x0005a00001007983 */ /* 0x001ee80000300800 */
[----:B----4-:R0:W-:Y:S04]  /*32470*/  STL [R1+0x94], R2 ;  /* 0x0000940201007387 */ /* 0x0101e80000100800 */
        /* <DEDUP_REMOVED lines=27> */
[----:B----4-:R-:W-:Y:S04]  /*32630*/  STL [R1+0x58], R2 ;  /* 0x0000580201007387 */ /* 0x010fe80000100800 */
[----:B------:R-:W4:Y:S04]  /*32640*/  LDL.LU R28, [R1+0x4e4] ;  /* 0x0004e400011c7983 */ /* 0x000f280000300800 */
[----:B---3--:R-:W-:Y:S04]  /*32650*/  STL [R1+0x54], R0 ;  /* 0x0000540001007387 */ /* 0x008fe80000100800 */
[----:B----4-:R0:W-:Y:S04]  /*32660*/  STL [R1+0xd58], R28 ;  /* 0x000d581c01007387 */ /* 0x0101e80000100800 */
[----:B------:R-:W3:Y:S04]  /*32670*/  LDL.LU R27, [R1+0x440] ;  /* 0x00044000011b7983 */ /* 0x000ee80000300800 */
[----:B---3--:R1:W-:Y:S04]  /*32680*/  STL [R1+0xd5c], R27 ;  /* 0x000d5c1b01007387 */ /* 0x0083e80000100800 */
[----:B------:R-:W3:Y:S04]  /*32690*/  LDL.LU R26, [R1+0x444] ;  /* 0x00044400011a7983 */ /* 0x000ee80000300800 */
[----:B---3--:R3:W-:Y:S04]  /*326a0*/  STL [R1+0xd60], R26 ;  /* 0x000d601a01007387 */ /* 0x0087e80000100800 */
[----:B------:R-:W4:Y:S04]  /*326b0*/  LDL.LU R25, [R1+0x410] ;  /* 0x0004100001197983 */ /* 0x000f280000300800 */
[----:B----4-:R4:W-:Y:S04]  /*326c0*/  STL [R1+0xd64], R25 ;  /* 0x000d641901007387 */ /* 0x0109e80000100800 */
[----:B------:R-:W2:Y:S04]  /*326d0*/  LDL.LU R24, [R1+0x414] ;  /* 0x0004140001187983 */ /* 0x000ea80000300800 */
[----:B--2---:R2:W-:Y:S04]  /*326e0*/  STL [R1+0xd68], R24 ;  /* 0x000d681801007387 */ /* 0x0045e80000100800 */
        /* <DEDUP_REMOVED lines=25> */
[----:B--2---:R-:W-:Y:S04]  /*32880*/  STL [R1+0xd9c], R11 ;  /* 0x000d9c0b01007387 */ /* 0x004fe80000100800 */
[----:B------:R-:W2:Y:S04]  /*32890*/  LDL.LU R10, [R1+0x404] ;  /* 0x00040400010a7983 */ /* 0x000ea80000300800 */
[----:B--2---:R3:W-:Y:S04]  /*328a0*/  STL [R1+0xda0], R10 ;  /* 0x000da00a01007387 */ /* 0x0047e80000100800 */
[----:B------:R-:W2:Y:S04]  /*328b0*/  LDL.LU R9, [R1+0x420] ;  /* 0x0004200001097983 */ /* 0x000ea80000300800 */
[----:B------:R-:W2:Y:S04]  /*328c0*/  LDL.LU R8, [R1+0x424] ;  /* 0x0004240001087983 */ /* 0x000ea80000300800 */
[----:B------:R-:W2:Y:S04]  /*328d0*/  LDL.LU R7, [R1+0x430] ;  /* 0x0004300001077983 */ /* 0x000ea80000300800 */
[----:B------:R-:W2:Y:S04]  /*328e0*/  LDL.LU R6, [R1+0x434] ;  /* 0x0004340001067983 */ /* 0x000ea80000300800 */
[----:B------:R-:W2:Y:S04]  /*328f0*/  LDL.LU R5, [R1+0x450] ;  /* 0x0004500001057983 */ /* 0x000ea80000300800 */
[----:B------:R-:W2:Y:S04]  /*32900*/  LDL.LU R4, [R1+0x454] ;  /* 0x0004540001047983 */ /* 0x000ea80000300800 */
[----:B------:R-:W2:Y:S04]  /*32910*/  LDL.LU R3, [R1+0x460] ;  /* 0x0004600001037983 */ /* 0x000ea80000300800 */
[----:B0-----:R-:W2:Y:S04]  /*32920*/  LDL.LU R28, [R1+0x464] ;  /* 0x00046400011c7983 */ /* 0x001ea80000300800 */
[----:B-1----:R-:W2:Y:S04]  /*32930*/  LDL.LU R27, [R1+0x470] ;  /* 0x00047000011b7983 */ /* 0x002ea80000300800 */
[----:B---3--:R-:W3:Y:S04]  /*32940*/  LDL.LU R26, [R1+0x474] ;  /* 0x00047400011a7983 */ /* 0x008ee80000300800 */
[----:B----4-:R-:W4:Y:S04]  /*32950*/  LDL.LU R25, [R1+0x4b0] ;  /* 0x0004b00001197983 */ /* 0x010f280000300800 */
        /* <DEDUP_REMOVED lines=14> */
[----:B------:R-:W3:Y:S04]  /*32a40*/  LDL.LU R10, [R1+0x560] ;  /* 0x00056000010a7983 */ /* 0x000ee80000300800 */
[----:B------:R-:W4:Y:S04]  /*32a50*/  LDL.LU R2, [R1+0x574] ;  /* 0x0005740001027983 */ /* 0x000f280000300800 */
[----:B------:R-:W4:Y:S01]  /*32a60*/  LDL.LU R11, [R1+0x570] ;  /* 0x00057000010b7983 */ /* 0x000f220000300800 */
[----:B------:R-:W-:-:S02]  /*32a70*/  FSETP.GT.AND P2, PT, |R29|, 8.50705917302346158658e+37, PT ;  /* 0x7e8000001d00780b */ /* 0x000fc40003f44200 */
[----:B------:R-:W-:Y:S01]  /*32a80*/  FSETP.GEU.AND P3, PT, |R29|, 1.175494350822287508e-38, PT ;  /* 0x008000001d00780b */ /* 0x000fe20003f6e200 */
[----:B------:R0:W-:Y:S04]  /*32a90*/  STL [R1+0xd40], R29 ;  /* 0x000d401d01007387 */ /* 0x0001e80000100800 */
[----:B0-----:R-:W4:Y:S06]  /*32aa0*/  LDL R29, [R1+0x90] ;  /* 0x00009000011d7983 */ /* 0x001f2c0000100800 */
[----:B--2---:R-:W-:-:S02]  /*32ab0*/  @P2 FMUL R0, R0, 0.25 ;  /* 0x3e80000000002820 */ /* 0x004fc40000400000 */
[----:B---3--:R-:W-:-:S03]  /*32ac0*/  @P2 FMUL R10, R10, 0.25 ;  /* 0x3e8000000a0a2820 */ /* 0x008fc60000400000 */
[----:B------:R-:W-:Y:S01]  /*32ad0*/  STL [R1+0xd44], R0 ;  /* 0x000d440001007387 */ /* 0x000fe20000100800 */
[----:B----4-:R-:W-:-:S03]  /*32ae0*/  @P2 FMUL R2, R2, 0.25 ;  /* 0x3e80000002022820 */ /* 0x010fc60000400000 */
[----:B------:R0:W-:Y:S01]  /*32af0*/  STL [R1+0x4c], R10 ;  /* 0x00004c0a01007387 */ /* 0x0001e20000100800 */
[----:B------:R-:W-:-:S03]  /*32b00*/  @P2 FMUL R11, R11, 0.25 ;  /* 0x3e8000000b0b2820 */ /* 0x000fc60000400000 */
[----:B0-----:R-:W2:Y:S04]  /*32b10*/  LDL.LU R10, [R1+0xda0] ;  /* 0x000da000010a7983 */ /* 0x001ea80000300800 */
[----:B------:R-:W-:Y:S04]  /*32b20*/  STL [R1+0xd48], R2 ;  /* 0x000d480201007387 */ /* 0x000fe80000100800 */
[----:B------:R0:W-:Y:S04]  /*32b30*/  STL [R1+0x44], R11 ;  /* 0x0000440b01007387 */ /* 0x0001e80000100800 */
[----:B0-----:R-:W3:Y:S01]  /*32b40*/  LDL.LU R11, [R1+0xd9c] ;  /* 0x000d9c00010b7983 */ /* 0x001ee20000300800 */
[----:B------:R-:W-:-:S02]  /*32b50*/  @P2 FMUL R12, R12, 0.25 ;  /* 0x3e8000000c0c2820 */ /* 0x000fc40000400000 */
[----:B------:R-:W-:Y:S02]  /*32b60*/  @P2 FMUL R13, R13, 0.25 ;  /* 0x3e8000000d0d2820 */ /* 0x000fe40000400000 */
[----:B------:R-:W-:Y:S01]  /*32b70*/  @P2 FMUL R14, R14, 0.25 ;  /* 0x3e8000000e0e2820 */ /* 0x000fe20000400000 */
[----:B------:R0:W-:Y:S01]  /*32b80*/  STL [R1+0x40], R12 ;  /* 0x0000400c01007387 */ /* 0x0001e20000100800 */
[----:B------:R-:W-:Y:S02]  /*32b90*/  @P2 FMUL R15, R15, 0.25 ;  /* 0x3e8000000f0f2820 */ /* 0x000fe40000400000 */
[----:B------:R-:W-:Y:S02]  /*32ba0*/  @P2 FMUL R16, R16, 0.25 ;  /* 0x3e80000010102820 */ /* 0x000fe40000400000 */
[----:B------:R-:W-:Y:S01]  /*32bb0*/  @P2 FMUL R17, R17, 0.25 ;  /* 0x3e80000011112820 */ /* 0x000fe20000400000 */
[----:B0-----:R-:W4:Y:S04]  /*32bc0*/  LDL.LU R12, [R1+0xd98] ;  /* 0x000d9800010c7983 */ /* 0x001f280000300800 */
[----:B------:R0:W-:Y:S01]  /*32bd0*/  STL [R1+0x3c], R13 ;  /* 0x00003c0d01007387 */ /* 0x0001e20000100800 */
[----:B------:R-:W-:-:S02]  /*32be0*/  @P2 FMUL R18, R18, 0.25 ;  /* 0x3e80000012122820 */ /* 0x000fc40000400000 */
[----:B------:R-:W-:Y:S01]  /*32bf0*/  @P2 FMUL R19, R19, 0.25 ;  /* 0x3e80000013132820 */ /* 0x000fe20000400000 */
[----:B0-----:R-:W4:Y:S04]  /*32c00*/  LDL.LU R13, [R1+0xd94] ;  /* 0x000d9400010d7983 */ /* 0x001f280000300800 */
[----:B------:R0:W-:Y:S01]  /*32c10*/  STL [R1+0x38], R14 ;  /* 0x0000380e01007387 */ /* 0x0001e20000100800 */
[----:B------:R-:W-:-:S03]  /*32c20*/  @P2 FMUL R20, R20, 0.25 ;  /* 0x3e80000014142820 */ /* 0x000fc60000400000 */
        /* <DEDUP_REMOVED lines=40> */
[----:B------:R0:W-:Y:S01]  /*32eb0*/  STL [R1], R28 ;  /* 0x0000001c01007387 */ /* 0x0001e20000100800 */
[----:B------:R-:W-:-:S03]  /*32ec0*/  @P2 FMUL R8, R8, 0.25 ;  /* 0x3e80000008082820 */ /* 0x000fc60000400000 */
[----:B0-----:R-:W4:Y:S04]  /*32ed0*/  LDL.LU R28, [R1+0xd58] ;  /* 0x000d5800011c7983 */ /* 0x001f280000300800 */
[----:B------:R-:W4:Y:S04]  /*32ee0*/  LDL R2, [R1+0x58] ;  /* 0x0000580001027983 */ /* 0x000f280000100800 */
[----:B------:R-:W4:Y:S04]  /*32ef0*/  LDL R0, [R1+0x5c] ;  /* 0x00005c0001007983 */ /* 0x000f280000100800 */
[----:B------:R0:W-:Y:S01]  /*32f00*/  STL [R1+0xcfc], R3 ;  /* 0x000cfc0301007387 */ /* 0x0001e20000100800 */
[----:B------:R-:W-:-:S03]  /*32f10*/  @P2 FMUL R9, R9, 0.25 ;  /* 0x3e80000009092820 */ /* 0x000fc60000400000 */
[----:B0-----:R-:W4:Y:S04]  /*32f20*/  LDL R3, [R1+0x80] ;  /* 0x0000800001037983 */ /* 0x001f280000100800 */
[----:B------:R0:W-:Y:S04]  /*32f30*/  STL [R1+0xd00], R4 ;  /* 0x000d000401007387 */ /* 0x0001e80000100800 */
[----:B0-----:R-:W4:Y:S04]  /*32f40*/  LDL R4, [R1+0x7c] ;  /* 0x00007c0001047983 */ /* 0x001f280000100800 */
[----:B------:R0:W-:Y:S01]  /*32f50*/  STL [R1+0xd04], R5 ;  /* 0x000d040501007387 */ /* 0x0001e20000100800 */
[----:B--2---:R-:W-:-:S03]  /*32f60*/  @P2 FMUL R10, R10, 0.25 ;  /* 0x3e8000000a0a2820 */ /* 0x004fc60000400000 */
[----:B0-----:R-:W2:Y:S04]  /*32f70*/  LDL R5, [R1+0x78] ;  /* 0x0000780001057983 */ /* 0x001ea80000100800 */
[----:B------:R0:W-:Y:S01]  /*32f80*/  STL [R1+0xd08], R6 ;  /* 0x000d080601007387 */ /* 0x0001e20000100800 */
[----:B---3--:R-:W-:-:S03]  /*32f90*/  @P2 FMUL R11, R11, 0.25 ;  /* 0x3e8000000b0b2820 */ /* 0x008fc60000400000 */
[----:B0-----:R-:W3:Y:S04]  /*32fa0*/  LDL R6, [R1+0x74] ;  /* 0x0000740001067983 */ /* 0x001ee80000100800 */
[----:B------:R0:W-:Y:S04]  /*32fb0*/  STL [R1+0xd0c], R7 ;  /* 0x000d0c0701007387 */ /* 0x0001e80000100800 */
[----:B0-----:R-:W2:Y:S04]  /*32fc0*/  LDL R7, [R1+0x70] ;  /* 0x0000700001077983 */ /* 0x001ea80000100800 */
[----:B------:R0:W-:Y:S04]  /*32fd0*/  STL [R1+0xd10], R8 ;  /* 0x000d100801007387 */ /* 0x0001e80000100800 */
[----:B0-----:R-:W2:Y:S04]  /*32fe0*/  LDL R8, [R1+0x6c] ;  /* 0x00006c0001087983 */ /* 0x001ea80000100800 */
[----:B------:R0:W-:Y:S04]  /*32ff0*/  STL [R1+0xd14], R9 ;  /* 0x000d140901007387 */ /* 0x0001e80000100800 */
[----:B0-----:R-:W2:Y:S04]  /*33000*/  LDL R9, [R1+0x68] ;  /* 0x0000680001097983 */ /* 0x001ea80000100800 */
[----:B------:R0:W-:Y:S04]  /*33010*/  STL [R1+0xd18], R10 ;  /* 0x000d180a01007387 */ /* 0x0001e80000100800 */
[----:B0-----:R-:W2:Y:S04]  /*33020*/  LDL R10, [R1+0x60] ;  /* 0x00006000010a7983 */ /* 0x001ea80000100800 */
[----:B------:R0:W-:Y:S04]  /*33030*/  STL [R1+0xd1c], R11 ;  /* 0x000d1c0b01007387 */ /* 0x0001e80000100800 */
[----:B0-----:R-:W2:Y:S01]  /*33040*/  LDL R11, [R1+0x54] ;  /* 0x00005400010b7983 */ /* 0x001ea20000100800 */
[----:B----4-:R-:W-:-:S02]  /*33050*/  @P2 FMUL R12, R12, 0.25 ;  /* 0x3e8000000c0c2820 */ /* 0x010fc40000400000 */
[----:B------:R-:W-:Y:S02]  /*33060*/  @P2 FMUL R13, R13, 0.25 ;  /* 0x3e8000000d0d2820 */ /* 0x000fe40000400000 */
[----:B------:R-:W-:Y:S02]  /*33070*/  @P2 FMUL R14, R14, 0.25 ;  /* 0x3e8000000e0e2820 */ /* 0x000fe40000400000 */
[----:B------:R-:W-:Y:S01]  /*33080*/  @P2 FMUL R15, R15, 0.25 ;  /* 0x3e8000000f0f2820 */ /* 0x000fe20000400000 */
[----:B------:R-:W-:Y:S01]  /*33090*/  STL [R1+0xd20], R12 ;  /* 0x000d200c01007387 */ /* 0x000fe20000100800 */
[----:B------:R-:W-:Y:S02]  /*330a0*/  @P2 FMUL R16, R16, 0.25 ;  /* 0x3e80000010102820 */ /* 0x000fe40000400000 */
[----:B------:R-:W-:Y:S01]  /*330b0*/  @P2 FMUL R17, R17, 0.25 ;  /* 0x3e80000011112820 */ /* 0x000fe20000400000 */
[----:B------:R-:W-:Y:S04]  /*330c0*/  STL [R1+0xd24], R13 ;  /* 0x000d240d01007387 */ /* 0x000fe80000100800 */
[----:B------:R-:W-:Y:S04]  /*330d0*/  STL [R1+0xd28], R14 ;  /* 0x000d280e01007387 */ /* 0x000fe80000100800 */
[----:B------:R-:W-:Y:S01]  /*330e0*/  STL [R1+0xd2c], R15 ;  /* 0x000d2c0f01007387 */ /* 0x000fe20000100800 */
[----:B------:R-:W-:-:S03]  /*330f0*/  @P2 FMUL R18, R18, 0.25 ;  /* 0x3e80000012122820 */ /* 0x000fc60000400000 */
[----:B------:R-:W-:Y:S04]  /*33100*/  STL [R1+0xd30], R16 ;  /* 0x000d301001007387 */ /* 0x000fe80000100800 */
[----:B------:R-:W-:Y:S04]  /*33110*/  STL [R1+0xd34], R17 ;  /* 0x000d341101007387 */ /* 0x000fe80000100800 */
[----:B------:R-:W-:Y:S01]  /*33120*/  STL [R1+0xd38], R18 ;  /* 0x000d381201007387 */ /* 0x000fe20000100800 */
[----:B------:R-:W-:-:S05]  /*33130*/  @P2 FMUL R19, R19, 0.25 ;  /* 0x3e80000013132820 */ /* 0x000fca0000400000 */
[----:B------:R-:W-:Y:S01]  /*33140*/  STL [R1+0xd3c], R19 ;  /* 0x000d3c1301007387 */ /* 0x000fe20000100800 */
[----:B------:R-:W-:-:S05]  /*33150*/  @P2 FMUL R20, R20, 0.25 ;  /* 0x3e80000014142820 */ /* 0x000fca0000400000 */
[----:B------:R-:W-:Y:S01]  /*33160*/  STL [R1+0xd4c], R20 ;  /* 0x000d4c1401007387 */ /* 0x000fe20000100800 */
[----:B------:R-:W-:-:S05]  /*33170*/  @P2 FMUL R21, R21, 0.25 ;  /* 0x3e80000015152820 */ /* 0x000fca0000400000 */
[----:B------:R-:W-:Y:S01]  /*33180*/  STL [R1+0xd50], R21 ;  /* 0x000d501501007387 */ /* 0x000fe20000100800 */
[----:B------:R-:W-:-:S05]  /*33190*/  @P2 FMUL R22, R22, 0.25 ;  /* 0x3e80000016162820 */ /* 0x000fca0000400000 */
[----:B------:R0:W-:Y:S04]  /*331a0*/  STL [R1+0xd54], R22 ;  /* 0x000d541601007387 */ /* 0x0001e80000100800 */
[----:B0-----:R-:W4:Y:S01]  /*331b0*/  LDL R22, [R1+0x84] ;  /* 0x0000840001167983 */ /* 0x001f220000100800 */
[----:B------:R-:W-:Y:S02]  /*331c0*/  @P2 FMUL R2, R2, 0.25 ;  /* 0x3e80000002022820 */ /* 0x000fe40000400000 */
[----:B------:R-:W-:Y:S02]  /*331d0*/  @P2 FMUL R0, R0, 0.25 ;  /* 0x3e80000000002820 */ /* 0x000fe40000400000 */
[----:B--2---:R-:W-:-:S05]  /*331e0*/  @P2 FMUL R11, R11, 0.25 ;  /* 0x3e8000000b0b2820 */ /* 0x004fca0000400000 */
[----:B------:R-:W-:Y:S04]  /*331f0*/  @P2 STL [R1+0x54], R11 ;  /* 0x0000540b01002387 */ /* 0x000fe80000100800 */
[----:B------:R-:W2:Y:S04]  /*33200*/  LDL R21, [R1+0x88] ;  /* 0x0000880001157983 */ /* 0x000ea80000100800 */
[----:B------:R-:W-:Y:S04]  /*33210*/  @P2 STL [R1+0x58], R2 ;  /* 0x0000580201002387 */ /* 0x000fe80000100800 */
[----:B------:R-:W2:Y:S04]  /*33220*/  LDL R20, [R1+0x8c] ;  /* 0x00008c0001147983 */ /* 0x000ea80000100800 */
[----:B------:R0:W-:Y:S04]  /*33230*/  @P2 STL [R1+0x5c], R0 ;  /* 0x00005c0001002387 */ /* 0x0001e80000100800 */
[----:B0-----:R-:W2:Y:S01]  /*33240*/  LDL R0, [R1+0x94] ;  /* 0x0000940001007983 */ /* 0x001ea20000100800 */
[----:B------:R-:W-:-:S02]  /*33250*/  @P2 FMUL R10, R10, 0.25 ;  /* 0x3e8000000a0a2820 */ /* 0x000fc40000400000 */
[----:B------:R-:W-:Y:S02]  /*33260*/  @P2 FMUL R9, R9, 0.25 ;  /* 0x3e80000009092820 */ /* 0x000fe40000400000 */
[----:B------:R-:W-:Y:S02]  /*33270*/  @P2 FMUL R8, R8, 0.25 ;  /* 0x3e80000008082820 */ /* 0x000fe40000400000 */
[----:B------:R-:W-:Y:S02]  /*33280*/  IMAD.MOV.U32 R2, RZ, RZ, R29 ;  /* 0x000000ffff027224 */ /* 0x000fe400078e001d */
[----:B------:R-:W-:Y:S01]  /*33290*/  @P2 FMUL R7, R7, 0.25 ;  /* 0x3e80000007072820 */ /* 0x000fe20000400000 */
[----:B------:R-:W2:Y:S01]  /*332a0*/  LDL R29, [R1+0x98] ;  /* 0x00009800011d7983 */ /* 0x000ea20000100800 */
[----:B---3--:R-:W-:Y:S02]  /*332b0*/  @P2 FMUL R6, R6, 0.25 ;  /* 0x3e80000006062820 */ /* 0x008fe40000400000 */
[----:B------:R-:W-:Y:S01]  /*332c0*/  @P2 FMUL R5, R5, 0.25 ;  /* 0x3e80000005052820 */ /* 0x000fe20000400000 */
[----:B------:R0:W-:Y:S01]  /*332d0*/  @P2 STL [R1+0x60], R10 ;  /* 0x0000600a01002387 */ /* 0x0001e20000100800 */
[----:B------:R-:W-:-:S03]  /*332e0*/  @P2 FMUL R4, R4, 0.25 ;  /* 0x3e80000004042820 */ /* 0x000fc60000400000 */
[----:B------:R1:W-:Y:S01]  /*332f0*/  @P2 STL [R1+0x68], R9 ;  /* 0x0000680901002387 */ /* 0x0003e20000100800 */
[----:B------:R-:W-:-:S03]  /*33300*/  @P2 FMUL R3, R3, 0.25 ;  /* 0x3e80000003032820 */ /* 0x000fc60000400000 */
[----:B------:R3:W-:Y:S04]  /*33310*/  @P2 STL [R1+0x6c], R8 ;  /* 0x00006c0801002387 */ /* 0x0007e80000100800 */
[----:B------:R0:W-:Y:S04]  /*33320*/  @P2 STL [R1+0x70], R7 ;  /* 0x0000700701002387 */ /* 0x0001e80000100800 */
[----:B------:R0:W-:Y:S04]  /*33330*/  @P2 STL [R1+0x74], R6 ;  /* 0x0000740601002387 */ /* 0x0001e80000100800 */
[----:B------:R-:W2:Y:S04]  /*33340*/  LDL R19, [R1+0x44] ;  /* 0x0000440001137983 */ /* 0x000ea80000100800 */
[----:B------:R0:W-:Y:S04]  /*33350*/  @P2 STL [R1+0x78], R5 ;  /* 0x0000780501002387 */ /* 0x0001e80000100800 */
[----:B------:R-:W2:Y:S04]  /*33360*/  LDL R18, [R1+0x40] ;  /* 0x0000400001127983 */ /* 0x000ea80000100800 */
[----:B------:R0:W-:Y:S04]  /*33370*/  @P2 STL [R1+0x7c], R4 ;  /* 0x00007c0401002387 */ /* 0x0001e80000100800 */
[----:B------:R-:W2:Y:S01]  /*33380*/  LDL R17, [R1+0x3c] ;  /* 0x00003c0001117983 */ /* 0x000ea20000100800 */
[----:B------:R-:W-:-:S03]  /*33390*/  @P2 FMUL R2, R2, 0.25 ;  /* 0x3e80000002022820 */ /* 0x000fc60000400000 */
[----:B------:R0:W-:Y:S04]  /*333a0*/  @P2 STL [R1+0x80], R3 ;  /* 0x0000800301002387 */ /* 0x0001e80000100800 */
[----:B------:R-:W2:Y:S04]  /*333b0*/  LDL R16, [R1+0x38] ;  /* 0x0000380001107983 */ /* 0x000ea80000100800 */
[----:B------:R-:W2:Y:S01]  /*333c0*/  LDL R15, [R1+0x34] ;  /* 0x00003400010f7983 */ /* 0x000ea20000100800 */
[----:B----4-:R-:W-:-:S03]  /*333d0*/  @P2 FMUL R22, R22, 0.25 ;  /* 0x3e80000016162820 */ /* 0x010fc60000400000 */
[----:B------:R-:W4:Y:S04]  /*333e0*/  LDL R14, [R1+0x30] ;  /* 0x00003000010e7983 */ /* 0x000f280000100800 */
[----:B------:R-:W4:Y:S04]  /*333f0*/  LDL R13, [R1+0x2c] ;  /* 0x00002c00010d7983 */ /* 0x000f280000100800 */
[----:B------:R-:W4:Y:S04]  /*33400*/  LDL R12, [R1+0x28] ;  /* 0x00002800010c7983 */ /* 0x000f280000100800 */
[----:B------:R-:W4:Y:S04]  /*33410*/  LDL R11, [R1+0x24] ;  /* 0x00002400010b7983 */ /* 0x000f280000100800 */
[----:B0-----:R-:W4:Y:S04]  /*33420*/  LDL R10, [R1+0x20] ;  /* 0x00002000010a7983 */ /* 0x001f280000100800 */
[----:B-1----:R-:W4:Y:S04]  /*33430*/  LDL R9, [R1+0x1c] ;  /* 0x00001c0001097983 */ /* 0x002f280000100800 */
[----:B---3--:R-:W3:Y:S04]  /*33440*/  LDL R8, [R1+0x18] ;  /* 0x0000180001087983 */ /* 0x008ee80000100800 */
[----:B------:R-:W3:Y:S04]  /*33450*/  LDL R7, [R1+0x14] ;  /* 0x0000140001077983 */ /* 0x000ee80000100800 */
[----:B------:R-:W3:Y:S04]  /*33460*/  LDL R6, [R1+0x10] ;  /* 0x0000100001067983 */ /* 0x000ee80000100800 */
[----:B------:R-:W3:Y:S04]  /*33470*/  LDL R5, [R1+0xc] ;  /* 0x00000c0001057983 */ /* 0x000ee80000100800 */
[----:B------:R-:W3:Y:S04]  /*33480*/  LDL R4, [R1+0x8] ;  /* 0x0000080001047983 */ /* 0x000ee80000100800 */
[----:B------:R-:W3:Y:S04]  /*33490*/  LDL R3, [R1+0x4] ;  /* 0x0000040001037983 */ /* 0x000ee80000100800 */
[----:B------:R0:W-:Y:S04]  /*334a0*/  @P2 STL [R1+0x84], R22 ;  /* 0x0000841601002387 */ /* 0x0001e80000100800 */
[----:B0-----:R-:W3:Y:S01]  /*334b0*/  LDL.LU R22, [R1+0xd54] ;  /* 0x000d540001167983 */ /* 0x001ee20000300800 */
[----:B--2---:R-:W-:-:S05]  /*334c0*/  @P2 FMUL R21, R21, 0.25 ;  /* 0x3e80000015152820 */ /* 0x004fca0000400000 */
[----:B------:R0:W-:Y:S01]  /*334d0*/  @P2 STL [R1+0x88], R21 ;  /* 0x0000881501002387 */ /* 0x0001e20000100800 */
[----:B------:R-:W-:-:S03]  /*334e0*/  @P2 FMUL R20, R20, 0.25 ;  /* 0x3e80000014142820 */ /* 0x000fc60000400000 */
[----:B0-----:R-:W2:Y:S04]  /*334f0*/  LDL.LU R21, [R1+0xd50] ;  /* 0x000d500001157983 */ /* 0x001ea80000300800 */
[----:B------:R0:W-:Y:S01]  /*33500*/  @P2 STL [R1+0x8c], R20 ;  /* 0x00008c1401002387 */ /* 0x0001e20000100800 */
[----:B------:R-:W-:-:S03]  /*33510*/  @P2 FMUL R0, R0, 0.25 ;  /* 0x3e80000000002820 */ /* 0x000fc60000400000 */
[----:B0-----:R-:W2:Y:S04]  /*33520*/  LDL.LU R20, [R1+0xd4c] ;  /* 0x000d4c0001147983 */ /* 0x001ea80000300800 */
[----:B------:R0:W-:Y:S04]  /*33530*/  @P2 STL [R1+0x90], R2 ;  /* 0x0000900201002387 */ /* 0x0001e80000100800 */
[----:B0-----:R-:W2:Y:S04]  /*33540*/  LDL.LU R2, [R1+0xd48] ;  /* 0x000d480001027983 */ /* 0x001ea80000300800 */
[----:B------:R0:W-:Y:S04]  /*33550*/  @P2 STL [R1+0x94], R0 ;  /* 0x0000940001002387 */ /* 0x0001e80000100800 */
[----:B0-----:R-:W2:Y:S01]  /*33560*/  LDL.LU R0, [R1+0xd44] ;  /* 0x000d440001007983 */ /* 0x001ea20000300800 */
[----:B------:R-:W-:-:S02]  /*33570*/  @P2 FMUL R29, R29, 0.25 ;  /* 0x3e8000001d1d2820 */ /* 0x000fc40000400000 */
[----:B------:R-:W-:-:S03]  /*33580*/  @!P3 FMUL R19, R19, 16777216 ;  /* 0x4b8000001313b820 */ /* 0x000fc60000400000 */
[----:B------:R0:W-:Y:S01]  /*33590*/  @P2 STL [R1+0x98], R29 ;  /* 0x0000981d01002387 */ /* 0x0001e20000100800 */
[----:B------:R-:W-:-:S03]  /*335a0*/  @!P3 FMUL R18, R18, 16777216 ;  /* 0x4b8000001212b820 */ /* 0x000fc60000400000 */
[----:B0-----:R-:W2:Y:S01]  /*335b0*/  LDL.LU R29, [R1+0xd40] ;  /* 0x000d4000011d7983 */ /* 0x001ea20000300800 */
[----:B------:R-:W-:Y:S02]  /*335c0*/  @!P3 FMUL R17, R17, 16777216 ;  /* 0x4b8000001111b820 */ /* 0x000fe40000400000 */
[----:B------:R-:W-:Y:S02]  /*335d0*/  @!P3 FMUL R16, R16, 16777216 ;  /* 0x4b8000001010b820 */ /* 0x000fe40000400000 */
[----:B------:R-:W-:Y:S02]  /*335e0*/  @!P3 FMUL R15, R15, 16777216 ;  /* 0x4b8000000f0fb820 */ /* 0x000fe40000400000 */
[----:B----4-:R-:W-:Y:S02]  /*335f0*/  @!P3 FMUL R14, R14, 16777216 ;  /* 0x4b8000000e0eb820 */ /* 0x010fe40000400000 */
[----:B------:R-:W-:Y:S02]  /*33600*/  @!P3 FMUL R13, R13, 16777216 ;  /* 0x4b8000000d0db820 */ /* 0x000fe40000400000 */
[----:B------:R-:W-:-:S02]  /*33610*/  @!P3 FMUL R12, R12, 16777216 ;  /* 0x4b8000000c0cb820 */ /* 0x000fc40000400000 */
[----:B------:R-:W-:Y:S02]  /*33620*/  @!P3 FMUL R11, R11, 16777216 ;  /* 0x4b8000000b0bb820 */ /* 0x000fe40000400000 */
[----:B------:R-:W-:Y:S02]  /*33630*/  @!P3 FMUL R10, R10, 16777216 ;  /* 0x4b8000000a0ab820 */ /* 0x000fe40000400000 */
[----:B------:R-:W-:Y:S02]  /*33640*/  @!P3 FMUL R9, R9, 16777216 ;  /* 0x4b8000000909b820 */ /* 0x000fe40000400000 */
[----:B---3--:R-:W-:Y:S02]  /*33650*/  @!P3 FMUL R8, R8, 16777216 ;  /* 0x4b8000000808b820 */ /* 0x008fe40000400000 */
[----:B------:R-:W-:Y:S02]  /*33660*/  @!P3 FMUL R7, R7, 16777216 ;  /* 0x4b8000000707b820 */ /* 0x000fe40000400000 */
[----:B------:R-:W-:-:S02]  /*33670*/  @!P3 FMUL R6, R6, 16777216 ;  /* 0x4b8000000606b820 */ /* 0x000fc40000400000 */
[----:B------:R-:W-:Y:S02]  /*33680*/  @!P3 FMUL R5, R5, 16777216 ;  /* 0x4b8000000505b820 */ /* 0x000fe40000400000 */
[----:B------:R-:W-:Y:S02]  /*33690*/  @!P3 FMUL R4, R4, 16777216 ;  /* 0x4b8000000404b820 */ /* 0x000fe40000400000 */
[----:B------:R-:W-:Y:S02]  /*336a0*/  @!P3 FMUL R3, R3, 16777216 ;  /* 0x4b8000000303b820 */ /* 0x000fe40000400000 */
[----:B--2---:R-:W-:Y:S02]  /*336b0*/  @!P3 FMUL R2, R2, 16777216 ;  /* 0x4b8000000202b820 */ /* 0x004fe40000400000 */
[----:B------:R-:W-:-:S05]  /*336c0*/  @!P3 FMUL R0, R0, 16777216 ;  /* 0x4b8000000000b820 */ /* 0x000fca0000400000 */
[----:B------:R0:W-:Y:S04]  /*336d0*/  STL [R1+0xcd8], R0 ;  /* 0x000cd80001007387 */ /* 0x0001e80000100800 */
[----:B0-----:R-:W2:Y:S04]  /*336e0*/  LDL.LU R0, [R1+0x4c] ;  /* 0x00004c0001007983 */ /* 0x001ea80000300800 */
[----:B------:R0:W-:Y:S04]  /*336f0*/  STL [R1+0xcd4], R2 ;  /* 0x000cd40201007387 */ /* 0x0001e80000100800 */
[----:B0-----:R-:W3:Y:S04]  /*33700*/  LDL R2, [R1] ;  /* 0x0000000001027983 */ /* 0x001ee80000100800 */
[----:B------:R0:W-:Y:S04]  /*33710*/  @!P3 STL [R1+0x44], R19 ;  /* 0x000044130100b387 */ /* 0x0001e80000100800 */
[----:B0-----:R-:W4:Y:S04]  /*33720*/  LDL.LU R19, [R1+0xd3c] ;  /* 0x000d3c0001137983 */ /* 0x001f280000300800 */
        /* <DEDUP_REMOVED lines=31> */
[----:B0-----:R-:W4:Y:S01]  /*33920*/  LDL.LU R3, [R1+0xcfc] ;  /* 0x000cfc0001037983 */ /* 0x001f220000300800 */
[----:B--2---:R-:W-:-:S02]  /*33930*/  @!P3 FMUL R0, R0, 16777216 ;  /* 0x4b8000000000b820 */ /* 0x004fc40000400000 */
[----:B---3--:R-:W-:-:S05]  /*33940*/  @!P3 FMUL R2, R2, 16777216 ;  /* 0x4b8000000202b820 */ /* 0x008fca0000400000 */
[----:B------:R0:W-:Y:S02]  /*33950*/  @!P3 STL [R1], R2 ;  /* 0x000000020100b387 */ /* 0x0001e40000100800 */
[----:B0-----:R-:W-:Y:S02]  /*33960*/  MOV R2, R0 ;  /* 0x0000000000027202 */ /* 0x001fe40000000f00 */
[----:B------:R-:W2:Y:S01]  /*33970*/  LDL R0, [R1+0x58] ;  /* 0x0000580001007983 */ /* 0x000ea20000100800 */
[----:B----4-:R-:W-:-:S05]  /*33980*/  @!P3 FMUL R3, R3, 16777216 ;  /* 0x4b8000000303b820 */ /* 0x010fca0000400000 */
[----:B------:R0:W-:Y:S04]  /*33990*/  STL [R1+0xc9c], R3 ;  /* 0x000c9c0301007387 */ /* 0x0001e80000100800 */
[----:B0-----:R-:W3:Y:S01]  /*339a0*/  LDL R3, [R1+0x54] ;  /* 0x0000540001037983 */ /* 0x001ee20000100800 */
[----:B------:R-:W-:Y:S02]  /*339b0*/  @!P3 FMUL R4, R4, 16777216 ;  /* 0x4b8000000404b820 */ /* 0x000fe40000400000 */
[----:B------:R-:W-:Y:S02]  /*339c0*/  @!P3 FMUL R5, R5, 16777216 ;  /* 0x4b8000000505b820 */ /* 0x000fe40000400000 */
[----:B------:R-:W-:Y:S01]  /*339d0*/  @!P3 FMUL R6, R6, 16777216 ;  /* 0x4b8000000606b820 */ /* 0x000fe20000400000 */
[----:B------:R0:W-:Y:S01]  /*339e0*/  STL [R1+0xca0], R4 ;  /* 0x000ca00401007387 */ /* 0x0001e20000100800 */
[----:B------:R-:W-:-:S02]  /*339f0*/  @!P3 FMUL R7, R7, 16777216 ;  /* 0x4b8000000707b820 */ /* 0x000fc40000400000 */
[----:B------:R-:W-:Y:S02]  /*33a00*/  @!P3 FMUL R8, R8, 16777216 ;  /* 0x4b8000000808b820 */ /* 0x000fe40000400000 */
[----:B------:R-:W-:Y:S01]  /*33a10*/  @!P3 FMUL R9, R9, 16777216 ;  /* 0x4b8000000909b820 */ /* 0x000fe20000400000 */
[----:B0-----:R-:W4:Y:S04]  /*33a20*/  LDL R4, [R1+0x70] ;  /* 0x0000700001047983 */ /* 0x001f280000100800 */
[----:B------:R0:W-:Y:S01]  /*33a30*/  STL [R1+0xca4], R5 ;  /* 0x000ca40501007387 */ /* 0x0001e20000100800 */
[----:B------:R-:W-:Y:S02]  /*33a40*/  @!P3 FMUL R10, R10, 16777216 ;  /* 0x4b8000000a0ab820 */ /* 0x000fe40000400000 */
[----:B------:R-:W-:Y:S01]  /*33a50*/  @!P3 FMUL R11, R11, 16777216 ;  /* 0x4b8000000b0bb820 */ /* 0x000fe20000400000 */
[----:B0-----:R-:W4:Y:S04]  /*33a60*/  LDL R5, [R1+0x6c] ;  /* 0x00006c0001057983 */ /* 0x001f280000100800 */
[----:B------:R0:W-:Y:S01]  /*33a70*/  STL [R1+0xca8], R6 ;  /* 0x000ca80601007387 */ /* 0x0001e20000100800 */
[----:B------:R-:W-:-:S02]  /*33a80*/  @!P3 FMUL R12, R12, 16777216 ;  /* 0x4b8000000c0cb820 */ /* 0x000fc40000400000 */
        /* <DEDUP_REMOVED lines=10> */
[----:B------:R-:W-:Y:S01]  /*33b30*/  STL [R1+0xcb4], R9 ;  /* 0x000cb40901007387 */ /* 0x000fe20000100800 */
[----:B------:R-:W-:-:S03]  /*33b40*/  @!P3 FMUL R18, R18, 16777216 ;  /* 0x4b8000001212b820 */ /* 0x000fc60000400000 */
[----:B------:R-:W-:Y:S01]  /*33b50*/  STL [R1+0xcb8], R10 ;  /* 0x000cb80a01007387 */ /* 0x000fe20000100800 */
[----:B------:R-:W-:-:S03]  /*33b60*/  @P2 FMUL R23, R23, 0.25 ;  /* 0x3e80000017172820 */ /* 0x000fc60000400000 */
[----:B------:R-:W-:Y:S01]  /*33b70*/  STL [R1+0xcbc], R11 ;  /* 0x000cbc0b01007387 */ /* 0x000fe20000100800 */
[----:B------:R-:W-:-:S03]  /*33b80*/  @!P3 FMUL R19, R19, 16777216 ;  /* 0x4b8000001313b820 */ /* 0x000fc60000400000 */
[----:B------:R-:W-:Y:S01]  /*33b90*/  STL [R1+0xcc0], R12 ;  /* 0x000cc00c01007387 */ /* 0x000fe20000100800 */
[----:B------:R-:W-:-:S03]  /*33ba0*/  @P2 FMUL R24, R24, 0.25 ;  /* 0x3e80000018182820 */ /* 0x000fc60000400000 */
[----:B------:R-:W-:Y:S01]  /*33bb0*/  STL [R1+0xcc4], R13 ;  /* 0x000cc40d01007387 */ /* 0x000fe20000100800 */
[----:B------:R-:W-:-:S03]  /*33bc0*/  @!P3 FMUL R20, R20, 16777216 ;  /* 0x4b8000001414b820 */ /* 0x000fc60000400000 */
        /* <DEDUP_REMOVED lines=8> */
[----:B------:R-:W-:Y:S04]  /*33c50*/  STL [R1+0xce0], R18 ;  /* 0x000ce01201007387 */ /* 0x000fe80000100800 */
[----:B------:R-:W-:Y:S04]  /*33c60*/  STL [R1+0xce4], R19 ;  /* 0x000ce41301007387 */ /* 0x000fe80000100800 */
[----:B------:R-:W-:Y:S04]  /*33c70*/  STL [R1+0xce8], R20 ;  /* 0x000ce81401007387 */ /* 0x000fe80000100800 */
[----:B------:R-:W-:Y:S04]  /*33c80*/  STL [R1+0xcec], R21 ;  /* 0x000cec1501007387 */ /* 0x000fe80000100800 */
[----:B------:R-:W-:Y:S04]  /*33c90*/  STL [R1+0xcf0], R22 ;  /* 0x000cf01601007387 */ /* 0x000fe80000100800 */
[----:B------:R-:W-:Y:S04]  /*33ca0*/  STL [R1+0xcf4], R23 ;  /* 0x000cf41701007387 */ /* 0x000fe80000100800 */
[----:B------:R0:W-:Y:S01]  /*33cb0*/  STL [R1+0xcf8], R24 ;  /* 0x000cf81801007387 */ /* 0x0001e20000100800 */
[----:B--2---:R-:W-:-:S03]  /*33cc0*/  @!P3 FMUL R0, R0, 16777216 ;  /* 0x4b8000000000b820 */ /* 0x004fc60000400000 */
[----:B0-----:R-:W2:Y:S01]  /*33cd0*/  LDL R24, [R1+0x74] ;  /* 0x0000740001187983 */ /* 0x001ea20000100800 */
[----:B---3--:R-:W-:-:S05]  /*33ce0*/  @!P3 FMUL R3, R3, 16777216 ;  /* 0x4b8000000303b820 */ /* 0x008fca0000400000 */
[----:B------:R0:W-:Y:S04]  /*33cf0*/  @!P3 STL [R1+0x54], R3 ;  /* 0x000054030100b387 */ /* 0x0001e80000100800 */
[----:B------:R-:W3:Y:S04]  /*33d00*/  LDL R23, [R1+0x7c] ;  /* 0x00007c0001177983 */ /* 0x000ee80000100800 */
[----:B------:R-:W3:Y:S04]  /*33d10*/  LDL R22, [R1+0x80] ;  /* 0x0000800001167983 */ /* 0x000ee80000100800 */
[----:B0-----:R-:W3:Y:S04]  /*33d20*/  LDL R3, [R1+0x78] ;  /* 0x0000780001037983 */ /* 0x001ee80000100800 */
[----:B------:R-:W3:Y:S04]  /*33d30*/  LDL R21, [R1+0x84] ;  /* 0x0000840001157983 */ /* 0x000ee80000100800 */
[----:B------:R0:W-:Y:S04]  /*33d40*/  @!P3 STL [R1+0x58], R0 ;  /* 0x000058000100b387 */ /* 0x0001e80000100800 */
[----:B------:R-:W3:Y:S04]  /*33d50*/  LDL R20, [R1+0x88] ;  /* 0x0000880001147983 */ /* 0x000ee80000100800 */
[----:B------:R-:W3:Y:S04]  /*33d60*/  LDL R19, [R1+0x8c] ;  /* 0x00008c0001137983 */ /* 0x000ee80000100800 */
[----:B------:R-:W3:Y:S04]  /*33d70*/  LDL R18, [R1+0x90] ;  /* 0x0000900001127983 */ /* 0x000ee80000100800 */
[----:B------:R-:W3:Y:S04]  /*33d80*/  LDL R17, [R1+0x94] ;  /* 0x0000940001117983 */ /* 0x000ee80000100800 */
[----:B0-----:R-:W3:Y:S01]  /*33d90*/  LDL R0, [R1+0x98] ;  /* 0x0000980001007983 */ /* 0x001ee20000100800 */
[----:B----4-:R-:W-:-:S02]  /*33da0*/  @!P3 FMUL R6, R6, 16777216 ;  /* 0x4b8000000606b820 */ /* 0x010fc40000400000 */
[----:B------:R-:W-:Y:S02]  /*33db0*/  @!P3 FMUL R5, R5, 16777216 ;  /* 0x4b8000000505b820 */ /* 0x000fe40000400000 */
[----:B------:R-:W-:Y:S02]  /*33dc0*/  @!P3 FMUL R4, R4, 16777216 ;  /* 0x4b8000000404b820 */ /* 0x000fe40000400000 */
[----:B------:R-:W-:Y:S02]  /*33dd0*/  @!P3 FMUL R7, R7, 16777216 ;  /* 0x4b8000000707b820 */ /* 0x000fe40000400000 */
[----:B------:R-:W-:-:S05]  /*33de0*/  @!P3 FMUL R8, R8, 16777216 ;  /* 0x4b8000000808b820 */ /* 0x000fca0000400000 */
[----:B------:R0:W-:Y:S04]  /*33df0*/  @!P3 STL [R1+0x5c], R8 ;  /* 0x00005c080100b387 */ /* 0x0001e80000100800 */
[----:B------:R1:W-:Y:S04]  /*33e00*/  @!P3 STL [R1+0x60], R7 ;  /* 0x000060070100b387 */ /* 0x0003e80000100800 */
[----:B------:R-:W4:Y:S04]  /*33e10*/  LDL.LU R16, [R1+0x44] ;  /* 0x0000440001107983 */ /* 0x000f280000300800 */
[----:B------:R0:W-:Y:S04]  /*33e20*/  @!P3 STL [R1+0x68], R6 ;  /* 0x000068060100b387 */ /* 0x0001e80000100800 */
[----:B------:R-:W4:Y:S04]  /*33e30*/  LDL.LU R15, [R1+0x40] ;  /* 0x00004000010f7983 */ /* 0x000f280000300800 */
[----:B------:R0:W-:Y:S04]  /*33e40*/  @!P3 STL [R1+0x6c], R5 ;  /* 0x00006c050100b387 */ /* 0x0001e80000100800 */
[----:B------:R-:W4:Y:S04]  /*33e50*/  LDL.LU R14, [R1+0x3c] ;  /* 0x00003c00010e7983 */ /* 0x000f280000300800 */
[----:B------:R0:W-:Y:S04]  /*33e60*/  @!P3 STL [R1+0x70], R4 ;  /* 0x000070040100b387 */ /* 0x0001e80000100800 */
[----:B------:R-:W4:Y:S04]  /*33e70*/  LDL.LU R13, [R1+0x38] ;  /* 0x00003800010d7983 */ /* 0x000f280000300800 */
[----:B------:R-:W4:Y:S04]  /*33e80*/  LDL.LU R12, [R1+0x34] ;  /* 0x00003400010c7983 */ /* 0x000f280000300800 */
[----:B------:R-:W4:Y:S04]  /*33e90*/  LDL.LU R11, [R1+0x30] ;  /* 0x00003000010b7983 */ /* 0x000f280000300800 */
[----:B------:R-:W4:Y:S04]  /*33ea0*/  LDL.LU R10, [R1+0x2c] ;  /* 0x00002c00010a7983 */ /* 0x000f280000300800 */
[----:B------:R-:W4:Y:S04]  /*33eb0*/  LDL.LU R9, [R1+0x28] ;  /* 0x0000280001097983 */ /* 0x000f280000300800 */
[----:B0-----:R-:W4:Y:S04]  /*33ec0*/  LDL.LU R8, [R1+0x24] ;  /* 0x0000240001087983 */ /* 0x001f280000300800 */
[----:B-1----:R-:W4:Y:S04]  /*33ed0*/  LDL.LU R7, [R1+0x20] ;  /* 0x0000200001077983 */ /* 0x002f280000300800 */
[----:B------:R-:W4:Y:S04]  /*33ee0*/  LDL.LU R6, [R1+0x1c] ;  /* 0x00001c0001067983 */ /* 0x000f280000300800 */
[----:B------:R-:W4:Y:S04]  /*33ef0*/  LDL.LU R5, [R1+0x18] ;  /* 0x0000180001057983 */ /* 0x000f280000300800 */
[----:B------:R-:W4:Y:S01]  /*33f00*/  LDL.LU R4, [R1+0x14] ;  /* 0x0000140001047983 */ /* 0x000f220000300800 */
[----:B--2---:R-:W-:-:S05]  /*33f10*/  @!P3 FMUL R24, R24, 16777216 ;  /* 0x4b8000001818b820 */ /* 0x004fca0000400000 */
[----:B------:R0:W-:Y:S04]  /*33f20*/  @!P3 STL [R1+0x74], R24 ;  /* 0x000074180100b387 */ /* 0x0001e80000100800 */
[----:B0-----:R-:W2:Y:S01]  /*33f30*/  LDL.LU R24, [R1+0xcf8] ;  /* 0x000cf80001187983 */ /* 0x001ea20000300800 */
[----:B---3--:R-:W-:Y:S02]  /*33f40*/  @!P3 FMUL R23, R23, 16777216 ;  /* 0x4b8000001717b820 */ /* 0x008fe40000400000 */
[----:B------:R-:W-:Y:S02]  /*33f50*/  @!P3 FMUL R22, R22, 16777216 ;  /* 0x4b8000001616b820 */ /* 0x000fe40000400000 */
[----:B------:R-:W-:Y:S02]  /*33f60*/  @!P3 FMUL R3, R3, 16777216 ;  /* 0x4b8000000303b820 */ /* 0x000fe40000400000 */
[----:B------:R-:W-:-:S03]  /*33f70*/  @!P3 FMUL R21, R21, 16777216 ;  /* 0x4b8000001515b820 */ /* 0x000fc60000400000 */
[----:B------:R0:W-:Y:S01]  /*33f80*/  @!P3 STL [R1+0x78], R3 ;  /* 0x000078030100b387 */ /* 0x0001e20000100800 */
[----:B------:R-:W-:-:S03]  /*33f90*/  @!P3 FMUL R20, R20, 16777216 ;  /* 0x4b8000001414b820 */ /* 0x000fc60000400000 */
[----:B0-----:R-:W3:Y:S01]  /*33fa0*/  LDL.LU R3, [R1+0xc] ;  /* 0x00000c0001037983 */ /* 0x001ee20000300800 */
[----:B------:R-:W-:-:S03]  /*33fb0*/  @!P3 FMUL R19, R19, 16777216 ;  /* 0x4b8000001313b820 */ /* 0x000fc60000400000 */
[----:B------:R0:W-:Y:S01]  /*33fc0*/  @!P3 STL [R1+0x7c], R23 ;  /* 0x00007c170100b387 */ /* 0x0001e20000100800 */
[----:B------:R-:W-:-:S03]  /*33fd0*/  @!P3 FMUL R18, R18, 16777216 ;  /* 0x4b8000001212b820 */ /* 0x000fc60000400000 */
[----:B0-----:R-:W2:Y:S04]  /*33fe0*/  LDL.LU R23, [R1+0xcf4] ;  /* 0x000cf40001177983 */ /* 0x001ea80000300800 */
[----:B------:R0:W-:Y:S01]  /*33ff0*/  @!P3 STL [R1+0x80], R22 ;  /* 0x000080160100b387 */ /* 0x0001e20000100800 */
[----:B------:R-:W-:Y:S02]  /*34000*/  @!P3 FMUL R17, R17, 16777216 ;  /* 0x4b8000001111b820 */ /* 0x000fe40000400000 */
[----:B------:R-:W-:Y:S01]  /*34010*/  @!P3 FMUL R0, R0, 16777216 ;  /* 0x4b8000000000b820 */ /* 0x000fe20000400000 */
[----:B0-----:R-:W2:Y:S04]  /*34020*/  LDL.LU R22, [R1+0xcf0] ;  /* 0x000cf00001167983 */ /* 0x001ea80000300800 */
[----:B------:R0:W-:Y:S04]  /*34030*/  @!P3 STL [R1+0x84], R21 ;  /* 0x000084150100b387 */ /* 0x0001e80000100800 */
        /* <DEDUP_REMOVED lines=10> */
[----:B0-----:R-:W2:Y:S01]  /*340e0*/  LDL.LU R0, [R1+0xcd8] ;  /* 0x000cd80001007983 */ /* 0x001ea20000300800 */
[----:B------:R-:W-:-:S04]  /*340f0*/  @P2 FMUL R29, R29, 0.25 ;  /* 0x3e8000001d1d2820 */ /* 0x000fc80000400000 */
[----:B------:R-:W-:-:S06]  /*34100*/  @!P3 FMUL R29, R29, 16777216 ;  /* 0x4b8000001d1db820 */ /* 0x000fcc0000400000 */
[----:B------:R-:W0:Y:S02]  /*34110*/  MUFU.RCP R29, R29 ;  /* 0x0000001d001d7308 */ /* 0x000e240000001000 */
[C---:B0-----:R-:W-:Y:S02]  /*34120*/  FMUL R2, R29.reuse, R2 ;  /* 0x000000021d027220 */ /* 0x041fe40000400000 */
[----:B--2---:R-:W-:-:S05]  /*34130*/  FMUL R0, R29, R0 ;  /* 0x000000001d007220 */ /* 0x004fca0000400000 */
[----:B------:R0:W-:Y:S04]  /*34140*/  STL [R1+0xc40], R0 ;  /* 0x000c400001007387 */ /* 0x0001e80000100800 */
[----:B0-----:R-:W2:Y:S04]  /*34150*/  LDL.LU R0, [R1+0x8] ;  /* 0x0000080001007983 */ /* 0x001ea80000300800 */
[----:B------:R0:W-:Y:S04]  /*34160*/  STL [R1+0x128], R2 ;  /* 0x0001280201007387 */ /* 0x0001e80000100800 */
[----:B0-----:R-:W2:Y:S01]  /*34170*/  LDL.LU R2, [R1+0xcd4] ;  /* 0x000cd40001027983 */ /* 0x001ea20000300800 */
[----:B----4-:R-:W-:-:S02]  /*34180*/  FMUL R16, R29, R16 ;  /* 0x000000101d107220 */ /* 0x010fc40000400000 */
[C---:B------:R-:W-:Y:S02]  /*34190*/  FMUL R15, R29.reuse, R15 ;  /* 0x0000000f1d0f7220 */ /* 0x040fe40000400000 */
[C---:B------:R-:W-:Y:S02]  /*341a0*/  FMUL R14, R29.reuse, R14 ;  /* 0x0000000e1d0e7220 */ /* 0x040fe40000400000 */
[C---:B------:R-:W-:Y:S02]  /*341b0*/  FMUL R13, R29.reuse, R13 ;  /* 0x0000000d1d0d7220 */ /* 0x040fe40000400000 */
[C---:B------:R-:W-:Y:S02]  /*341c0*/  FMUL R12, R29.reuse, R12 ;  /* 0x0000000c1d0c7220 */ /* 0x040fe40000400000 */
[----:B--2---:R-:W-:-:S05]  /*341d0*/  FMUL R2, R29, R2 ;  /* 0x000000021d027220 */ /* 0x004fca0000400000 */
[----:B------:R0:W-:Y:S04]  /*341e0*/  STL [R1+0xc44], R2 ;  /* 0x000c440201007387 */ /* 0x0001e80000100800 */
[----:B0-----:R-:W2:Y:S04]  /*341f0*/  LDL.LU R2, [R1+0x10] ;  /* 0x0000100001027983 */ /* 0x001ea80000300800 */
[----:B------:R0:W-:Y:S01]  /*34200*/  STL [R1+0x11c], R16 ;  /* 0x00011c1001007387 */ /* 0x0001e20000100800 */
[C---:B------:R-:W-:Y:S02]  /*34210*/  FMUL R11, R29.reuse, R11 ;  /* 0x0000000b1d0b7220 */ /* 0x040fe40000400000 */
[C---:B------:R-:W-:Y:S01]  /*34220*/  FMUL R10, R29.reuse, R10 ;  /* 0x0000000a1d0a7220 */ /* 0x040fe20000400000 */
[----:B0-----:R-:W4:Y:S04]  /*34230*/  LDL.LU R16, [R1+0xcd0] ;  /* 0x000cd00001107983 */ /* 0x001f280000300800 */
[----:B------:R0:W-:Y:S01]  /*34240*/  STL [R1+0x118], R15 ;  /* 0x0001180f01007387 */ /* 0x0001e20000100800 */
[----:B------:R-:W-:-:S03]  /*34250*/  FMUL R9, R29, R9 ;  /* 0x000000091d097220 */ /* 0x000fc60000400000 */
        /* <DEDUP_REMOVED lines=17> */
[----:B---3--:R-:W-:-:S03]  /*34370*/  FMUL R3, R29, R3 ;  /* 0x000000031d037220 */ /* 0x008fc60000400000 */
[----:B0-----:R-:W3:Y:S04]  /*34380*/  LDL.LU R9, [R1+0xcb4] ;  /* 0x000cb40001097983 */ /* 0x001ee80000300800 */
[----:B------:R0:W-:Y:S01]  /*34390*/  STL [R1+0xe8], R8 ;  /* 0x0000e80801007387 */ /* 0x0001e20000100800 */
[----:B------:R-:W-:-:S03]  /*343a0*/  FMUL R0, R29, R0 ;  /* 0x000000001d007220 */ /* 0x000fc60000400000 */
[----:B0-----:R-:W3:Y:S04]  /*343b0*/  LDL.LU R8, [R1+0xcb0] ;  /* 0x000cb00001087983 */ /* 0x001ee80000300800 */
[----:B------:R0:W-:Y:S04]  /*343c0*/  STL [R1+0xdc], R7 ;  /* 0x0000dc0701007387 */ /* 0x0001e80000100800 */
[----:B0-----:R-:W3:Y:S04]  /*343d0*/  LDL.LU R7, [R1+0xcac] ;  /* 0x000cac0001077983 */ /* 0x001ee80000300800 */
[----:B------:R0:W-:Y:S04]  /*343e0*/  STL [R1+0xd8], R6 ;  /* 0x0000d80601007387 */ /* 0x0001e80000100800 */
[----:B0-----:R-:W3:Y:S04]  /*343f0*/  LDL.LU R6, [R1+0xca8] ;  /* 0x000ca80001067983 */ /* 0x001ee80000300800 */
[----:B------:R0:W-:Y:S04]  /*34400*/  STL [R1+0xd4], R5 ;  /* 0x0000d40501007387 */ /* 0x0001e80000100800 */
[----:B0-----:R-:W3:Y:S04]  /*34410*/  LDL.LU R5, [R1+0xca4] ;  /* 0x000ca40001057983 */ /* 0x001ee80000300800 */
[----:B------:R0:W-:Y:S04]  /*34420*/  STL [R1+0xcc], R4 ;  /* 0x0000cc0401007387 */ /* 0x0001e80000100800 */
[----:B0-----:R-:W3:Y:S01]  /*34430*/  LDL.LU R4, [R1+0xca0] ;  /* 0x000ca00001047983 */ /* 0x001ee20000300800 */
[----:B--2---:R-:W-:-:S05]  /*34440*/  FMUL R2, R29, R2 ;  /* 0x000000021d027220 */ /* 0x004fca0000400000 */
[----:B------:R0:W-:Y:S04]  /*34450*/  STL [R1+0xc48], R2 ;  /* 0x000c480201007387 */ /* 0x0001e80000100800 */
[----:B0-----:R-:W2:Y:S04]  /*34460*/  LDL.LU R2, [R1] ;  /* 0x0000000001027983 */ /* 0x001ea80000300800 */
[----:B------:R0:W-:Y:S04]  /*34470*/  STL [R1+0xc4], R3 ;  /* 0x0000c40301007387 */ /* 0x0001e80000100800 */
[----:B0-----:R-:W3:Y:S04]  /*34480*/  LDL.LU R3, [R1+0xc9c] ;  /* 0x000c9c0001037983 */ /* 0x001ee80000300800 */
[----:B------:R0:W-:Y:S04]  /*34490*/  STL [R1+0xc4c], R0 ;  /* 0x000c4c0001007387 */ /* 0x0001e80000100800 */
[----:B0-----:R-:W3:Y:S01]  /*344a0*/  LDL.LU R0, [R1+0x4] ;  /* 0x0000040001007983 */ /* 0x001ee20000300800 */
[----:B------:R-:W-:-:S02]  /*344b0*/  @P2 FMUL R25, R25, 0.25 ;  /* 0x3e80000019192820 */ /* 0x000fc40000400000 */
[----:B------:R-:W-:Y:S02]  /*344c0*/  @P2 FMUL R26, R26, 0.25 ;  /* 0x3e8000001a1a2820 */ /* 0x000fe40000400000 */
[----:B------:R-:W-:Y:S02]  /*344d0*/  FMUL R20, R29, R20 ;  /* 0x000000141d147220 */ /* 0x000fe40000400000 */
[----:B------:R-:W-:Y:S02]  /*344e0*/  @!P3 FMUL R25, R25, 16777216 ;  /* 0x4b8000001919b820 */ /* 0x000fe40000400000 */
[C---:B------:R-:W-:Y:S02]  /*344f0*/  FMUL R21, R29.reuse, R21 ;  /* 0x000000151d157220 */ /* 0x040fe40000400000 */
[----:B------:R-:W-:Y:S02]  /*34500*/  @!P3 FMUL R26, R26, 16777216 ;  /* 0x4b8000001a1ab820 */ /* 0x000fe40000400000 */
[----:B------:R-:W-:-:S02]  /*34510*/  FMUL R22, R29, R22 ;  /* 0x000000161d167220 */ /* 0x000fc40000400000 */
[C---:B------:R-:W-:Y:S02]  /*34520*/  FMUL R23, R29.reuse, R23 ;  /* 0x000000171d177220 */ /* 0x040fe40000400000 */
[C---:B------:R-:W-:Y:S02]  /*34530*/  FMUL R24, R29.reuse, R24 ;  /* 0x000000181d187220 */ /* 0x040fe40000400000 */
[C---:B------:R-:W-:Y:S02]  /*34540*/  FMUL R25, R29.reuse, R25 ;  /* 0x000000191d197220 */ /* 0x040fe40000400000 */
[C---:B------:R-:W-:Y:S02]  /*34550*/  FMUL R26, R29.reuse, R26 ;  /* 0x0000001a1d1a7220 */ /* 0x040fe40000400000 */
[C---:B--2---:R-:W-:Y:S02]  /*34560*/  FMUL R2, R29.reuse, R2 ;  /* 0x000000021d027220 */ /* 0x044fe40000400000 */
[----:B---3--:R-:W-:-:S05]  /*34570*/  FMUL R0, R29, R0 ;  /* 0x000000001d007220 */ /* 0x008fca0000400000 */
[----:B------:R0:W-:Y:S04]  /*34580*/  STL [R1+0xbc], R0 ;  /* 0x0000bc0001007387 */ /* 0x0001e80000100800 */
[----:B------:R1:W-:Y:S01]  /*34590*/  STL [R1+0xb8], R2 ;  /* 0x0000b80201007387 */ /* 0x0003e20000100800 */
[C---:B0-----:R-:W-:Y:S02]  /*345a0*/  FMUL R0, R29.reuse, R3 ;  /* 0x000000031d007220 */ /* 0x041fe40000400000 */
[----:B------:R-:W-:-:S03]  /*345b0*/  FMUL R3, R29, R4 ;  /* 0x000000041d037220 */ /* 0x000fc60000400000 */
[----:B------:R0:W-:Y:S01]  /*345c0*/  STL [R1+0xb4], R0 ;  /* 0x0000b40001007387 */ /* 0x0001e20000100800 */
[----:B-1----:R-:W-:-:S03]  /*345d0*/  FMUL R2, R29, R5 ;  /* 0x000000051d027220 */ /* 0x002fc60000400000 */
[----:B------:R1:W-:Y:S01]  /*345e0*/  STL [R1+0xb0], R3 ;  /* 0x0000b00301007387 */ /* 0x0003e20000100800 */
[----:B0-----:R-:W-:-:S05]  /*345f0*/  FMUL R0, R29, R6 ;  /* 0x000000061d007220 */ /* 0x001fca0000400000 */
[----:B------:R0:W-:Y:S01]  /*34600*/  STL [R1+0xc50], R0 ;  /* 0x000c500001007387 */ /* 0x0001e20000100800 */
[----:B-1----:R-:W-:-:S03]  /*34610*/  FMUL R3, R29, R8 ;  /* 0x000000081d037220 */ /* 0x002fc60000400000 */
[----:B------:R1:W-:Y:S01]  /*34620*/  STL [R1+0xac], R2 ;  /* 0x0000ac0201007387 */ /* 0x0003e20000100800 */
[C---:B0-----:R-:W-:Y:S02]  /*34630*/  FMUL R0, R29.reuse, R7 ;  /* 0x000000071d007220 */ /* 0x041fe40000400000 */
[----:B-1----:R-:W-:-:S03]  /*34640*/  FMUL R2, R29, R9 ;  /* 0x000000091d027220 */ /* 0x002fc60000400000 */
[----:B------:R4:W-:Y:S04]  /*34650*/  STL [R1+0xc54], R0 ;  /* 0x000c540001007387 */ /* 0x0009e80000100800 */
[----:B------:R0:W-:Y:S01]  /*34660*/  STL [R1+0x9c], R3 ;  /* 0x00009c0301007387 */ /* 0x0001e20000100800 */
[----:B----4-:R-:W-:-:S03]  /*34670*/  FMUL R0, R29, R10 ;  /* 0x0000000a1d007220 */ /* 0x010fc60000400000 */
        /* <DEDUP_REMOVED lines=18> */
[----:B-1----:R-:W2:Y:S04]  /*347a0*/  LDL.LU R3, [R1+0x54] ;  /* 0x0000540001037983 */ /* 0x002ea80000300800 */
[----:B------:R0:W-:Y:S04]  /*347b0*/  STL [R1+0x4], R2 ;  /* 0x0000040201007387 */ /* 0x0001e80000100800 */
[----:B------:R-:W3:Y:S04]  /*347c0*/  LDL.LU R7, [R1+0x58] ;  /* 0x0000580001077983 */ /* 0x000ee80000300800 */
[----:B------:R-:W-:Y:S04]  /*347d0*/  STL [R1], R0 ;  /* 0x0000000001007387 */ /* 0x000fe80000100800 */
[----:B0-----:R-:W4:Y:S04]  /*347e0*/  LDL.LU R2, [R1+0x5c] ;  /* 0x00005c0001027983 */ /* 0x001f280000300800 */
        /* <DEDUP_REMOVED lines=13> */
[----:B------:R-:W-:Y:S04]  /*348c0*/  STL [R1+0xc78], R20 ;  /* 0x000c781401007387 */ /* 0x000fe80000100800 */
[----:B------:R-:W-:Y:S04]  /*348d0*/  STL [R1+0xc7c], R21 ;  /* 0x000c7c1501007387 */ /* 0x000fe80000100800 */
[----:B------:R-:W-:Y:S04]  /*348e0*/  STL [R1+0xc80], R22 ;  /* 0x000c801601007387 */ /* 0x000fe80000100800 */
[----:B------:R-:W-:Y:S04]  /*348f0*/  STL [R1+0xc84], R23 ;  /* 0x000c841701007387 */ /* 0x000fe80000100800 */
[----:B------:R-:W-:Y:S04]  /*34900*/  STL [R1+0xc88], R24 ;  /* 0x000c881801007387 */ /* 0x000fe80000100800 */
[----:B------:R-:W-:Y:S04]  /*34910*/  STL [R1+0xc8c], R25 ;  /* 0x000c8c1901007387 */ /* 0x000fe80000100800 */
[----:B------:R0:W-:Y:S04]  /*34920*/  STL [R1+0xc90], R26 ;  /* 0x000c901a01007387 */ /* 0x0001e80000100800 */
[----:B0-----:R-:W2:Y:S04]  /*34930*/  LDL.LU R26, [R1+0xec] ;  /* 0x0000ec00011a7983 */ /* 0x001ea80000300800 */
[----:B--2---:R0:W-:Y:S04]  /*34940*/  STL [R1+0xc94], R26 ;  /* 0x000c941a01007387 */ /* 0x0041e80000100800 */
[----:B0-----:R-:W2:Y:S01]  /*34950*/  LDL.LU R26, [R1+0xe4] ;  /* 0x0000e400011a7983 */ /* 0x001ea20000300800 */
[----:B------:R-:W-:-:S02]  /*34960*/  @P2 FMUL R27, R27, 0.25 ;  /* 0x3e8000001b1b2820 */ /* 0x000fc40000400000 */
[----:B------:R-:W-:Y:S01]  /*34970*/  @P2 FMUL R28, R28, 0.25 ;  /* 0x3e8000001c1c2820 */ /* 0x000fe20000400000 */
[----:B--2---:R0:W-:Y:S04]  /*34980*/  STL [R1+0xc98], R26 ;  /* 0x000c981a01007387 */ /* 0x0041e80000100800 */
[----:B0-----:R-:W2:Y:S01]  /*34990*/  LDL.LU R26, [R1+0x88] ;  /* 0x00008800011a7983 */ /* 0x001ea20000300800 */
[----:B------:R-:W-:-:S03]  /*349a0*/  @!P3 FMUL R27, R27, 16777216 ;  /* 0x4b8000001b1bb820 */ /* 0x000fc60000400000 */
[----:B------:R-:W2:Y:S01]  /*349b0*/  LDL.LU R25, [R1+0x108] ;  /* 0x0001080001197983 */ /* 0x000ea20000300800 */
[----:B------:R-:W-:-:S03]  /*349c0*/  @!P3 FMUL R28, R28, 16777216 ;  /* 0x4b8000001c1cb820 */ /* 0x000fc60000400000 */
[----:B------:R-:W2:Y:S01]  /*349d0*/  LDL R24, [R1+0xa0] ;  /* 0x0000a00001187983 */ /* 0x000ea20000100800 */
[----:B---3--:R-:W-:-:S03]  /*349e0*/  FMUL R11, R29, R7 ;  /* 0x000000071d0b7220 */ /* 0x008fc60000400000 */
[----:B------:R-:W3:Y:S01]  /*349f0*/  LDL.LU R23, [R1+0x114] ;  /* 0x0001140001177983 */ /* 0x000ee20000300800 */
[C---:B----4-:R-:W-:Y:S02]  /*34a00*/  FMUL R7, R29.reuse, R2 ;  /* 0x000000021d077220 */ /* 0x050fe40000400000 */
[C---:B------:R-:W-:Y:S01]  /*34a10*/  FMUL R4, R29.reuse, R4 ;  /* 0x000000041d047220 */ /* 0x040fe20000400000 */
[----:B------:R-:W3:Y:S01]  /*34a20*/  LDL.LU R17, [R1+0x104] ;  /* 0x0001040001117983 */ /* 0x000ee20000300800 */
[C---:B------:R-:W-:Y:S02]  /*34a30*/  FMUL R16, R29.reuse, R16 ;  /* 0x000000101d107220 */ /* 0x040fe40000400000 */
[C---:B------:R-:W-:Y:S01]  /*34a40*/  FMUL R8, R29.reuse, R8 ;  /* 0x000000081d087220 */ /* 0x040fe20000400000 */
[----:B------:R-:W4:Y:S01]  /*34a50*/  LDL.LU R0, [R1+0x138] ;  /* 0x0001380001007983 */ /* 0x000f220000300800 */
[----:B------:R-:W-:-:S03]  /*34a60*/  FMUL R12, R29, R12 ;  /* 0x0000000c1d0c7220 */ /* 0x000fc60000400000 */
[----:B------:R-:W4:Y:S01]  /*34a70*/  LDL.LU R2, [R1+0x12c] ;  /* 0x00012c0001027983 */ /* 0x000f220000300800 */
[C---:B------:R-:W-:Y:S02]  /*34a80*/  FMUL R27, R29.reuse, R27 ;  /* 0x0000001b1d1b7220 */ /* 0x040fe40000400000 */
[C---:B------:R-:W-:Y:S01]  /*34a90*/  FMUL R28, R29.reuse, R28 ;  /* 0x0000001c1d1c7220 */ /* 0x040fe20000400000 */
[----:B------:R-:W3:Y:S01]  /*34aa0*/  LDL.LU R22, [R1+0x144] ;  /* 0x0001440001167983 */ /* 0x000ee20000300800 */
[C---:B------:R-:W-:Y:S02]  /*34ab0*/  FMUL R3, R29.reuse, R3 ;  /* 0x000000031d037220 */ /* 0x040fe40000400000 */
[C---:B------:R-:W-:Y:S01]  /*34ac0*/  FMUL R15, R29.reuse, R15 ;  /* 0x0000000f1d0f7220 */ /* 0x040fe20000400000 */
[----:B------:R-:W3:Y:S01]  /*34ad0*/  LDL.LU R21, [R1+0x148] ;  /* 0x0001480001157983 */ /* 0x000ee20000300800 */
[C---:B------:R-:W-:Y:S02]  /*34ae0*/  FMUL R19, R29.reuse, R19 ;  /* 0x000000131d137220 */ /* 0x040fe40000400000 */
[C---:B------:R-:W-:Y:S01]  /*34af0*/  FMUL R10, R29.reuse, R10 ;  /* 0x0000000a1d0a7220 */ /* 0x040fe20000400000 */
[----:B------:R-:W3:Y:S01]  /*34b00*/  LDL R20, [R1+0x64] ;  /* 0x0000640001147983 */ /* 0x000ee20000100800 */
[----:B------:R-:W-:-:S02]  /*34b10*/  FMUL R6, R29, R6 ;  /* 0x000000061d067220 */ /* 0x000fc40000400000 */
[C---:B------:R-:W-:Y:S02]  /*34b20*/  FMUL R14, R29.reuse, R14 ;  /* 0x0000000e1d0e7220 */ /* 0x040fe40000400000 */
[C---:B------:R-:W-:Y:S02]  /*34b30*/  FMUL R18, R29.reuse, R18 ;  /* 0x000000121d127220 */ /* 0x040fe40000400000 */
[C---:B------:R-:W-:Y:S02]  /*34b40*/  FMUL R9, R29.reuse, R9 ;  /* 0x000000091d097220 */ /* 0x040fe40000400000 */
[C---:B------:R-:W-:Y:S02]  /*34b50*/  FMUL R5, R29.reuse, R5 ;  /* 0x000000051d057220 */ /* 0x040fe40000400000 */
[C---:B------:R-:W-:Y:S01]  /*34b60*/  FMUL R13, R29.reuse, R13 ;  /* 0x0000000d1d0d7220 */ /* 0x040fe20000400000 */
[----:B------:R-:W-:Y:S02]  /*34b70*/  F2FP.PACK_AB R4, R4, R16 ;  /* 0x000000100404723e */ /* 0x000fe400000000ff */
[----:B------:R-:W-:Y:S01]  /*34b80*/  F2FP.PACK_AB R8, R8, R12 ;  /* 0x0000000c0808723e */ /* 0x000fe200000000ff */
[----:B--2---:R-:W-:-:S02]  /*34b90*/  FMUL R29, R29, R26 ;  /* 0x0000001a1d1d7220 */ /* 0x004fc40000400000 */
[----:B------:R-:W2:Y:S04]  /*34ba0*/  LDL.LU R26, [R1+0xc98] ;  /* 0x000c9800011a7983 */ /* 0x000ea80000300800 */
[----:B------:R-:W2:Y:S04]  /*34bb0*/  LDL.LU R16, [R1+0xe0] ;  /* 0x0000e00001107983 */ /* 0x000ea80000300800 */
[----:B------:R-:W2:Y:S02]  /*34bc0*/  LDL.LU R12, [R1+0xd0] ;  /* 0x0000d000010c7983 */ /* 0x000ea40000300800 */
[----:B--2---:R-:W-:-:S02]  /*34bd0*/  F2FP.PACK_AB R12, R26, R12 ;  /* 0x0000000c1a0c723e */ /* 0x004fc400000000ff */
[----:B------:R-:W2:Y:S01]  /*34be0*/  LDL.LU R26, [R1+0xc94] ;  /* 0x000c9400011a7983 */ /* 0x000ea20000300800 */
[----:B------:R-:W-:Y:S02]  /*34bf0*/  F2FP.PACK_AB R5, R5, R29 ;  /* 0x0000001d0505723e */ /* 0x000fe400000000ff */
[----:B------:R-:W-:Y:S02]  /*34c00*/  F2FP.PACK_AB R9, R9, R13 ;  /* 0x0000000d0909723e */ /* 0x000fe400000000ff */
[----:B--2---:R-:W-:Y:S02]  /*34c10*/  F2FP.PACK_AB R16, R26, R16 ;  /* 0x000000101a10723e */ /* 0x004fe400000000ff */
[----:B------:R-:W2:Y:S04]  /*34c20*/  LDL.LU R26, [R1+0xc90] ;  /* 0x000c9000011a7983 */ /* 0x000ea80000300800 */
[----:B------:R0:W-:Y:S04]  /*34c30*/  STL [R1+0xbd8], R29 ;  /* 0x000bd81d01007387 */ /* 0x0001e80000100800 */
[----:B0-----:R-:W2:Y:S04]  /*34c40*/  LDL.LU R29, [R1+0x120] ;  /* 0x00012000011d7983 */ /* 0x001ea80000300800 */
[----:B------:R-:W2:Y:S01]  /*34c50*/  LDL.LU R13, [R1+0xfc] ;  /* 0x0000fc00010d7983 */ /* 0x000ea20000300800 */
[----:B------:R-:W-:-:S02]  /*34c60*/  ISETP.GE.U32.AND P3, PT, R24, 0x7f800000, PT ;  /* 0x7f8000001800780c */ /* 0x000fc40003f66070 */
[----:B---3--:R-:W-:Y:S02]  /*34c70*/  F2FP.PACK_AB R17, R23, R17 ;  /* 0x000000111711723e */ /* 0x008fe400000000ff */
[----:B------:R-:W-:Y:S02]  /*34c80*/  F2FP.PACK_AB R6, R6, R18 ;  /* 0x000000120606723e */ /* 0x000fe400000000ff */
[----:B--2---:R-:W-:Y:S02]  /*34c90*/  F2FP.PACK_AB R13, R25, R13 ;  /* 0x0000000d190d723e */ /* 0x004fe400000000ff */
[----:B------:R-:W2:Y:S04]  /*34ca0*/  LDL.LU R25, [R1+0xc8c] ;  /* 0x000c8c0001197983 */ /* 0x000ea80000300800 */
[----:B------:R-:W3:Y:S04]  /*34cb0*/  LDL.LU R24, [R1+0xc88] ;  /* 0x000c880001187983 */ /* 0x000ee80000300800 */
[----:B------:R-:W2:Y:S04]  /*34cc0*/  LDL.LU R23, [R1+0xc84] ;  /* 0x000c840001177983 */ /* 0x000ea80000300800 */
[----:B------:R-:W2:Y:S01]  /*34cd0*/  LDL.LU R18, [R1+0x130] ;  /* 0x0001300001127983 */ /* 0x000ea20000300800 */
[----:B------:R-:W-:-:S02]  /*34ce0*/  F2FP.PACK_AB R10, R10, R14 ;  /* 0x0000000e0a0a723e */ /* 0x000fc400000000ff */
[----:B------:R-:W-:Y:S02]  /*34cf0*/  F2FP.PACK_AB R7, R7, R19 ;  /* 0x000000130707723e */ /* 0x000fe400000000ff */
[----:B------:R-:W-:Y:S02]  /*34d00*/  F2FP.PACK_AB R11, R11, R15 ;  /* 0x0000000f0b0b723e */ /* 0x000fe400000000ff */
[----:B--2---:R-:W-:Y:S02]  /*34d10*/  F2FP.PACK_AB R14, R18, R29 ;  /* 0x0000001d120e723e */ /* 0x004fe400000000ff */
[----:B----4-:R-:W-:Y:S02]  /*34d20*/  F2FP.PACK_AB R18, R0, R2 ;  /* 0x000000020012723e */ /* 0x010fe400000000ff */
[----:B------:R-:W2:Y:S04]  /*34d30*/  LDL.LU R0, [R1+0x154] ;  /* 0x0001540001007983 */ /* 0x000ea80000300800 */
[----:B------:R-:W2:Y:S04]  /*34d40*/  LDL.LU R2, [R1+0x14c] ;  /* 0x00014c0001027983 */ /* 0x000ea80000300800 */
[----:B------:R-:W4:Y:S04]  /*34d50*/  LDL.LU R29, [R1+0x16c] ;  /* 0x00016c00011d7983 */ /* 0x000f280000300800 */
[----:B------:R-:W2:Y:S04]  /*34d60*/  LDL.LU R19, [R1+0x140] ;  /* 0x0001400001137983 */ /* 0x000ea80000300800 */
[----:B------:R-:W3:Y:S04]  /*34d70*/  LDL.LU R15, [R1+0x13c] ;  /* 0x00013c00010f7983 */ /* 0x000ee80000300800 */
[----:B------:R0:W-:Y:S04]  /*34d80*/  STS.128 [R20], R4 ;  /* 0x0000000414007388 */ /* 0x0001e80000000c00 */
[----:B------:R1:W-:Y:S01]  /*34d90*/  STS.128 [R20+0x1000], R8 ;  /* 0x0010000814007388 */ /* 0x0003e20000000c00 */
[----:B--2---:R-:W-:-:S02]  /*34da0*/  F2FP.PACK_AB R19, R21, R19 ;  /* 0x000000131513723e */ /* 0x004fc400000000ff */
[----:B---3--:R-:W-:Y:S02]  /*34db0*/  F2FP.PACK_AB R15, R22, R15 ;  /* 0x0000000f160f723e */ /* 0x008fe400000000ff */
[----:B------:R-:W2:Y:S04]  /*34dc0*/  LDL.LU R22, [R1+0xc80] ;  /* 0x000c800001167983 */ /* 0x000ea80000300800 */
[----:B------:R-:W3:Y:S04]  /*34dd0*/  LDL.LU R21, [R1+0xc7c] ;  /* 0x000c7c0001157983 */ /* 0x000ee80000300800 */
[----:B0-----:R-:W2:Y:S04]  /*34de0*/  LDL.LU R7, [R1+0x15c] ;  /* 0x00015c0001077983 */ /* 0x001ea80000300800 */
[----:B------:R-:W2:Y:S04]  /*34df0*/  LDL.LU R5, [R1+0x160] ;  /* 0x0001600001057983 */ /* 0x000ea80000300800 */
[----:B------:R-:W2:Y:S04]  /*34e00*/  LDL.LU R6, [R1+0x170] ;  /* 0x0001700001067983 */ /* 0x000ea80000300800 */
[----:B-1----:R0:W2:Y:S04]  /*34e10*/  LDL R8, [R1+0x220] ;  /* 0x0002200001087983 */ /* 0x0020a80000100800 */
[----:B------:R-:W2:Y:S04]  /*34e20*/  LDL.LU R9, [R1+0x164] ;  /* 0x0001640001097983 */ /* 0x000ea80000300800 */
[----:B------:R-:W4:Y:S04]  /*34e30*/  LDL.LU R10, [R1+0x174] ;  /* 0x00017400010a7983 */ /* 0x000f280000300800 */
[----:B------:R-:W3:Y:S04]  /*34e40*/  LDL.LU R11, [R1+0xc] ;  /* 0x00000c00010b7983 */ /* 0x000ee80000300800 */
[----:B------:R1:W-:Y:S04]  /*34e50*/  STS.128 [R20+0x80], R12 ;  /* 0x0000800c14007388 */ /* 0x0003e80000000c00 */
[----:B------:R0:W-:Y:S04]  /*34e60*/  STS.128 [R20+0x1080], R16 ;  /* 0x0010801014007388 */ /* 0x0001e80000000c00 */
[----:B-1----:R-:W3:Y:S04]  /*34e70*/  LDL.LU R12, [R1+0xa0] ;  /* 0x0000a000010c7983 */ /* 0x002ee80000300800 */
[----:B------:R-:W4:Y:S04]  /*34e80*/  LDL.LU R13, [R1+0x150] ;  /* 0x00015000010d7983 */ /* 0x000f280000300800 */
[----:B------:R-:W4:Y:S04]  /*34e90*/  LDL.LU R14, [R1+0x4] ;  /* 0x00000400010e7983 */ /* 0x000f280000300800 */
[----:B------:R-:W4:Y:S01]  /*34ea0*/  LDL.LU R15, [R1+0x14] ;  /* 0x00001400010f7983 */ /* 0x000f220000300800 */
[----:B0-----:R-:W-:-:S03]  /*34eb0*/  F2FP.PACK_AB R16, R27, R3 ;  /* 0x000000031b10723e */ /* 0x001fc600000000ff */
[----:B------:R-:W4:Y:S04]  /*34ec0*/  LDL.LU R20, [R1+0xc78] ;  /* 0x000c780001147983 */ /* 0x000f280000300800 */
[----:B------:R-:W4:Y:S04]  /*34ed0*/  LDL.LU R17, [R1+0x158] ;  /* 0x0001580001117983 */ /* 0x000f280000300800 */
[----:B------:R-:W4:Y:S04]  /*34ee0*/  LDL.LU R18, [R1] ;  /* 0x0000000001127983 */ /* 0x000f280000300800 */
[----:B------:R-:W4:Y:S04]  /*34ef0*/  LDL.LU R19, [R1+0x8] ;  /* 0x0000080001137983 */ /* 0x000f280000300800 */
[----:B------:R-:W4:Y:S01]  /*34f00*/  LDL.LU R27, [R1+0x10] ;  /* 0x00001000011b7983 */ /* 0x000f220000300800 */
[----:B------:R-:W-:-:S03]  /*34f10*/  @P3 IMAD.MOV.U32 R4, RZ, RZ, 0x7f800000 ;  /* 0x7f800000ff043424 */ /* 0x000fc600078e00ff */
[----:B------:R-:W-:Y:S01]  /*34f20*/  BAR.SYNC.DEFER_BLOCKING 0x0 ;  /* 0x0000000000007b1d */ /* 0x000fe20000010000 */
[----:B--2---:R-:W-:Y:S01]  /*34f30*/  F2FP.PACK_AB R9, R9, R7 ;  /* 0x000000070909723e */ /* 0x004fe200000000ff */
[C---:B---3--:R-:W-:Y:S01]  /*34f40*/  @P3 FFMA.FTZ R8, R12.reuse, R4, +INF ;  /* 0x7f8000000c083423 */ /* 0x048fe20000010004 */
[----:B------:R-:W-:Y:S02]  /*34f50*/  FSETP.NEU.AND P2, PT, R12, RZ, PT ;  /* 0x000000ff0c00720b */ /* 0x000fe40003f4d000 */
[----:B------:R-:W-:Y:S02]  /*34f60*/  F2FP.PACK_AB R12, R26, R28 ;  /* 0x0000001c1a0c723e */ /* 0x000fe400000000ff */
[----:B------:R0:W-:Y:S04]  /*34f70*/  @P3 STL [R1+0x220], R8 ;  /* 0x0002200801003387 */ /* 0x0001e80000100800 */
[----:B------:R-:W2:Y:S04]  /*34f80*/  LDL.LU R28, [R1+0x168] ;  /* 0x00016800011c7983 */ /* 0x000ea80000300800 */
[----:B------:R-:W3:Y:S01]  /*34f90*/  LDL.LU R26, [R1+0x178] ;  /* 0x00017800011a7983 */ /* 0x000ee20000300800 */
[----:B0-----:R-:W-:-:S03]  /*34fa0*/  F2FP.PACK_AB R8, R0, R2 ;  /* 0x000000020008723e */ /* 0x001fc600000000ff */
[----:B------:R-:W2:Y:S01]  /*34fb0*/  LDL.LU R0, [R1+0x184] ;  /* 0x0001840001007983 */ /* 0x000ea20000300800 */
[----:B----4-:R-:W-:-:S03]  /*34fc0*/  F2FP.PACK_AB R4, R17, R13 ;  /* 0x0000000d1104723e */ /* 0x010fc600000000ff */
[----:B------:R-:W2:Y:S01]  /*34fd0*/  LDL.LU R2, [R1+0x17c] ;  /* 0x00017c0001027983 */ /* 0x000ea20000300800 */
[----:B------:R-:W-:Y:S02]  /*34fe0*/  F2FP.PACK_AB R17, R23, R25 ;  /* 0x000000191711723e */ /* 0x000fe400000000ff */
[----:B------:R-:W-:Y:S01]  /*34ff0*/  F2FP.PACK_AB R18, R18, R21 ;  /* 0x000000151212723e */ /* 0x000fe200000000ff */
[----:B------:R-:W4:Y:S01]  /*35000*/  LDL.LU R3, [R1+0x188] ;  /* 0x0001880001037983 */ /* 0x000f220000300800 */
[----:B------:R-:W-:-:S03]  /*35010*/  F2FP.PACK_AB R14, R14, R20 ;  /* 0x000000140e0e723e */ /* 0x000fc600000000ff */
[----:B------:R-:W4:Y:S01]  /*35020*/  LDL.LU R7, [R1+0x180] ;  /* 0x0001800001077983 */ /* 0x000f220000300800 */
[----:B------:R-:W-:-:S05]  /*35030*/  F2FP.PACK_AB R19, R27, R19 ;  /* 0x000000131b13723e */ /* 0x000fca00000000ff */
[----:B------:R-:W-:Y:S04]  /*35040*/  STL.64 [R1+0xc70], R18 ;  /* 0x000c701201007387 */ /* 0x000fe80000100a00 */
[----:B------:R-:W-:Y:S04]  /*35050*/  STL.64 [R1+0xc68], R16 ;  /* 0x000c681001007387 */ /* 0x000fe80000100a00 */
[----:B------:R-:W2:Y:S04]  /*35060*/  LDL.LU R20, [R1+0x1b0] ;  /* 0x0001b00001147983 */ /* 0x000ea80000300800 */
[----:B--2---:R-:W-:Y:S04]  /*35070*/  STL [R1+0xc58], R20 ;  /* 0x000c581401007387 */ /* 0x004fe80000100800 */
[----:B------:R-:W2:Y:S01]  /*35080*/  LDL.LU R21, [R1+0xc4] ;  /* 0x0000c40001157983 */ /* 0x000ea20000300800 */
[----:B------:R-:W-:-:S03]  /*35090*/  F2FP.PACK_AB R13, R22, R24 ;  /* 0x00000018160d723e */ /* 0x000fc600000000ff */
[----:B--2---:R-:W-:Y:S04]  /*350a0*/  STL [R1+0xc5c], R21 ;  /* 0x000c5c1501007387 */ /* 0x004fe80000100800 */
[----:B------:R-:W2:Y:S01]  /*350b0*/  LDL.LU R22, [R1+0xbc] ;  /* 0x0000bc0001167983 */ /* 0x000ea20000300800 */
[----:B------:R-:W-:-:S03]  /*350c0*/  F2FP.PACK_AB R10, R10, R29 ;  /* 0x0000001d0a0a723e */ /* 0x000fc600000000ff */
[----:B------:R-:W0:Y:S01]  /*350d0*/  S2R R29, SR_TID.X ;  /* 0x00000000001d7919 */ /* 0x000e220000002100 */
[----:B---3--:R-:W-:Y:S02]  /*350e0*/  F2FP.PACK_AB R6, R26, R6 ;  /* 0x000000061a06723e */ /* 0x008fe400000000ff */
[C---:B0-----:R-:W-:Y:S02]  /*350f0*/  LOP3.LUT R26, R29.reuse, 0x1ff, RZ, 0xc0, !PT ;  /* 0x000001ff1d1a7812 */ /* 0x041fe400078ec0ff */
[----:B------:R-:W-:-:S04]  /*35100*/  SHF.L.U32 R29, R29, 0xc, RZ ;  /* 0x0000000c1d1d7819 */ /* 0x000fc800000006ff */
[----:B------:R-:W-:Y:S01]  /*35110*/  LOP3.LUT R29, R29, 0x6000, RZ, 0xc0, !PT ;  /* 0x000060001d1d7812 */ /* 0x000fe200078ec0ff */
[----:B--2---:R-:W-:Y:S04]  /*35120*/  STL [R1+0xc60], R22 ;  /* 0x000c601601007387 */ /* 0x004fe80000100800 */
[----:B------:R-:W2:Y:S01]  /*35130*/  LDL.LU R25, [R1+0x1c4] ;  /* 0x0001c40001197983 */ /* 0x000ea20000300800 */
[----:B------:R-:W-:-:S05]  /*35140*/  IMAD R29, R26, 0x10, R29 ;  /* 0x000000101a1d7824 */ /* 0x000fca00078e021d */
[----:B------:R-:W0:Y:S01]  /*35150*/  LDS.128 R16, [R29] ;  /* 0x000000001d107984 */ /* 0x000e220000000c00 */
[----:B------:R-:W-:Y:S02]  /*35160*/  F2FP.PACK_AB R15, R15, R11 ;  /* 0x0000000b0f0f723e */ /* 0x000fe400000000ff */
[----:B------:R-:W-:Y:S02]  /*35170*/  F2FP.PACK_AB R11, R0, R2 ;  /* 0x00000002000b723e */ /* 0x000fe400000000ff */
[C---:B------:R-:W-:Y:S02]  /*35180*/  LOP3.LUT R24, R29.reuse, 0x20, RZ, 0x3c, !PT ;  /* 0x000000201d187812 */ /* 0x040fe400078e3cff */
[----:B------:R-:W-:Y:S02]  /*35190*/  F2FP.PACK_AB R5, R28, R5 ;  /* 0x000000051c05723e */ /* 0x000fe400000000ff */
[----:B------:R-:W-:Y:S02]  /*351a0*/  LOP3.LUT R28, R29, 0x40, RZ, 0x3c, !PT ;  /* 0x000000401d1c7812 */ /* 0x000fe400078e3cff */
[----:B----4-:R-:W-:-:S02]  /*351b0*/  F2FP.PACK_AB R7, R3, R7 ;  /* 0x000000070307723e */ /* 0x010fc400000000ff */
[----:B------:R-:W-:Y:S01]  /*351c0*/  LOP3.LUT R3, R29, 0x60, RZ, 0x3c, !PT ;  /* 0x000000601d037812 */ /* 0x000fe200078e3cff */
[----:B--2---:R1:W-:Y:S04]  /*351d0*/  STL [R1+0xc64], R25 ;  /* 0x000c641901007387 */ /* 0x0043e80000100800 */
[----:B-1----:R-:W2:Y:S04]  /*351e0*/  LDL R25, [R1+0x64] ;  /* 0x0000640001197983 */ /* 0x002ea80000100800 */
[----:B------:R-:W3:Y:S04]  /*351f0*/  LDL.LU R23, [R1+0x1bc] ;  /* 0x0001bc0001177983 */ /* 0x000ee80000300800 */
[----:B------:R-:W4:Y:S04]  /*35200*/  LDL.LU R26, [R1+0x1c8] ;  /* 0x0001c800011a7983 */ /* 0x000f280000300800 */
[----:B------:R-:W4:Y:S04]  /*35210*/  LDL.LU R27, [R1+0x1c0] ;  /* 0x0001c000011b7983 */ /* 0x000f280000300800 */
[----:B------:R-:W2:Y:S04]  /*35220*/  LDL.LU R22, [R1+0x48] ;  /* 0x0000480001167983 */ /* 0x000ea80000300800 */
[----:B------:R-:W2:Y:S04]  /*35230*/  LDL.LU R21, [R1+0x4c] ;  /* 0x00004c0001157983 */ /* 0x000ea80000300800 */
[----:B------:R-:W2:Y:S04]  /*35240*/  LDL.LU R20, [R1+0x194] ;  /* 0x0001940001147983 */ /* 0x000ea80000300800 */
[----:B------:R-:W2:Y:S04]  /*35250*/  LDL.LU R0, [R1+0x198] ;  /* 0x0001980001007983 */ /* 0x000ea80000300800 */
[----:B------:R-:W2:Y:S04]  /*35260*/  LDL.LU R2, [R1+0x1a4] ;  /* 0x0001a40001027983 */ /* 0x000ea80000300800 */
[----:B0-----:R-:W-:Y:S04]  /*35270*/  STL.64 [R1+0x30], R16 ;  /* 0x0000301001007387 */ /* 0x001fe80000100a00 */
[----:B------:R-:W-:Y:S04]  /*35280*/  STL.64 [R1+0x38], R18 ;  /* 0x0000381201007387 */ /* 0x000fe80000100a00 */
[----:B------:R-:W0:Y:S04]  /*35290*/  LDS.128 R16, [R24] ;  /* 0x0000000018107984 */ /* 0x000e280000000c00 */
[----:B0-----:R-:W-:Y:S04]  /*352a0*/  STL.64 [R1+0x20], R16 ;  /* 0x0000201001007387 */ /* 0x001fe80000100a00 */
[----:B------:R-:W-:Y:S04]  /*352b0*/  STL.64 [R1+0x28], R18 ;  /* 0x0000281201007387 */ /* 0x000fe80000100a00 */
[----:B------:R-:W0:Y:S04]  /*352c0*/  LDS.128 R16, [R28] ;  /* 0x000000001c107984 */ /* 0x000e280000000c00 */
[----:B0-----:R-:W-:Y:S04]  /*352d0*/  STL.64 [R1+0x10], R16 ;  /* 0x0000101001007387 */ /* 0x001fe80000100a00 */
[----:B------:R-:W-:Y:S04]  /*352e0*/  STL.64 [R1+0x18], R18 ;  /* 0x0000181201007387 */ /* 0x000fe80000100a00 */
[----:B------:R-:W0:Y:S04]  /*352f0*/  LDS.128 R16, [R3] ;  /* 0x0000000003107984 */ /* 0x000e280000000c00 */
[----:B0-----:R-:W-:Y:S04]  /*35300*/  STL.64 [R1], R16 ;  /* 0x0000001001007387 */ /* 0x001fe80000100a00 */
[----:B------:R0:W-:Y:S04]  /*35310*/  STL.64 [R1+0x8], R18 ;  /* 0x0000081201007387 */ /* 0x0001e80000100a00 */
[----:B0-----:R-:W2:Y:S04]  /*35320*/  LDL.LU.64 R18, [R1+0xc70] ;  /* 0x000c700001127983 */ /* 0x001ea80000300a00 */
[----:B------:R-:W2:Y:S04]  /*35330*/  LDL.LU.64 R16, [R1+0xc68] ;  /* 0x000c680001107983 */ /* 0x000ea80000300a00 */
[----:B------:R-:W-:Y:S06]  /*35340*/  BAR.SYNC.DEFER_BLOCKING 0x0 ;  /* 0x0000000000007b1d */ /* 0x000fec0000010000 */
[----:B--2---:R0:W-:Y:S04]  /*35350*/  STS.128 [R25], R16 ;  /* 0x0000001019007388 */ /* 0x0041e80000000c00 */
[----:B------:R1:W-:Y:S04]  /*35360*/  STS.128 [R25+0x1000], R12 ;  /* 0x0010000c19007388 */ /* 0x0003e80000000c00 */
[----:B------:R2:W-:Y:S04]  /*35370*/  STS.128 [R25+0x80], R8 ;  /* 0x0000800819007388 */ /* 0x0005e80000000c00 */
[----:B0-----:R-:W3:Y:S04]  /*35380*/  LDL.LU R16, [R1+0x190] ;  /* 0x0001900001107983 */ /* 0x001ee80000300800 */
[----:B------:R-:W4:Y:S04]  /*35390*/  LDL.LU R17, [R1+0x1a0] ;  /* 0x0001a00001117983 */ /* 0x000f280000300800 */
[----:B------:R-:W4:Y:S04]  /*353a0*/  LDL.LU R18, [R1+0x1ac] ;  /* 0x0001ac0001127983 */ /* 0x000f280000300800 */
[----:B------:R-:W4:Y:S04]  /*353b0*/  LDL.LU R19, [R1+0x1b8] ;  /* 0x0001b80001137983 */ /* 0x000f280000300800 */
[----:B-1----:R-:W4:Y:S04]  /*353c0*/  LDL.LU R12, [R1+0x18c] ;  /* 0x00018c00010c7983 */ /* 0x002f280000300800 */
[----:B------:R-:W4:Y:S04]  /*353d0*/  LDL.LU R13, [R1+0x19c] ;  /* 0x00019c00010d7983 */ /* 0x000f280000300800 */
[----:B------:R-:W4:Y:S04]  /*353e0*/  LDL.LU R14, [R1+0xb0] ;  /* 0x0000b000010e7983 */ /* 0x000f280000300800 */
[----:B------:R-:W4:Y:S04]  /*353f0*/  LDL.LU R15, [R1+0x1b4] ;  /* 0x0001b400010f7983 */ /* 0x000f280000300800 */
[----:B--2---:R-:W2:Y:S04]  /*35400*/  LDL.LU R8, [R1+0x44] ;  /* 0x0000440001087983 */ /* 0x004ea80000300800 */
[----:B------:R-:W2:Y:S04]  /*35410*/  LDL.LU R9, [R1+0x9c] ;  /* 0x00009c0001097983 */ /* 0x000ea80000300800 */
[----:B------:R-:W2:Y:S04]  /*35420*/  LDL.LU R10, [R1+0xac] ;  /* 0x0000ac00010a7983 */ /* 0x000ea80000300800 */
[----:B------:R-:W2:Y:S04]  /*35430*/  LDL.LU R11, [R1+0xb8] ;  /* 0x0000b800010b7983 */ /* 0x000ea80000300800 */
[----:B------:R0:W-:Y:S04]  /*35440*/  STS.128 [R25+0x1080], R4 ;  /* 0x0010800419007388 */ /* 0x0001e80000000c00 */
[----:B0-----:R-:W2:Y:S04]  /*35450*/  LDL.LU R25, [R1+0xc64] ;  /* 0x000c640001197983 */ /* 0x001ea80000300800 */
[----:B------:R-:W2:Y:S04]  /*35460*/  LDL.LU R4, [R1+0x40] ;  /* 0x0000400001047983 */ /* 0x000ea80000300800 */
[----:B------:R-:W2:Y:S04]  /*35470*/  LDL.LU R5, [R1+0x50] ;  /* 0x0000500001057983 */ /* 0x000ea80000300800 */
[----:B------:R-:W2:Y:S04]  /*35480*/  LDL.LU R6, [R1+0x1a8] ;  /* 0x0001a80001067983 */ /* 0x000ea80000300800 */
[----:B------:R-:W2:Y:S04]  /*35490*/  LDL.LU R7, [R1+0xb4] ;  /* 0x0000b40001077983 */ /* 0x000ea80000300800 */
[----:B------:R-:W-:Y:S01]  /*354a0*/  BAR.SYNC.DEFER_BLOCKING 0x0 ;  /* 0x0000000000007b1d */ /* 0x000fe20000010000 */
[----:B---3--:R-:W-:-:S02]  /*354b0*/  F2FP.PACK_AB R16, R0, R16 ;  /* 0x000000100010723e */ /* 0x008fc400000000ff */
[----:B----4-:R-:W-:Y:S02]  /*354c0*/  F2FP.PACK_AB R12, R20, R12 ;  /* 0x0000000c140c723e */ /* 0x010fe400000000ff */
[----:B--2---:R-:W-:Y:S02]  /*354d0*/  F2FP.PACK_AB R8, R21, R8 ;  /* 0x000000081508723e */ /* 0x004fe400000000ff */
[----:B------:R-:W-:Y:S02]  /*354e0*/  F2FP.PACK_AB R4, R22, R4 ;  /* 0x000000041604723e */ /* 0x000fe400000000ff */
[----:B------:R-:W2:Y:S04]  /*354f0*/  LDL.LU R22, [R1+0xc60] ;  /* 0x000c600001167983 */ /* 0x000ea80000300800 */
[----:B------:R-:W2:Y:S04]  /*35500*/  LDL.LU R21, [R1+0xc5c] ;  /* 0x000c5c0001157983 */ /* 0x000ea80000300800 */
[----:B------:R-:W3:Y:S04]  /*35510*/  LDL.LU R20, [R1+0xc58] ;  /* 0x000c580001147983 */ /* 0x000ee80000300800 */
[----:B------:R-:W4:Y:S02]  /*35520*/  LDL.LU R0, [R1+0xc54] ;  /* 0x000c540001007983 */ /* 0x000f240000300800 */
[----:B----4-:R-:W-:-:S02]  /*35530*/  F2FP.PACK_AB R5, R0, R5 ;  /* 0x000000050005723e */ /* 0x010fc400000000ff */
[----:B------:R-:W4:Y:S01]  /*35540*/  LDL.LU R0, [R1+0xc50] ;  /* 0x000c500001007983 */ /* 0x000f220000300800 */
[----:B------:R-:W-:Y:S02]  /*35550*/  F2FP.PACK_AB R13, R2, R13 ;  /* 0x0000000d020d723e */ /* 0x000fe400000000ff */
[----:B------:R-:W-:Y:S02]  /*35560*/  F2FP.PACK_AB R17, R6, R17 ;  /* 0x000000110611723e */ /* 0x000fe400000000ff */
[----:B------:R-:W-:Y:S02]  /*35570*/  F2FP.PACK_AB R6, R7, R10 ;  /* 0x0000000a0706723e */ /* 0x000fe400000000ff */
[----:B------:R-:W-:Y:S02]  /*35580*/  F2FP.PACK_AB R10, R11, R14 ;  /* 0x0000000e0b0a723e */ /* 0x000fe400000000ff */
[----:B------:R-:W-:Y:S02]  /*35590*/  F2FP.PACK_AB R14, R15, R18 ;  /* 0x000000120f0e723e */ /* 0x000fe400000000ff */
[----:B---3--:R-:W-:-:S02]  /*355a0*/  F2FP.PACK_AB R18, R19, R20 ;  /* 0x000000141312723e */ /* 0x008fc400000000ff */
[----:B--2---:R-:W-:Y:S02]  /*355b0*/  F2FP.PACK_AB R7, R21, R22 ;  /* 0x000000161507723e */ /* 0x004fe400000000ff */
[----:B------:R-:W-:Y:S02]  /*355c0*/  F2FP.PACK_AB R15, R25, R23 ;  /* 0x00000017190f723e */ /* 0x000fe400000000ff */
[----:B------:R-:W0:Y:S01]  /*355d0*/  LDS.128 R20, [R29] ;  /* 0x000000001d147984 */ /* 0x000e220000000c00 */
[----:B------:R-:W-:-:S03]  /*355e0*/  F2FP.PACK_AB R19, R26, R27 ;  /* 0x0000001b1a13723e */ /* 0x000fc600000000ff */
[----:B------:R-:W1:Y:S01]  /*355f0*/  LDS.128 R24, [R24] ;  /* 0x0000000018187984 */ /* 0x000e620000000c00 */
[----:B----4-:R-:W-:-:S03]  /*35600*/  F2FP.PACK_AB R9, R0, R9 ;  /* 0x000000090009723e */ /* 0x010fc600000000ff */
[----:B------:R-:W2:Y:S04]  /*35610*/  LDL.LU R0, [R1+0xc4c] ;  /* 0x000c4c0001007983 */ /* 0x000ea80000300800 */
[----:B------:R-:W2:Y:S02]  /*35620*/  LDL.LU R2, [R1+0xc48] ;  /* 0x000c480001027983 */ /* 0x000ea40000300800 */
[----:B--2---:R-:W-:Y:S02]  /*35630*/  F2FP.PACK_AB R11, R2, R0 ;  /* 0x00000000020b723e */ /* 0x004fe400000000ff */
[----:B------:R-:W2:Y:S04]  /*35640*/  LDL.LU R2, [R1+0xc44] ;  /* 0x000c440001027983 */ /* 0x000ea80000300800 */
[----:B------:R-:W2:Y:S04]  /*35650*/  LDL.LU R0, [R1+0xc40] ;  /* 0x000c400001007983 */ /* 0x000ea80000300800 */
[----:B0-----:R0:W-:Y:S04]  /*35660*/  STL [R1+0xbe8], R20 ;  /* 0x000be81401007387 */ /* 0x0011e80000100800 */
[----:B0-----:R-:W3:Y:S04]  /*35670*/  LDL.LU R20, [R1+0x64] ;  /* 0x0000640001147983 */ /* 0x001ee80000300800 */
[----:B------:R-:W-:Y:S04]  /*35680*/  STL [R1+0xbe4], R21 ;  /* 0x000be41501007387 */ /* 0x000fe80000100800 */
[----:B------:R-:W-:Y:S04]  /*35690*/  STL [R1+0xbe0], R22 ;  /* 0x000be01601007387 */ /* 0x000fe80000100800 */
[----:B------:R-:W-:Y:S04]  /*356a0*/  STL [R1+0xbdc], R23 ;  /* 0x000bdc1701007387 */ /* 0x000fe80000100800 */
[----:B-1----:R-:W-:Y:S04]  /*356b0*/  STL [R1+0xbf8], R24 ;  /* 0x000bf81801007387 */ /* 0x002fe80000100800 */
[----:B------:R-:W-:Y:S04]  /*356c0*/  STL [R1+0xbf4], R25 ;  /* 0x000bf41901007387 */ /* 0x000fe80000100800 */
[----:B------:R-:W-:Y:S04]  /*356d0*/  STL [R1+0xbf0], R26 ;  /* 0x000bf01a01007387 */ /* 0x000fe80000100800 */
[----:B------:R-:W-:Y:S04]  /*356e0*/  STL [R1+0xbec], R27 ;  /* 0x000bec1b01007387 */ /* 0x000fe80000100800 */
[----:B------:R-:W0:Y:S04]  /*356f0*/  LDS.128 R24, [R28] ;  /* 0x000000001c187984 */ /* 0x000e280000000c00 */
[----:B0-----:R-:W-:Y:S04]  /*35700*/  STL.64 [R1+0x40], R24 ;  /* 0x0000401801007387 */ /* 0x001fe80000100a00 */
[----:B------:R-:W-:Y:S04]  /*35710*/  STL.64 [R1+0x48], R26 ;  /* 0x0000481a01007387 */ /* 0x000fe80000100a00 */
[----:B------:R-:W0:Y:S04]  /*35720*/  LDS.128 R24, [R3] ;  /* 0x0000000003187984 */ /* 0x000e280000000c00 */
[----:B------:R-:W-:Y:S06]  /*35730*/  BAR.SYNC.DEFER_BLOCKING 0x0 ;  /* 0x0000000000007b1d */ /* 0x000fec0000010000 */
[----:B0-----:R0:W-:Y:S01]  /*35740*/  STL [R1+0x5c], R27 ;  /* 0x00005c1b01007387 */ /* 0x0011e20000100800 */
[----:B------:R-:W-:-:S03]  /*35750*/  MOV R29, R26 ;  /* 0x0000001a001d7202 */ /* 0x000fc60000000f00 */
[----:B------:R-:W4:Y:S01]  /*35760*/  LDL.LU R28, [R1+0x1f0] ;  /* 0x0001f000011c7983 */ /* 0x000f220000300800 */
[----:B------:R-:W-:Y:S01]  /*35770*/  IMAD.MOV.U32 R23, RZ, RZ, R25 ;  /* 0x000000ffff177224 */ /* 0x000fe200078e0019 */
[----:B------:R-:W-:Y:S02]  /*35780*/  MOV R22, R24 ;  /* 0x0000001800167202 */ /* 0x000fe40000000f00 */
[----:B0-----:R-:W2:Y:S04]  /*35790*/  LDL.LU R27, [R1+0x204] ;  /* 0x00020400011b7983 */ /* 0x001ea80000300800 */
[----:B------:R-:W2:Y:S04]  /*357a0*/  LDL.LU R26, [R1+0x200] ;  /* 0x00020000011a7983 */ /* 0x000ea80000300800 */
[----:B------:R-:W4:Y:S04]  /*357b0*/  LDL.LU R25, [R1+0x1fc] ;  /* 0x0001fc0001197983 */ /* 0x000f280000300800 */
[----:B------:R-:W4:Y:S04]  /*357c0*/  LDL.LU R24, [R1+0x210] ;  /* 0x0002100001187983 */ /* 0x000f280000300800 */
[----:B---3--:R-:W-:Y:S04]  /*357d0*/  STS.128 [R20], R4 ;  /* 0x0000000414007388 */ /* 0x008fe80000000c00 */
[----:B------:R-:W-:Y:S04]  /*357e0*/  STS.128 [R20+0x1000], R8 ;  /* 0x0010000814007388 */ /* 0x000fe80000000c00 */
[----:B------:R-:W-:Y:S04]  /*357f0*/  STS.128 [R20+0x80], R12 ;  /* 0x0000800c14007388 */ /* 0x000fe80000000c00 */
[----:B--2---:R0:W-:Y:S04]  /*35800*/  STL.64 [R1+0xc20], R26 ;  /* 0x000c201a01007387 */ /* 0x0041e80000100a00 */
[----:B0-----:R-:W2:Y:S04]  /*35810*/  LDL.LU R26, [R1+0x128] ;  /* 0x00012800011a7983 */ /* 0x001ea80000300800 */
[----:B------:R-:W2:Y:S04]  /*35820*/  LDL.LU R27, [R1+0x11c] ;  /* 0x00011c00011b7983 */ /* 0x000ea80000300800 */
[----:B----4-:R0:W-:Y:S04]  /*35830*/  STL.64 [R1+0xc18], R24 ;  /* 0x000c181801007387 */ /* 0x0101e80000100a00 */
[----:B0-----:R-:W3:Y:S04]  /*35840*/  LDL.LU R25, [R1+0xf0] ;  /* 0x0000f00001197983 */ /* 0x001ee80000300800 */
[----:B------:R-:W4:Y:S04]  /*35850*/  LDL.LU R24, [R1+0x10c] ;  /* 0x00010c0001187983 */ /* 0x000f280000300800 */
[----:B------:R-:W2:Y:S04]  /*35860*/  LDL.LU R21, [R1+0x20c] ;  /* 0x00020c0001157983 */ /* 0x000ea80000300800 */
[----:B------:R0:W-:Y:S04]  /*35870*/  STL [R1+0xc04], R29 ;  /* 0x000c041d01007387 */ /* 0x0001e80000100800 */
[----:B0-----:R-:W2:Y:S04]  /*35880*/  LDL.LU R29, [R1+0x208] ;  /* 0x00020800011d7983 */ /* 0x001ea80000300800 */
[----:B------:R0:W-:Y:S04]  /*35890*/  STL [R1+0xc00], R23 ;  /* 0x000c001701007387 */ /* 0x0001e80000100800 */
[----:B0-----:R-:W2:Y:S04]  /*358a0*/  LDL.LU R23, [R1+0x1f8] ;  /* 0x0001f80001177983 */ /* 0x001ea80000300800 */
[----:B------:R0:W-:Y:S04]  /*358b0*/  STL [R1+0xbfc], R22 ;  /* 0x000bfc1601007387 */ /* 0x0001e80000100800 */
[----:B0-----:R-:W2:Y:S04]  /*358c0*/  LDL.LU R22, [R1+0x1e4] ;  /* 0x0001e40001167983 */ /* 0x001ea80000300800 */
[----:B------:R-:W2:Y:S04]  /*358d0*/  LDL.LU R4, [R1+0xcc] ;  /* 0x0000cc0001047983 */ /* 0x000ea80000300800 */
[----:B------:R-:W2:Y:S04]  /*358e0*/  LDL.LU R5, [R1+0xe8] ;  /* 0x0000e80001057983 */ /* 0x000ea80000300800 */
[----:B------:R-:W2:Y:S04]  /*358f0*/  LDL.LU R6, [R1+0x100] ;  /* 0x0001000001067983 */ /* 0x000ea80000300800 */
[----:B------:R-:W4:Y:S04]  /*35900*/  LDL.LU R7, [R1+0x118] ;  /* 0x0001180001077983 */ /* 0x000f280000300800 */
[----:B------:R-:W2:Y:S04]  /*35910*/  LDL.LU R8, [R1+0xd4] ;  /* 0x0000d40001087983 */ /* 0x000ea80000300800 */
[----:B------:R-:W2:Y:S04]  /*35920*/  LDL.LU R9, [R1+0xf4] ;  /* 0x0000f40001097983 */ /* 0x000ea80000300800 */
[----:B------:R-:W3:Y:S04]  /*35930*/  LDL.LU R10, [R1+0xf8] ;  /* 0x0000f800010a7983 */ /* 0x000ee80000300800 */
[----:B------:R-:W2:Y:S04]  /*35940*/  LDL.LU R11, [R1+0x110] ;  /* 0x00011000010b7983 */ /* 0x000ea80000300800 */
[----:B------:R-:W2:Y:S04]  /*35950*/  LDL.LU R12, [R1+0x1d4] ;  /* 0x0001d400010c7983 */ /* 0x000ea80000300800 */
[----:B------:R-:W2:Y:S04]  /*35960*/  LDL.LU R13, [R1+0x1e0] ;  /* 0x0001e000010d7983 */ /* 0x000ea80000300800 */
[----:B------:R-:W2:Y:S04]  /*35970*/  LDL.LU R14, [R1+0x1d8] ;  /* 0x0001d800010e7983 */ /* 0x000ea80000300800 */
[----:B------:R-:W2:Y:S04]  /*35980*/  LDL.LU R15, [R1+0x1ec] ;  /* 0x0001ec00010f7983 */ /* 0x000ea80000300800 */
[----:B------:R-:W-:Y:S04]  /*35990*/  STS.128 [R20+0x1080], R16 ;  /* 0x0010801014007388 */ /* 0x000fe80000000c00 */
[----:B------:R-:W-:Y:S06]  /*359a0*/  BAR.SYNC.DEFER_BLOCKING 0x0 ;  /* 0x0000000000007b1d */ /* 0x000fec0000010000 */
[----:B--2---:R0:W-:Y:S04]  /*359b0*/  STL.64 [R1+0xc30], R14 ;  /* 0x000c300e01007387 */ /* 0x0041e80000100a00 */
[----:B0-----:R-:W2:Y:S04]  /*359c0*/  LDL.LU R14, [R1+0xd8] ;  /* 0x0000d800010e7983 */ /* 0x001ea80000300800 */
[----:B------:R-:W2:Y:S01]  /*359d0*/  LDL.LU R15, [R1+0xdc] ;  /* 0x0000dc00010f7983 */ /* 0x000ea20000300800 */
[----:B------:R-:W-:-:S02]  /*359e0*/  F2FP.PACK_AB R5, R9, R5 ;  /* 0x000000050905723e */ /* 0x000fc400000000ff */
[----:B---3--:R-:W-:Y:S02]  /*359f0*/  F2FP.PACK_AB R9, R10, R25 ;  /* 0x000000190a09723e */ /* 0x008fe400000000ff */
[----:B------:R-:W0:Y:S01]  /*35a00*/  S2R R25, SR_TID.X ;  /* 0x0000000000197919 */ /* 0x000e220000002100 */
[----:B----4-:R-:W-:Y:S02]  /*35a10*/  F2FP.PACK_AB R10, R7, R24 ;  /* 0x00000018070a723e */ /* 0x010fe400000000ff */
[----:B------:R-:W-:Y:S01]  /*35a20*/  F2FP.PACK_AB R7, R26, R27 ;  /* 0x0000001b1a07723e */ /* 0x000fe200000000ff */
[----:B------:R-:W-:Y:S01]  /*35a30*/  STL.64 [R1+0xc28], R12 ;  /* 0x000c280c01007387 */ /* 0x000fe20000100a00 */
[----:B------:R-:W-:Y:S02]  /*35a40*/  F2FP.PACK_AB R6, R11, R6 ;  /* 0x000000060b06723e */ /* 0x000fe400000000ff */
[C---:B0-----:R-:W-:Y:S01]  /*35a50*/  LOP3.LUT R24, R25.reuse, 0x1ff, RZ, 0xc0, !PT ;  /* 0x000001ff19187812 */ /* 0x041fe200078ec0ff */
[C---:B------:R-:W-:Y:S01]  /*35a60*/  IMAD.SHL.U32 R27, R25.reuse, 0x1000, RZ ;  /* 0x00001000191b7824 */ /* 0x040fe200078e00ff */
[----:B------:R-:W3:Y:S01]  /*35a70*/  LDL.LU R18, [R1+0x1dc] ;  /* 0x0001dc0001127983 */ /* 0x000ee20000300800 */
[----:B------:R-:W-:-:S02]  /*35a80*/  IMAD.SHL.U32 R26, R25, 0x1000, RZ ;  /* 0x00001000191a7824 */ /* 0x000fc400078e00ff */
[----:B------:R-:W-:-:S05]  /*35a90*/  IMAD.SHL.U32 R25, R25, 0x1000, RZ ;  /* 0x0000100019197824 */ /* 0x000fca00078e00ff */
[----:B------:R-:W-:-:S04]  /*35aa0*/  LOP3.LUT R25, R25, 0x6000, RZ, 0xc0, !PT ;  /* 0x0000600019197812 */ /* 0x000fc800078ec0ff */
[----:B------:R-:W-:Y:S02]  /*35ab0*/  LEA R25, R24, R25, 0x4 ;  /* 0x0000001918197211 */ /* 0x000fe400078e20ff */
[----:B------:R-:W-:Y:S02]  /*35ac0*/  LOP3.LUT R26, R26, 0x6000, RZ, 0xc0, !PT ;  /* 0x000060001a1a7812 */ /* 0x000fe400078ec0ff */
[----:B------:R-:W-:Y:S02]  /*35ad0*/  LOP3.LUT R27, R27, 0x6000, RZ, 0xc0, !PT ;  /* 0x000060001b1b7812 */ /* 0x000fe400078ec0ff */
[C---:B------:R-:W-:Y:S01]  /*35ae0*/  LEA R26, R24.reuse, R26, 0x4 ;  /* 0x0000001a181a7211 */ /* 0x040fe200078e20ff */
[----:B------:R-:W-:Y:S01]  /*35af0*/  STL [R1+0xc08], R19 ;  /* 0x000c081301007387 */ /* 0x000fe20000100800 */
[----:B------:R-:W-:Y:S02]  /*35b00*/  LEA R27, R24, R27, 0x4 ;  /* 0x0000001b181b7211 */ /* 0x000fe400078e20ff */
[----:B------:R-:W-:-:S02]  /*35b10*/  F2FP.PACK_AB R11, R0, R2 ;  /* 0x00000002000b723e */ /* 0x000fc400000000ff */
[----:B------:R-:W-:Y:S01]  /*35b20*/  LOP3.LUT R26, R26, 0x20, RZ, 0x3c, !PT ;  /* 0x000000201a1a7812 */ /* 0x000fe200078e3cff */
[----:B------:R-:W4:Y:S01]  /*35b30*/  LDL.LU R0, [R1+0xc3c] ;  /* 0x000c3c0001007983 */ /* 0x000f220000300800 */
[----:B------:R-:W-:-:S03]  /*35b40*/  LOP3.LUT R27, R27, 0x40, RZ, 0x3c, !PT ;  /* 0x000000401b1b7812 */ /* 0x000fc600078e3cff */
[----:B------:R-:W3:Y:S01]  /*35b50*/  LDL.LU R2, [R1+0xc38] ;  /* 0x000c380001027983 */ /* 0x000ee20000300800 */
[----:B--2---:R-:W-:Y:S02]  /*35b60*/  F2FP.PACK_AB R4, R14, R4 ;  /* 0x000000040e04723e */ /* 0x004fe400000000ff */
[----:B------:R-:W-:Y:S02]  /*35b70*/  F2FP.PACK_AB R8, R15, R8 ;  /* 0x000000080f08723e */ /* 0x000fe400000000ff */
[----:B------:R-:W0:Y:S04]  /*35b80*/  LDS.128 R12, [R25] ;  /* 0x00000000190c7984 */ /* 0x000e280000000c00 */
[----:B0-----:R-:W-:Y:S04]  /*35b90*/  STL.64 [R1+0x1c0], R12 ;  /* 0x0001c00c01007387 */ /* 0x001fe80000100a00 */
[----:B------:R-:W-:Y:S04]  /*35ba0*/  STL.64 [R1+0x1c8], R14 ;  /* 0x0001c80e01007387 */ /* 0x000fe80000100a00 */
[----:B------:R-:W0:Y:S04]  /*35bb0*/  LDS.128 R12, [R26] ;  /* 0x000000001a0c7984 */ /* 0x000e280000000c00 */
[----:B------:R-:W1:Y:S04]  /*35bc0*/  LDS.128 R24, [R27] ;  /* 0x000000001b187984 */ /* 0x000e680000000c00 */
[----:B0-----:R-:W-:Y:S04]  /*35bd0*/  STL.64 [R1+0x1b0], R12 ;  /* 0x0001b00c01007387 */ /* 0x001fe80000100a00 */
[----:B------:R0:W-:Y:S04]  /*35be0*/  STL.64 [R1+0x1b8], R14 ;  /* 0x0001b80e01007387 */ /* 0x0001e80000100a00 */
[----:B0-----:R-:W2:Y:S04]  /*35bf0*/  LDL.LU.64 R14, [R1+0xc30] ;  /* 0x000c3000010e7983 */ /* 0x001ea80000300a00 */
[----:B------:R-:W2:Y:S04]  /*35c00*/  LDL.LU.64 R12, [R1+0xc28] ;  /* 0x000c2800010c7983 */ /* 0x000ea80000300a00 */
[----:B-1----:R-:W-:Y:S04]  /*35c10*/  STL.64 [R1+0x1a0], R24 ;  /* 0x0001a01801007387 */ /* 0x002fe80000100a00 */
[----:B------:R-:W-:Y:S04]  /*35c20*/  STL.64 [R1+0x1a8], R26 ;  /* 0x0001a81a01007387 */ /* 0x000fe80000100a00 */
[----:B------:R-:W0:Y:S04]  /*35c30*/  LDS.128 R24, [R3] ;  /* 0x0000000003187984 */ /* 0x000e280000000c00 */
[----:B------:R-:W-:Y:S06]  /*35c40*/  BAR.SYNC.DEFER_BLOCKING 0x0 ;  /* 0x0000000000007b1d */ /* 0x000fec0000010000 */
[----:B0-----:R-:W-:Y:S04]  /*35c50*/  STL.64 [R1+0x190], R24 ;  /* 0x0001901801007387 */ /* 0x001fe80000100a00 */
[----:B------:R0:W-:Y:S04]  /*35c60*/  STL.64 [R1+0x198], R26 ;  /* 0x0001981a01007387 */ /* 0x0001e80000100a00 */
[----:B0-----:R-:W3:Y:S04]  /*35c70*/  LDL.LU.64 R26, [R1+0xc20] ;  /* 0x000c2000011a7983 */ /* 0x001ee80000300a00 */
[----:B------:R-:W3:Y:S04]  /*35c80*/  LDL.LU.64 R24, [R1+0xc18] ;  /* 0x000c180001187983 */ /* 0x000ee80000300a00 */
[----:B------:R4:W-:Y:S04]  /*35c90*/  STS.128 [R20], R4 ;  /* 0x0000000414007388 */ /* 0x0009e80000000c00 */
[----:B------:R-:W-:Y:S01]  /*35ca0*/  STS.128 [R20+0x1000], R8 ;  /* 0x0010000814007388 */ /* 0x000fe20000000c00 */
[----:B----4-:R-:W-:-:S03]  /*35cb0*/  F2FP.PACK_AB R5, R28, R0 ;  /* 0x000000001c05723e */ /* 0x010fc600000000ff */
[----:B------:R-:W4:Y:S01]  /*35cc0*/  LDL.LU R0, [R1+0xc10] ;  /* 0x000c100001007983 */ /* 0x000f220000300800 */
[----:B--2---:R-:W-:Y:S02]  /*35cd0*/  F2FP.PACK_AB R4, R13, R14 ;  /* 0x0000000e0d04723e */ /* 0x004fe400000000ff */
[----:B---3--:R-:W-:Y:S02]  /*35ce0*/  F2FP.PACK_AB R14, R23, R2 ;  /* 0x00000002170e723e */ /* 0x008fe400000000ff */
[----:B------:R-:W2:Y:S01]  /*35cf0*/  LDL.LU R2, [R1+0xc0c] ;  /* 0x000c0c0001027983 */ /* 0x000ea20000300800 */
[----:B------:R-:W-:Y:S02]  /*35d00*/  F2FP.PACK_AB R13, R15, R22 ;  /* 0x000000160f0d723e */ /* 0x000fe400000000ff */
[----:B------:R-:W-:Y:S01]  /*35d10*/  F2FP.PACK_AB R12, R18, R12 ;  /* 0x0000000c120c723e */ /* 0x000fe200000000ff */
[----:B------:R-:W3:Y:S01]  /*35d20*/  LDL.LU R19, [R1+0x20] ;  /* 0x0000200001137983 */ /* 0x000ee20000300800 */
[----:B------:R-:W-:-:S03]  /*35d30*/  F2FP.PACK_AB R15, R29, R27 ;  /* 0x0000001b1d0f723e */ /* 0x000fc600000000ff */
[----:B------:R-:W3:Y:S01]  /*35d40*/  LDL.LU R29, [R1+0x10] ;  /* 0x00001000011d7983 */ /* 0x000ee20000300800 */
[----:B------:R-:W-:Y:S02]  /*35d50*/  F2FP.PACK_AB R6, R26, R25 ;  /* 0x000000191a06723e */ /* 0x000fe400000000ff */
[----:B------:R-:W-:Y:S01]  /*35d60*/  F2FP.PACK_AB R7, R24, R21 ;  /* 0x000000151807723e */ /* 0x000fe200000000ff */
[----:B------:R-:W-:Y:S04]  /*35d70*/  STS.128 [R20+0x80], R12 ;  /* 0x0000800c14007388 */ /* 0x000fe80000000c00 */
[----:B------:R0:W-:Y:S04]  /*35d80*/  STS.128 [R20+0x1080], R4 ;  /* 0x0010800414007388 */ /* 0x0001e80000000c00 */
[----:B0-----:R-:W3:Y:S04]  /*35d90*/  LDL R5, [R1+0x30] ;  /* 0x0000300001057983 */ /* 0x001ee80000100800 */
[----:B------:R-:W0:Y:S01]  /*35da0*/  S2R R3, SR_TID.X ;  /* 0x0000000000037919 */ /* 0x000e220000002100 */
[----:B------:R-:W-:-:S03]  /*35db0*/  IMAD.MOV.U32 R28, RZ, RZ, c[0x0][0x1c8] ;  /* 0x00007200ff1c7624 */ /* 0x000fc600078e00ff */
[----:B------:R-:W3:Y:S04]  /*35dc0*/  LDL.LU R23, [R1+0x34] ;  /* 0x0000340001177983 */ /* 0x000ee80000300800 */
[----:B------:R-:W3:Y:S04]  /*35dd0*/  LDL.LU R22, [R1+0x24] ;  /* 0x0000240001167983 */ /* 0x000ee80000300800 */
[----:B------:R-:W3:Y:S04]  /*35de0*/  LDL.LU R24, [R1+0x14] ;  /* 0x0000140001187983 */ /* 0x000ee80000300800 */
[----:B------:R-:W3:Y:S04]  /*35df0*/  LDL.LU R25, [R1+0x4] ;  /* 0x0000040001197983 */ /* 0x000ee80000300800 */
[----:B------:R-:W3:Y:S01]  /*35e00*/  LDL.LU R26, [R1+0x38] ;  /* 0x00003800011a7983 */ /* 0x000ee20000300800 */
[----:B0-----:R-:W-:-:S03]  /*35e10*/  SHF.R.U32.HI R3, RZ, 0x8, R3 ;  /* 0x00000008ff037819 */ /* 0x001fc60000011603 */
[----:B------:R-:W3:Y:S01]  /*35e20*/  LDL.LU R27, [R1+0x28] ;  /* 0x00002800011b7983 */ /* 0x000ee20000300800 */
[----:B------:R-:W-:-:S03]  /*35e30*/  SGXT.U32 R3, R3, 0x1 ;  /* 0x000000010303781a */ /* 0x000fc60000000000 */
[----:B------:R-:W3:Y:S02]  /*35e40*/  LDL.LU R20, [R1+0x18] ;  /* 0x0000180001147983 */ /* 0x000ee40000300800 */
[----:B------:R-:W-:Y:S02]  /*35e50*/  IMAD R3, R3, c[0x0][0x1c8], RZ ;  /* 0x0000720003037a24 */ /* 0x000fe400078e02ff */
[----:B------:R-:W3:Y:S03]  /*35e60*/  LDL.LU R21, [R1+0x8] ;  /* 0x0000080001157983 */ /* 0x000ee60000300800 */
[C---:B------:R-:W-:Y:S01]  /*35e70*/  LEA R9, R28.reuse, R3, 0x1 ;  /* 0x000000031c097211 */ /* 0x040fe200078e08ff */
[----:B------:R-:W3:Y:S04]  /*35e80*/  LDL.LU R15, [R1+0x3c] ;  /* 0x00003c00010f7983 */ /* 0x000ee80000300800 */
[----:B------:R-:W-:Y:S01]  /*35e90*/  BAR.SYNC.DEFER_BLOCKING 0x0 ;  /* 0x0000000000007b1d */ /* 0x000fe20000010000 */
[----:B----4-:R-:W-:Y:S01]  /*35ea0*/  LEA R10, P3, R3, R0, 0x1 ;  /* 0x00000000030a7211 */ /* 0x010fe200078608ff */
[----:B------:R-:W-:-:S04]  /*35eb0*/  IMAD R12, R28, 0x2, R9 ;  /* 0x000000021c0c7824 */ /* 0x000fc800078e0209 */
[----:B------:R-:W4:Y:S04]  /*35ec0*/  LDL.LU R16, [R1+0x2c] ;  /* 0x00002c0001107983 */ /* 0x000f280000300800 */
[----:B------:R-:W4:Y:S04]  /*35ed0*/  LDL.LU R17, [R1+0x1c] ;  /* 0x00001c0001117983 */ /* 0x000f280000300800 */
[----:B------:R-:W4:Y:S01]  /*35ee0*/  LDL.LU R18, [R1+0xc] ;  /* 0x00000c0001127983 */ /* 0x000f220000300800 */
[----:B--2---:R-:W-:Y:S02]  /*35ef0*/  LEA.HI.X.SX32 R11, R3, R2, 0x1, P3 ;  /* 0x00000002030b7211 */ /* 0x004fe400018f0eff */
[----:B------:R-:W-:-:S02]  /*35f00*/  LEA R6, P3, R12, R0, 0x1 ;  /* 0x000000000c067211 */ /* 0x000fc400078608ff */
[----:B------:R-:W-:Y:S02]  /*35f10*/  LEA R3, R28, R12, 0x1 ;  /* 0x0000000c1c037211 */ /* 0x000fe400078e08ff */
[----:B------:R-:W-:Y:S02]  /*35f20*/  LEA.HI.X.SX32 R7, R12, R2, 0x1, P3 ;  /* 0x000000020c077211 */ /* 0x000fe400018f0eff */
[C---:B------:R-:W-:Y:S01]  /*35f30*/  LEA R4, P3, R3.reuse, R0, 0x1 ;  /* 0x0000000003047211 */ /* 0x040fe200078608ff */
[----:B---3--:R0:W-:Y:S04]  /*35f40*/  STG.E.U16 [R10.64], R5 ;  /* 0x000000050a007986 */ /* 0x0081e8000c101506 */
[----:B0-----:R-:W2:Y:S01]  /*35f50*/  LDL.LU R11, [R1] ;  /* 0x00000000010b7983 */ /* 0x001ea20000300800 */
[----:B------:R-:W-:Y:S01]  /*35f60*/  IMAD R10, R28, 0x2, R3 ;  /* 0x000000021c0a7824 */ /* 0x000fe200078e0203 */
[----:B------:R-:W-:-:S02]  /*35f70*/  LEA.HI.X.SX32 R5, R3, R2, 0x1, P3 ;  /* 0x0000000203057211 */ /* 0x000fc400018f0eff */
[----:B------:R-:W3:Y:S01]  /*35f80*/  LDL.LU R3, [R1+0x30] ;  /* 0x0000300001037983 */ /* 0x000ee20000300800 */
[----:B------:R-:W-:-:S04]  /*35f90*/  LEA R8, P4, R9, R0, 0x1 ;  /* 0x0000000009087211 */ /* 0x000fc800078808ff */
[----:B------:R-:W-:-:S05]  /*35fa0*/  LEA.HI.X.SX32 R9, R9, R2, 0x1, P4 ;  /* 0x0000000209097211 */ /* 0x000fca00020f0eff */
[----:B------:R0:W-:Y:S04]  /*35fb0*/  STG.E.U16 [R8.64], R19 ;  /* 0x0000001308007986 */ /* 0x0001e8000c101506 */
[----:B------:R1:W-:Y:S01]  /*35fc0*/  STG.E.U16 [R6.64], R29 ;  /* 0x0000001d06007986 */ /* 0x0003e2000c101506 */
[----:B0-----:R-:W-:Y:S02]  /*35fd0*/  LEA R8, P3, R10, R0, 0x1 ;  /* 0x000000000a087211 */ /* 0x001fe400078608ff */
[----:B-1----:R-:W-:Y:S02]  /*35fe0*/  LEA R6, R28, R10, 0x1 ;  /* 0x0000000a1c067211 */ /* 0x002fe400078e08ff */
[----:B------:R-:W-:Y:S02]  /*35ff0*/  LEA.HI.X.SX32 R9, R10, R2, 0x1, P3 ;  /* 0x000000020a097211 */ /* 0x000fe400018f0eff */
[----:B------:R-:W-:-:S02]  /*36000*/  PRMT R10, R29, 0x7632, R10 ;  /* 0x000076321d0a7816 */ /* 0x000fc4000000000a */
[----:B----4-:R-:W-:Y:S01]  /*36010*/  PRMT R12, R17, 0x7632, R12 ;  /* 0x00007632110c7816 */ /* 0x010fe2000000000c */
[----:B--2---:R0:W-:Y:S01]  /*36020*/  STG.E.U16 [R4.64], R11 ;  /* 0x0000000b04007986 */ /* 0x0041e2000c101506 */
[----:B---3--:R-:W-:Y:S01]  /*36030*/  PRMT R7, R3, 0x7632, R7 ;  /* 0x0000763203077816 */ /* 0x008fe20000000007 */
[----:B------:R-:W-:Y:S01]  /*36040*/  IMAD R3, R28, 0x2, R6 ;  /* 0x000000021c037824 */ /* 0x000fe200078e0206 */
[----:B0-----:R-:W-:-:S03]  /*36050*/  LEA R4, P3, R6, R0, 0x1 ;  /* 0x0000000006047211 */ /* 0x001fc600078608ff */
[----:B------:R0:W-:Y:S01]  /*36060*/  STG.E.U16 [R8.64], R7 ;  /* 0x0000000708007986 */ /* 0x0001e2000c101506 */
[----:B------:R-:W-:Y:S02]  /*36070*/  LEA.HI.X.SX32 R5, R6, R2, 0x1, P3 ;  /* 0x0000000206057211 */ /* 0x000fe400018f0eff */
[----:B------:R-:W-:Y:S02]  /*36080*/  PRMT R6, R19, 0x7632, R6 ;  /* 0x0000763213067816 */ /* 0x000fe40000000006 */
[----:B------:R-:W2:Y:S01]  /*36090*/  LDL.LU R19, [R1+0xc08] ;  /* 0x000c080001137983 */ /* 0x000ea20000300800 */
[----:B0-----:R-:W-:-:S03]  /*360a0*/  LEA R7, R28, R3, 0x1 ;  /* 0x000000031c077211 */ /* 0x001fc600078e08ff */
[----:B------:R0:W-:Y:S01]  /*360b0*/  STG.E.U16 [R4.64], R6 ;  /* 0x0000000604007986 */ /* 0x0001e2000c101506 */
[----:B------:R-:W-:-:S03]  /*360c0*/  LEA R8, P3, R3, R0, 0x1 ;  /* 0x0000000003087211 */ /* 0x000fc600078608ff */
[----:B------:R-:W3:Y:S01]  /*360d0*/  LDL.LU R29, [R1+0xc04] ;  /* 0x000c0400011d7983 */ /* 0x000ee20000300800 */
[----:B------:R-:W-:Y:S01]  /*360e0*/  LEA.HI.X.SX32 R9, R3, R2, 0x1, P3 ;  /* 0x0000000203097211 */ /* 0x000fe200018f0eff */
[----:B0-----:R-:W-:Y:S01]  /*360f0*/  IMAD R5, R28, 0x2, R7 ;  /* 0x000000021c057824 */ /* 0x001fe200078e0207 */
[----:B------:R-:W-:-:S03]  /*36100*/  LEA R6, P3, R7, R0, 0x1 ;  /* 0x0000000007067211 */ /* 0x000fc600078608ff */
[----:B------:R0:W-:Y:S01]  /*36110*/  STG.E.U16 [R8.64], R10 ;  /* 0x0000000a08007986 */ /* 0x0001e2000c101506 */
[C---:B------:R-:W-:Y:S02]  /*36120*/  LEA R3, R28.reuse, R5, 0x1 ;  /* 0x000000051c037211 */ /* 0x040fe400078e08ff */
[----:B------:R-:W-:Y:S02]  /*36130*/  LEA.HI.X.SX32 R7, R7, R2, 0x1, P3 ;  /* 0x0000000207077211 */ /* 0x000fe400018f0eff */
[-C--:B------:R-:W-:Y:S02]  /*36140*/  LEA R4, P4, R5, R0.reuse, 0x1 ;  /* 0x0000000005047211 */ /* 0x080fe400078808ff */
[----:B0-----:R-:W-:Y:S01]  /*36150*/  PRMT R9, R11, 0x7632, R9 ;  /* 0x000076320b097816 */ /* 0x001fe20000000009 */
[C---:B------:R-:W-:Y:S01]  /*36160*/  IMAD R11, R28.reuse, 0x2, R3 ;  /* 0x000000021c0b7824 */ /* 0x040fe200078e0203 */
[----:B------:R-:W-:Y:S02]  /*36170*/  LEA R8, P3, R3, R0, 0x1 ;  /* 0x0000000003087211 */ /* 0x000fe400078608ff */
[----:B------:R-:W-:Y:S01]  /*36180*/  LEA.HI.X.SX32 R5, R5, R2, 0x1, P4 ;  /* 0x0000000205057211 */ /* 0x000fe200020f0eff */
[----:B------:R0:W-:Y:S01]  /*36190*/  STG.E.U16 [R6.64], R9 ;  /* 0x0000000906007986 */ /* 0x0001e2000c101506 */
[----:B------:R-:W-:-:S03]  /*361a0*/  LEA R10, R28, R11, 0x1 ;  /* 0x0000000b1c0a7211 */ /* 0x000fc600078e08ff */
[----:B------:R1:W-:Y:S01]  /*361b0*/  STG.E.U16 [R4.64], R23 ;  /* 0x0000001704007986 */ /* 0x0003e2000c101506 */
[----:B0-----:R-:W-:Y:S02]  /*361c0*/  LEA.HI.X.SX32 R9, R3, R2, 0x1, P3 ;  /* 0x0000000203097211 */ /* 0x001fe400018f0eff */
[----:B------:R-:W-:Y:S01]  /*361d0*/  LEA R6, P3, R11, R0, 0x1 ;  /* 0x000000000b067211 */ /* 0x000fe200078608ff */
[----:B------:R-:W-:-:S03]  /*361e0*/  IMAD R3, R28, 0x2, R10 ;  /* 0x000000021c037824 */ /* 0x000fc600078e020a */
[----:B------:R-:W-:Y:S02]  /*361f0*/  LEA.HI.X.SX32 R7, R11, R2, 0x1, P3 ;  /* 0x000000020b077211 */ /* 0x000fe400018f0eff */
[C---:B-1----:R-:W-:Y:S01]  /*36200*/  LEA R4, P3, R10.reuse, R0, 0x1 ;  /* 0x000000000a047211 */ /* 0x042fe200078608ff */
[----:B------:R0:W-:Y:S03]  /*36210*/  STG.E.U16 [R8.64], R22 ;  /* 0x0000001608007986 */ /* 0x0001e6000c101506 */
[----:B------:R-:W-:Y:S01]  /*36220*/  LEA.HI.X.SX32 R5, R10, R2, 0x1, P3 ;  /* 0x000000020a057211 */ /* 0x000fe200018f0eff */
[----:B------:R1:W-:Y:S01]  /*36230*/  STG.E.U16 [R6.64], R24 ;  /* 0x0000001806007986 */ /* 0x0003e2000c101506 */
[----:B------:R-:W-:Y:S02]  /*36240*/  PRMT R10, R23, 0x7632, R10 ;  /* 0x00007632170a7816 */ /* 0x000fe4000000000a */
[----:B0-----:R-:W-:-:S02]  /*36250*/  LEA R8, P3, R3, R0, 0x1 ;  /* 0x0000000003087211 */ /* 0x001fc400078608ff */
[C---:B-1----:R-:W-:Y:S01]  /*36260*/  LEA R7, R28.reuse, R3, 0x1 ;  /* 0x000000031c077211 */ /* 0x042fe200078e08ff */
[----:B------:R0:W-:Y:S01]  /*36270*/  STG.E.U16 [R4.64], R25 ;  /* 0x0000001904007986 */ /* 0x0001e2000c101506 */
[----:B------:R-:W-:Y:S02]  /*36280*/  LEA.HI.X.SX32 R9, R3, R2, 0x1, P3 ;  /* 0x0000000203097211 */ /* 0x000fe400018f0eff */
[C---:B------:R-:W-:Y:S01]  /*36290*/  LEA R6, P3, R7.reuse, R0, 0x1 ;  /* 0x0000000007067211 */ /* 0x040fe200078608ff */
[----:B------:R-:W-:Y:S01]  /*362a0*/  IMAD R3, R28, 0x2, R7 ;  /* 0x000000021c037824 */ /* 0x000fe200078e0207 */
[----:B------:R-:W-:Y:S01]  /*362b0*/  PRMT R11, R24, 0x7632, R11 ;  /* 0x00007632180b7816 */ /* 0x000fe2000000000b */
[----:B------:R1:W-:Y:S01]  /*362c0*/  STG.E.U16 [R8.64], R10 ;  /* 0x0000000a08007986 */ /* 0x0003e2000c101506 */
[----:B------:R-:W-:-:S03]  /*362d0*/  LEA.HI.X.SX32 R7, R7, R2, 0x1, P3 ;  /* 0x0000000207077211 */ /* 0x000fc600018f0eff */
[----:B------:R-:W4:Y:S01]  /*362e0*/  LDL.LU R23, [R1+0xc00] ;  /* 0x000c000001177983 */ /* 0x000f220000300800 */
[C---:B0-----:R-:W-:Y:S02]  /*362f0*/  LEA R4, P3, R3.reuse, R0, 0x1 ;  /* 0x0000000003047211 */ /* 0x041fe400078608ff */
[----:B-1----:R-:W-:Y:S02]  /*36300*/  LEA R9, R28, R3, 0x1 ;  /* 0x000000031c097211 */ /* 0x002fe400078e08ff */
[----:B------:R-:W-:Y:S02]  /*36310*/  PRMT R10, R22, 0x7632, R10 ;  /* 0x00007632160a7816 */ /* 0x000fe4000000000a */
[----:B------:R-:W-:Y:S01]  /*36320*/  LEA.HI.X.SX32 R5, R3, R2, 0x1, P3 ;  /* 0x0000000203057211 */ /* 0x000fe200018f0eff */
[C---:B------:R-:W-:Y:S01]  /*36330*/  IMAD R3, R28.reuse, 0x2, R9 ;  /* 0x000000021c037824 */ /* 0x040fe200078e0209 */
[C---:B------:R-:W-:Y:S01]  /*36340*/  LEA R8, P3, R9.reuse, R0, 0x1 ;  /* 0x0000000009087211 */ /* 0x040fe200078608ff */
[----:B------:R0:W-:Y:S03]  /*36350*/  STG.E.U16 [R6.64], R10 ;  /* 0x0000000a06007986 */ /* 0x0001e6000c101506 */
[----:B------:R-:W-:Y:S01]  /*36360*/  LEA.HI.X.SX32 R9, R9, R2, 0x1, P3 ;  /* 0x0000000209097211 */ /* 0x000fe200018f0eff */
[----:B------:R1:W-:Y:S04]  /*36370*/  STG.E.U16 [R4.64], R11 ;  /* 0x0000000b04007986 */ /* 0x0003e8000c101506 */
[----:B------:R-:W2:Y:S01]  /*36380*/  LDL.LU R22, [R1+0xbfc] ;  /* 0x000bfc0001167983 */ /* 0x000ea20000300800 */
[----:B0-----:R-:W-:-:S03]  /*36390*/  LEA R7, R28, R3, 0x1 ;  /* 0x000000031c077211 */ /* 0x001fc600078e08ff */
[----:B------:R-:W3:Y:S01]  /*363a0*/  LDL.LU R24, [R1+0xbf8] ;  /* 0x000bf80001187983 */ /* 0x000ee20000300800 */
[----:B-1----:R-:W-:Y:S01]  /*363b0*/  PRMT R11, R25, 0x7632, R11 ;  /* 0x00007632190b7816 */ /* 0x002fe2000000000b */
[C---:B------:R-:W-:Y:S01]  /*363c0*/  IMAD R10, R28.reuse, 0x2, R7 ;  /* 0x000000021c0a7824 */ /* 0x040fe200078e0207 */
[-C--:B------:R-:W-:Y:S01]  /*363d0*/  LEA R4, P3, R3, R0.reuse, 0x1 ;  /* 0x0000000003047211 */ /* 0x080fe200078608ff */
[----:B------:R-:W4:Y:S01]  /*363e0*/  LDL.LU R25, [R1+0xbf4] ;  /* 0x000bf40001197983 */ /* 0x000f220000300800 */
[----:B------:R-:W-:Y:S02]  /*363f0*/  LEA R6, P4, R7, R0, 0x1 ;  /* 0x0000000007067211 */ /* 0x000fe400078808ff */
[-C--:B------:R-:W-:Y:S01]  /*36400*/  LEA.HI.X.SX32 R5, R3, R2.reuse, 0x1, P3 ;  /* 0x0000000203057211 */ /* 0x080fe200018f0eff */
[----:B------:R0:W-:Y:S01]  /*36410*/  STG.E.U16 [R8.64], R11 ;  /* 0x0000000b08007986 */ /* 0x0001e2000c101506 */
[----:B------:R-:W-:Y:S02]  /*36420*/  LEA.HI.X.SX32 R7, R7, R2, 0x1, P4 ;  /* 0x0000000207077211 */ /* 0x000fe400020f0eff */
[----:B------:R-:W-:Y:S01]  /*36430*/  LEA R3, R28, R10, 0x1 ;  /* 0x0000000a1c037211 */ /* 0x000fe200078e08ff */
[----:B------:R1:W-:Y:S04]  /*36440*/  STG.E.U16 [R4.64], R26 ;  /* 0x0000001a04007986 */ /* 0x0003e8000c101506 */
[----:B------:R1:W-:Y:S01]  /*36450*/  STG.E.U16 [R6.64], R27 ;  /* 0x0000001b06007986 */ /* 0x0003e2000c101506 */
[----:B0-----:R-:W-:-:S04]  /*36460*/  LEA R8, P3, R10, R0, 0x1 ;  /* 0x000000000a087211 */ /* 0x001fc800078608ff */
[----:B------:R-:W-:Y:S02]  /*36470*/  LEA.HI.X.SX32 R9, R10, R2, 0x1, P3 ;  /* 0x000000020a097211 */ /* 0x000fe400018f0eff */
[C---:B-1----:R-:W-:Y:S01]  /*36480*/  LEA R4, P3, R3.reuse, R0, 0x1 ;  /* 0x0000000003047211 */ /* 0x042fe200078608ff */
[C---:B------:R-:W-:Y:S02]  /*36490*/  IMAD R6, R28.reuse, 0x2, R3 ;  /* 0x000000021c067824 */ /* 0x040fe400078e0203 */
[----:B------:R0:W-:Y:S01]  /*364a0*/  STG.E.U16 [R8.64], R20 ;  /* 0x0000001408007986 */ /* 0x0001e2000c101506 */
[----:B------:R-:W-:Y:S02]  /*364b0*/  LEA.HI.X.SX32 R5, R3, R2, 0x1, P3 ;  /* 0x0000000203057211 */ /* 0x000fe400018f0eff */
[----:B------:R-:W-:-:S03]  /*364c0*/  LEA R3, R28, R6, 0x1 ;  /* 0x000000061c037211 */ /* 0x000fc600078e08ff */
[----:B------:R1:W-:Y:S01]  /*364d0*/  STG.E.U16 [R4.64], R21 ;  /* 0x0000001504007986 */ /* 0x0003e2000c101506 */
[----:B0-----:R-:W-:Y:S01]  /*364e0*/  LEA R8, P3, R6, R0, 0x1 ;  /* 0x0000000006087211 */ /* 0x001fe200078608ff */
[----:B------:R-:W-:-:S03]  /*364f0*/  IMAD R7, R28, 0x2, R3 ;  /* 0x000000021c077824 */ /* 0x000fc600078e0203 */
[----:B------:R-:W-:Y:S02]  /*36500*/  LEA.HI.X.SX32 R9, R6, R2, 0x1, P3 ;  /* 0x0000000206097211 */ /* 0x000fe400018f0eff */
[----:B------:R-:W-:Y:S02]  /*36510*/  PRMT R6, R26, 0x7632, R6 ;  /* 0x000076321a067816 */ /* 0x000fe40000000006 */
[----:B-1----:R-:W-:Y:S01]  /*36520*/  LEA R4, P3, R3, R0, 0x1 ;  /* 0x0000000003047211 */ /* 0x002fe200078608ff */
[----:B------:R-:W4:Y:S01]  /*36530*/  LDL.LU R26, [R1+0xbf0] ;  /* 0x000bf000011a7983 */ /* 0x000f220000300800 */
[----:B------:R-:W-:Y:S02]  /*36540*/  PRMT R10, R27, 0x7632, R10 ;  /* 0x000076321b0a7816 */ /* 0x000fe4000000000a */
[----:B------:R-:W-:Y:S01]  /*36550*/  LEA.HI.X.SX32 R5, R3, R2, 0x1, P3 ;  /* 0x0000000203057211 */ /* 0x000fe200018f0eff */
[----:B------:R0:W-:Y:S01]  /*36560*/  STG.E.U16 [R8.64], R6 ;  /* 0x0000000608007986 */ /* 0x0001e2000c101506 */
[----:B------:R-:W-:-:S03]  /*36570*/  LEA R3, R28, R7, 0x1 ;  /* 0x000000071c037211 */ /* 0x000fc600078e08ff */
[----:B------:R1:W-:Y:S01]  /*36580*/  STG.E.U16 [R4.64], R10 ;  /* 0x0000000a04007986 */ /* 0x0003e2000c101506 */
[----:B------:R-:W-:-:S03]  /*36590*/  PRMT R11, R20, 0x7632, R11 ;  /* 0x00007632140b7816 */ /* 0x000fc6000000000b */
[----:B------:R-:W4:Y:S01]  /*365a0*/  LDL.LU R27, [R1+0xbec] ;  /* 0x000bec00011b7983 */ /* 0x000f220000300800 */
[C---:B0-----:R-:W-:Y:S01]  /*365b0*/  LEA R6, P3, R7.reuse, R0, 0x1 ;  /* 0x0000000007067211 */ /* 0x041fe200078608ff */
[----:B------:R-:W-:Y:S02]  /*365c0*/  IMAD R9, R28, 0x2, R3 ;  /* 0x000000021c097824 */ /* 0x000fe400078e0203 */
[----:B------:R-:W4:Y:S01]  /*365d0*/  LDL.LU R20, [R1+0xbe8] ;  /* 0x000be80001147983 */ /* 0x000f220000300800 */
[----:B------:R-:W-:Y:S02]  /*365e0*/  LEA.HI.X.SX32 R7, R7, R2, 0x1, P3 ;  /* 0x0000000207077211 */ /* 0x000fe400018f0eff */
[----:B-1----:R-:W-:Y:S02]  /*365f0*/  LEA R4, P3, R3, R0, 0x1 ;  /* 0x0000000003047211 */ /* 0x002fe400078608ff */
[----:B------:R-:W-:Y:S02]  /*36600*/  PRMT R10, R21, 0x7632, R10 ;  /* 0x00007632150a7816 */ /* 0x000fe4000000000a */
[----:B------:R-:W-:Y:S01]  /*36610*/  LEA.HI.X.SX32 R5, R3, R2, 0x1, P3 ;  /* 0x0000000203057211 */ /* 0x000fe200018f0eff */
[----:B------:R0:W-:Y:S01]  /*36620*/  STG.E.U16 [R6.64], R11 ;  /* 0x0000000b06007986 */ /* 0x0001e2000c101506 */
[----:B------:R-:W-:-:S02]  /*36630*/  LEA R8, P3, R9, R0, 0x1 ;  /* 0x0000000009087211 */ /* 0x000fc400078608ff */
[----:B------:R-:W-:Y:S01]  /*36640*/  LEA R3, R28, R9, 0x1 ;  /* 0x000000091c037211 */ /* 0x000fe200078e08ff */
[----:B------:R1:W-:Y:S01]  /*36650*/  STG.E.U16 [R4.64], R10 ;  /* 0x0000000a04007986 */ /* 0x0003e2000c101506 */
[----:B------:R-:W-:-:S03]  /*36660*/  LEA.HI.X.SX32 R9, R9, R2, 0x1, P3 ;  /* 0x0000000209097211 */ /* 0x000fc600018f0eff */
[----:B------:R-:W4:Y:S01]  /*36670*/  LDL.LU R21, [R1+0xbe4] ;  /* 0x000be40001157983 */ /* 0x000f220000300800 */
[----:B0-----:R-:W-:Y:S01]  /*36680*/  IMAD R6, R28, 0x2, R3 ;  /* 0x000000021c067824 */ /* 0x001fe200078e0203 */
[C---:B-1----:R-:W-:Y:S02]  /*36690*/  LEA R4, P3, R3.reuse, R0, 0x1 ;  /* 0x0000000003047211 */ /* 0x042fe400078608ff */
[----:B------:R0:W-:Y:S02]  /*366a0*/  STG.E.U16 [R8.64], R15 ;  /* 0x0000000f08007986 */ /* 0x0001e4000c101506 */
[----:B------:R-:W-:Y:S02]  /*366b0*/  LEA.HI.X.SX32 R5, R3, R2, 0x1, P3 ;  /* 0x0000000203057211 */ /* 0x000fe400018f0eff */
[----:B0-----:R-:W-:-:S04]  /*366c0*/  LEA R8, P3, R6, R0, 0x1 ;  /* 0x0000000006087211 */ /* 0x001fc800078608ff */
[----:B------:R-:W-:Y:S01]  /*366d0*/  LEA.HI.X.SX32 R9, R6, R2, 0x1, P3 ;  /* 0x0000000206097211 */ /* 0x000fe200018f0eff */
[----:B------:R-:W-:Y:S04]  /*366e0*/  STG.E.U16 [R4.64], R16 ;  /* 0x0000001004007986 */ /* 0x000fe8000c101506 */
[----:B------:R0:W-:Y:S04]  /*366f0*/  STG.E.U16 [R8.64], R17 ;  /* 0x0000001108007986 */ /* 0x0001e8000c101506 */
[----:B0-----:R-:W4:Y:S01]  /*36700*/  LDL.LU R17, [R1+0x40] ;  /* 0x0000400001117983 */ /* 0x001f220000300800 */
[----:B------:R-:W-:-:S04]  /*36710*/  LEA R3, R28, R6, 0x1 ;  /* 0x000000061c037211 */ /* 0x000fc800078e08ff */
[----:B------:R-:W-:-:S04]  /*36720*/  LEA R6, P3, R3, R0, 0x1 ;  /* 0x0000000003067211 */ /* 0x000fc800078608ff */
[----:B------:R-:W-:Y:S01]  /*36730*/  LEA.HI.X.SX32 R7, R3, R2, 0x1, P3 ;  /* 0x0000000203077211 */ /* 0x000fe200018f0eff */
[--C-:B------:R-:W-:Y:S01]  /*36740*/  IMAD R4, R28, 0x2, R3.reuse ;  /* 0x000000021c047824 */ /* 0x100fe200078e0203 */
[----:B------:R-:W-:-:S03]  /*36750*/  PRMT R3, R18, 0x7632, R3 ;  /* 0x0000763212037816 */ /* 0x000fc60000000003 */
[----:B------:R0:W-:Y:S04]  /*36760*/  STG.E.U16 [R6.64], R18 ;  /* 0x0000001206007986 */ /* 0x0001e8000c101506 */
[----:B0-----:R-:W4:Y:S01]  /*36770*/  LDL.LU R18, [R1+0x44] ;  /* 0x0000440001127983 */ /* 0x001f220000300800 */
[----:B------:R-:W-:Y:S02]  /*36780*/  LEA R9, R28, R4, 0x1 ;  /* 0x000000041c097211 */ /* 0x000fe400078e08ff */
[----:B------:R-:W-:-:S03]  /*36790*/  LEA R10, P3, R4, R0, 0x1 ;  /* 0x00000000040a7211 */ /* 0x000fc600078608ff */
[----:B------:R-:W-:Y:S01]  /*367a0*/  IMAD R5, R28, 0x2, R9 ;  /* 0x000000021c057824 */ /* 0x000fe200078e0209 */
[----:B------:R-:W-:Y:S02]  /*367b0*/  LEA.HI.X.SX32 R11, R4, R2, 0x1, P3 ;  /* 0x00000002040b7211 */ /* 0x000fe400018f0eff */
[-C--:B------:R-:W-:Y:S02]  /*367c0*/  LEA R8, P4, R9, R0.reuse, 0x1 ;  /* 0x0000000009087211 */ /* 0x080fe400078808ff */
[----:B------:R-:W-:Y:S02]  /*367d0*/  LEA R6, P3, R5, R0, 0x1 ;  /* 0x0000000005067211 */ /* 0x000fe400078608ff */
[----:B------:R-:W-:Y:S02]  /*367e0*/  LEA R4, R28, R5, 0x1 ;  /* 0x000000051c047211 */ /* 0x000fe400078e08ff */
[----:B------:R-:W-:Y:S02]  /*367f0*/  PRMT R14, R15, 0x7632, R14 ;  /* 0x000076320f0e7816 */ /* 0x000fe4000000000e */
[----:B------:R-:W-:-:S02]  /*36800*/  PRMT R13, R16, 0x7632, R13 ;  /* 0x00007632100d7816 */ /* 0x000fc4000000000d */
[-C--:B------:R-:W-:Y:S02]  /*36810*/  LEA.HI.X.SX32 R9, R9, R2.reuse, 0x1, P4 ;  /* 0x0000000209097211 */ /* 0x080fe400020f0eff */
[----:B------:R-:W-:Y:S01]  /*36820*/  LEA.HI.X.SX32 R7, R5, R2, 0x1, P3 ;  /* 0x0000000205077211 */ /* 0x000fe200018f0eff */
[----:B------:R-:W-:Y:S01]  /*36830*/  IMAD R5, R28, 0x2, R4 ;  /* 0x000000021c057824 */ /* 0x000fe200078e0204 */
[----:B------:R0:W-:Y:S04]  /*36840*/  STG.E.U16 [R10.64], R14 ;  /* 0x0000000e0a007986 */ /* 0x0001e8000c101506 */
[----:B------:R1:W-:Y:S01]  /*36850*/  STG.E.U16 [R8.64], R13 ;  /* 0x0000000d08007986 */ /* 0x0003e2000c101506 */
[----:B0-----:R-:W-:Y:S02]  /*36860*/  LEA R10, P3, R4, R0, 0x1 ;  /* 0x00000000040a7211 */ /* 0x001fe400078608ff */
[----:B-1----:R-:W-:Y:S01]  /*36870*/  LEA R8, R28, R5, 0x1 ;  /* 0x000000051c087211 */ /* 0x002fe200078e08ff */
[----:B------:R0:W-:Y:S01]  /*36880*/  STG.E.U16 [R6.64], R12 ;  /* 0x0000000c06007986 */ /* 0x0001e2000c101506 */
[----:B------:R-:W-:-:S02]  /*36890*/  LEA.HI.X.SX32 R11, R4, R2, 0x1, P3 ;  /* 0x00000002040b7211 */ /* 0x000fc400018f0eff */
[C---:B------:R-:W-:Y:S01]  /*368a0*/  LEA R4, P3, R5.reuse, R0, 0x1 ;  /* 0x0000000005047211 */ /* 0x040fe200078608ff */
[----:B------:R-:W-:Y:S02]  /*368b0*/  IMAD R9, R28, 0x2, R8 ;  /* 0x000000021c097824 */ /* 0x000fe400078e0208 */
[----:B------:R1:W-:Y:S01]  /*368c0*/  STG.E.U16 [R10.64], R3 ;  /* 0x000000030a007986 */ /* 0x0003e2000c101506 */
[----:B------:R-:W-:Y:S02]  /*368d0*/  LEA.HI.X.SX32 R5, R5, R2, 0x1, P3 ;  /* 0x0000000205057211 */ /* 0x000fe400018f0eff */
[----:B0-----:R-:W-:-:S04]  /*368e0*/  LEA R6, P4, R8, R0, 0x1 ;  /* 0x0000000008067211 */ /* 0x001fc800078808ff */
[----:B------:R-:W-:Y:S02]  /*368f0*/  LEA.HI.X.SX32 R7, R8, R2, 0x1, P4 ;  /* 0x0000000208077211 */ /* 0x000fe400020f0eff */
[C---:B------:R-:W-:Y:S02]  /*36900*/  LEA R8, P3, R9.reuse, R0, 0x1 ;  /* 0x0000000009087211 */ /* 0x040fe400078608ff */
[----:B-1----:R-:W-:Y:S02]  /*36910*/  LEA R3, R28, R9, 0x1 ;  /* 0x000000091c037211 */ /* 0x002fe400078e08ff */
[----:B------:R-:W-:Y:S02]  /*36920*/  LEA.HI.X.SX32 R9, R9, R2, 0x1, P3 ;  /* 0x0000000209097211 */ /* 0x000fe400018f0eff */
[----:B--2---:R-:W-:Y:S02]  /*36930*/  PRMT R14, R22, 0x7632, R14 ;  /* 0x00007632160e7816 */ /* 0x004fe4000000000e */
[----:B---3--:R-:W-:Y:S01]  /*36940*/  PRMT R11, R24, 0x7632, R11 ;  /* 0x00007632180b7816 */ /* 0x008fe2000000000b */
[----:B----4-:R0:W-:Y:S04]  /*36950*/  STG.E.U16 [R4.64], R20 ;  /* 0x0000001404007986 */ /* 0x0101e8000c101506 */
[----:B------:R1:W-:Y:S01]  /*36960*/  STG.E.U16 [R6.64], R24 ;  /* 0x0000001806007986 */ /* 0x0003e2000c101506 */
[----:B0-----:R-:W-:Y:S01]  /*36970*/  LEA R4, P3, R3, R0, 0x1 ;  /* 0x0000000003047211 */ /* 0x001fe200078608ff */
[----:B-1----:R-:W-:-:S03]  /*36980*/  IMAD R7, R28, 0x2, R3 ;  /* 0x000000021c077824 */ /* 0x002fc600078e0203 */
[----:B------:R-:W-:Y:S01]  /*36990*/  LEA.HI.X.SX32 R5, R3, R2, 0x1, P3 ;  /* 0x0000000203057211 */ /* 0x000fe200018f0eff */
[----:B------:R-:W2:Y:S01]  /*369a0*/  LDL.LU R24, [R1+0x48] ;  /* 0x0000480001187983 */ /* 0x000ea20000300800 */
[----:B------:R-:W-:-:S04]  /*369b0*/  LEA R3, R28, R7, 0x1 ;  /* 0x000000071c037211 */ /* 0x000fc800078e08ff */
[-C--:B------:R-:W-:Y:S02]  /*369c0*/  LEA R6, P4, R3, R0.reuse, 0x1 ;  /* 0x0000000003067211 */ /* 0x080fe400078808ff */
[----:B------:R-:W-:Y:S01]  /*369d0*/  PRMT R10, R20, 0x7632, R10 ;  /* 0x00007632140a7816 */ /* 0x000fe2000000000a */
[----:B------:R0:W-:Y:S04]  /*369e0*/  STG.E.U16 [R8.64], R17 ;  /* 0x0000001108007986 */ /* 0x0001e8000c101506 */
[----:B------:R1:W-:Y:S01]  /*369f0*/  STG.E.U16 [R4.64], R22 ;  /* 0x0000001604007986 */ /* 0x0003e2000c101506 */
[----:B0-----:R-:W-:Y:S01]  /*36a00*/  LEA R8, P3, R7, R0, 0x1 ;  /* 0x0000000007087211 */ /* 0x001fe200078608ff */
[----:B-1----:R-:W-:-:S03]  /*36a10*/  IMAD R4, R28, 0x2, R3 ;  /* 0x000000021c047824 */ /* 0x002fc600078e0203 */
[----:B------:R-:W-:Y:S01]  /*36a20*/  LEA.HI.X.SX32 R9, R7, R2, 0x1, P3 ;  /* 0x0000000207097211 */ /* 0x000fe200018f0eff */
[----:B------:R-:W3:Y:S01]  /*36a30*/  LDL.LU R22, [R1+0xbe0] ;  /* 0x000be00001167983 */ /* 0x000ee20000300800 */
[----:B------:R-:W-:Y:S02]  /*36a40*/  LEA R5, R28, R4, 0x1 ;  /* 0x000000041c057211 */ /* 0x000fe400078e08ff */
[----:B------:R-:W-:-:S03]  /*36a50*/  LEA.HI.X.SX32 R7, R3, R2, 0x1, P4 ;  /* 0x0000000203077211 */ /* 0x000fc600020f0eff */
[----:B------:R-:W-:Y:S01]  /*36a60*/  IMAD R3, R28, 0x2, R5 ;  /* 0x000000021c037824 */ /* 0x000fe200078e0205 */
[----:B------:R0:W-:Y:S04]  /*36a70*/  STG.E.U16 [R8.64], R10 ;  /* 0x0000000a08007986 */ /* 0x0001e8000c101506 */
[----:B------:R1:W-:Y:S01]  /*36a80*/  STG.E.U16 [R6.64], R11 ;  /* 0x0000000b06007986 */ /* 0x0003e2000c101506 */
[----:B0-----:R-:W-:Y:S02]  /*36a90*/  LEA R10, P3, R4, R0, 0x1 ;  /* 0x00000000040a7211 */ /* 0x001fe400078608ff */
[----:B-1----:R-:W-:Y:S02]  /*36aa0*/  LEA R6, R28, R3, 0x1 ;  /* 0x000000031c067211 */ /* 0x002fe400078e08ff */
[----:B------:R-:W-:-:S02]  /*36ab0*/  LEA.HI.X.SX32 R11, R4, R2, 0x1, P3 ;  /* 0x00000002040b7211 */ /* 0x000fc400018f0eff */
[----:B------:R-:W-:Y:S01]  /*36ac0*/  LEA R8, P4, R5, R0, 0x1 ;  /* 0x0000000005087211 */ /* 0x000fe200078808ff */
[C---:B------:R-:W-:Y:S01]  /*36ad0*/  IMAD R4, R28.reuse, 0x2, R6 ;  /* 0x000000021c047824 */ /* 0x040fe200078e0206 */
[----:B------:R-:W-:Y:S02]  /*36ae0*/  PRMT R7, R17, 0x7632, R7 ;  /* 0x0000763211077816 */ /* 0x000fe40000000007 */
[----:B------:R-:W-:Y:S02]  /*36af0*/  LEA.HI.X.SX32 R9, R5, R2, 0x1, P4 ;  /* 0x0000000205097211 */ /* 0x000fe400020f0eff */
[C---:B------:R-:W-:Y:S02]  /*36b00*/  LEA R12, P3, R3.reuse, R0, 0x1 ;  /* 0x00000000030c7211 */ /* 0x040fe400078608ff */
[----:B------:R-:W-:Y:S01]  /*36b10*/  LEA R5, R28, R4, 0x1 ;  /* 0x000000041c057211 */ /* 0x000fe200078e08ff */
[----:B------:R0:W-:Y:S01]  /*36b20*/  STG.E.U16 [R10.64], R7 ;  /* 0x000000070a007986 */ /* 0x0001e2000c101506 */
[----:B------:R-:W-:-:S03]  /*36b30*/  LEA.HI.X.SX32 R13, R3, R2, 0x1, P3 ;  /* 0x00000002030d7211 */ /* 0x000fc600018f0eff */
[----:B------:R-:W-:Y:S04]  /*36b40*/  STG.E.U16 [R8.64], R14 ;  /* 0x0000000e08007986 */ /* 0x000fe8000c101506 */
[----:B------:R1:W-:Y:S01]  /*36b50*/  STG.E.U16 [R12.64], R21 ;  /* 0x000000150c007986 */ /* 0x0003e2000c101506 */
[----:B0-----:R-:W-:Y:S01]  /*36b60*/  IMAD R7, R28, 0x2, R5 ;  /* 0x000000021c077824 */ /* 0x001fe200078e0205 */
[----:B------:R-:W-:-:S04]  /*36b70*/  LEA R10, P3, R6, R0, 0x1 ;  /* 0x00000000060a7211 */ /* 0x000fc800078608ff */
[----:B------:R-:W-:Y:S02]  /*36b80*/  LEA.HI.X.SX32 R11, R6, R2, 0x1, P3 ;  /* 0x00000002060b7211 */ /* 0x000fe400018f0eff */
[----:B------:R-:W-:Y:S02]  /*36b90*/  LEA R3, R28, R7, 0x1 ;  /* 0x000000071c037211 */ /* 0x000fe400078e08ff */
[CC--:B-1----:R-:W-:Y:S01]  /*36ba0*/  LEA R12, P3, R5.reuse, R0.reuse, 0x1 ;  /* 0x00000000050c7211 */ /* 0x0c2fe200078608ff */
[----:B------:R0:W-:Y:S01]  /*36bb0*/  STG.E.U16 [R10.64], R25 ;  /* 0x000000190a007986 */ /* 0x0001e2000c101506 */
[----:B------:R-:W-:Y:S01]  /*36bc0*/  LEA R8, P4, R4, R0, 0x1 ;  /* 0x0000000004087211 */ /* 0x000fe200078808ff */
[----:B------:R-:W-:Y:S01]  /*36bd0*/  IMAD R6, R28, 0x2, R3 ;  /* 0x000000021c067824 */ /* 0x000fe200078e0203 */
[-C--:B------:R-:W-:Y:S02]  /*36be0*/  LEA.HI.X.SX32 R13, R5, R2.reuse, 0x1, P3 ;  /* 0x00000002050d7211 */ /* 0x080fe400018f0eff */
[----:B------:R-:W-:-:S02]  /*36bf0*/  LEA.HI.X.SX32 R9, R4, R2, 0x1, P4 ;  /* 0x0000000204097211 */ /* 0x000fc400020f0eff */
[----:B0-----:R-:W-:-:S04]  /*36c00*/  LEA R10, P3, R7, R0, 0x1 ;  /* 0x00000000070a7211 */ /* 0x001fc800078608ff */
[----:B------:R-:W-:Y:S02]  /*36c10*/  LEA.HI.X.SX32 R11, R7, R2, 0x1, P3 ;  /* 0x00000002070b7211 */ /* 0x000fe400018f0eff */
[----:B------:R-:W-:Y:S01]  /*36c20*/  LEA R16, P3, R6, R0, 0x1 ;  /* 0x0000000006107211 */ /* 0x000fe200078608ff */
[----:B------:R-:W-:Y:S01]  /*36c30*/  STG.E.U16 [R8.64], R18 ;  /* 0x0000001208007986 */ /* 0x000fe2000c101506 */
[----:B------:R-:W-:Y:S02]  /*36c40*/  LEA R4, R28, R6, 0x1 ;  /* 0x000000061c047211 */ /* 0x000fe400078e08ff */
[----:B------:R-:W-:Y:S01]  /*36c50*/  LEA.HI.X.SX32 R17, R6, R2, 0x1, P3 ;  /* 0x0000000206117211 */ /* 0x000fe200018f0eff */
[----:B------:R0:W-:Y:S01]  /*36c60*/  STG.E.U16 [R12.64], R23 ;  /* 0x000000170c007986 */ /* 0x0001e2000c101506 */
[----:B------:R-:W-:-:S03]  /*36c70*/  PRMT R6, R23, 0x7632, R6 ;  /* 0x0000763217067816 */ /* 0x000fc60000000006 */
[----:B0-----:R-:W4:Y:S01]  /*36c80*/  LDL.LU R23, [R1+0xbdc] ;  /* 0x000bdc0001177983 */ /* 0x001f220000300800 */
[----:B------:R-:W-:Y:S02]  /*36c90*/  LEA R12, P4, R3, R0, 0x1 ;  /* 0x00000000030c7211 */ /* 0x000fe400078808ff */
[----:B------:R-:W-:Y:S02]  /*36ca0*/  PRMT R9, R21, 0x7632, R9 ;  /* 0x0000763215097816 */ /* 0x000fe40000000009 */
[----:B------:R-:W-:Y:S02]  /*36cb0*/  LEA.HI.X.SX32 R13, R3, R2, 0x1, P4 ;  /* 0x00000002030d7211 */ /* 0x000fe400020f0eff */
[----:B------:R-:W-:Y:S01]  /*36cc0*/  PRMT R14, R25, 0x7632, R14 ;  /* 0x00007632190e7816 */ /* 0x000fe2000000000e */
[C---:B------:R-:W-:Y:S01]  /*36cd0*/  IMAD R5, R28.reuse, 0x2, R4 ;  /* 0x000000021c057824 */ /* 0x040fe200078e0204 */
[----:B------:R0:W-:Y:S04]  /*36ce0*/  STG.E.U16 [R10.64], R9 ;  /* 0x000000090a007986 */ /* 0x0001e8000c101506 */
[----:B------:R1:W-:Y:S01]  /*36cf0*/  STG.E.U16 [R12.64], R14 ;  /* 0x0000000e0c007986 */ /* 0x0003e2000c101506 */
[----:B------:R-:W-:-:S05]  /*36d00*/  LEA R8, R28, R5, 0x1 ;  /* 0x000000051c087211 */ /* 0x000fca00078e08ff */
[----:B------:R-:W-:Y:S01]  /*36d10*/  IMAD R7, R28, 0x2, R8 ;  /* 0x000000021c077824 */ /* 0x000fe200078e0208 */
[----:B0-----:R-:W-:Y:S02]  /*36d20*/  PRMT R9, R18, 0x7632, R9 ;  /* 0x0000763212097816 */ /* 0x001fe40000000009 */
[----:B-1----:R-:W-:-:S04]  /*36d30*/  LEA R12, P4, R4, R0, 0x1 ;  /* 0x00000000040c7211 */ /* 0x002fc800078808ff */
[----:B------:R-:W-:Y:S02]  /*36d40*/  LEA.HI.X.SX32 R13, R4, R2, 0x1, P4 ;  /* 0x00000002040d7211 */ /* 0x000fe400020f0eff */
[C---:B------:R-:W-:Y:S01]  /*36d50*/  LEA R4, P3, R5.reuse, R0, 0x1 ;  /* 0x0000000005047211 */ /* 0x040fe200078608ff */
[----:B------:R-:W-:Y:S01]  /*36d60*/  STG.E.U16 [R16.64], R9 ;  /* 0x0000000910007986 */ /* 0x000fe2000c101506 */
[----:B------:R-:W-:Y:S02]  /*36d70*/  LEA R3, R28, R7, 0x1 ;  /* 0x000000071c037211 */ /* 0x000fe400078e08ff */
[----:B------:R-:W-:Y:S01]  /*36d80*/  LEA.HI.X.SX32 R5, R5, R2, 0x1, P3 ;  /* 0x0000000205057211 */ /* 0x000fe200018f0eff */
[----:B------:R0:W-:Y:S01]  /*36d90*/  STG.E.U16 [R12.64], R6 ;  /* 0x000000060c007986 */ /* 0x0001e2000c101506 */
[----:B------:R-:W-:Y:S01]  /*36da0*/  LEA R20, P3, R8, R0, 0x1 ;  /* 0x0000000008147211 */ /* 0x000fe200078608ff */
[----:B------:R-:W-:-:S03]  /*36db0*/  IMAD R10, R28, 0x2, R3 ;  /* 0x000000021c0a7824 */ /* 0x000fc600078e0203 */
[----:B------:R-:W-:Y:S02]  /*36dc0*/  LEA.HI.X.SX32 R21, R8, R2, 0x1, P3 ;  /* 0x0000000208157211 */ /* 0x000fe400018f0eff */
[-C--:B------:R-:W-:Y:S02]  /*36dd0*/  LEA R8, P3, R3, R0.reuse, 0x1 ;  /* 0x0000000003087211 */ /* 0x080fe400078608ff */
[----:B0-----:R-:W-:-:S04]  /*36de0*/  LEA R6, P4, R7, R0, 0x1 ;  /* 0x0000000007067211 */ /* 0x001fc800078808ff */
[-C--:B------:R-:W-:Y:S02]  /*36df0*/  LEA.HI.X.SX32 R7, R7, R2.reuse, 0x1, P4 ;  /* 0x0000000207077211 */ /* 0x080fe400020f0eff */
[----:B------:R-:W-:Y:S02]  /*36e00*/  LEA.HI.X.SX32 R9, R3, R2, 0x1, P3 ;  /* 0x0000000203097211 */ /* 0x000fe400018f0eff */
[----:B------:R-:W-:-:S05]  /*36e10*/  LEA R11, R28, R10, 0x1 ;  /* 0x0000000a1c0b7211 */ /* 0x000fca00078e08ff */
[----:B------:R-:W-:Y:S01]  /*36e20*/  IMAD R15, R28, 0x2, R11 ;  /* 0x000000021c0f7824 */ /* 0x000fe200078e020b */
[----:B------:R-:W-:-:S04]  /*36e30*/  PRMT R17, R26, 0x7632, R17 ;  /* 0x000076321a117816 */ /* 0x000fc80000000011 */
[----:B------:R-:W-:-:S05]  /*36e40*/  LEA R18, R28, R15, 0x1 ;  /* 0x0000000f1c127211 */ /* 0x000fca00078e08ff */
[----:B------:R-:W-:-:S05]  /*36e50*/  IMAD R16, R28, 0x2, R18 ;  /* 0x000000021c107824 */ /* 0x000fca00078e0212 */
[----:B------:R-:W-:-:S05]  /*36e60*/  LEA R14, R28, R16, 0x1 ;  /* 0x000000101c0e7211 */ /* 0x000fca00078e08ff */
[----:B------:R-:W-:Y:S01]  /*36e70*/  IMAD R12, R28, 0x2, R14 ;  /* 0x000000021c0c7824 */ /* 0x000fe200078e020e */
[----:B--2---:R-:W-:Y:S01]  /*36e80*/  PRMT R19, R24, 0x7632, R19 ;  /* 0x0000763218137816 */ /* 0x004fe20000000013 */
[----:B---3--:R0:W-:Y:S04]  /*36e90*/  STG.E.U16 [R4.64], R22 ;  /* 0x0000001604007986 */ /* 0x0081e8000c101506 */
[----:B------:R1:W-:Y:S04]  /*36ea0*/  STG.E.U16 [R20.64], R26 ;  /* 0x0000001a14007986 */ /* 0x0003e8000c101506 */
[----:B------:R2:W-:Y:S01]  /*36eb0*/  STG.E.U16 [R6.64], R24 ;  /* 0x0000001806007986 */ /* 0x0005e2000c101506 */
[----:B------:R-:W-:-:S03]  /*36ec0*/  PRMT R13, R22, 0x7632, R13 ;  /* 0x00007632160d7816 */ /* 0x000fc6000000000d */
[----:B------:R-:W-:Y:S01]  /*36ed0*/  STG.E.U16 [R8.64], R29 ;  /* 0x0000001d08007986 */ /* 0x000fe2000c101506 */
[----:B0-----:R-:W-:-:S03]  /*36ee0*/  LEA R5, R28, R12, 0x1 ;  /* 0x0000000c1c057211 */ /* 0x001fc600078e08ff */
[----:B-1----:R-:W3:Y:S01]  /*36ef0*/  LDL.LU R21, [R1+0x4c] ;  /* 0x00004c0001157983 */ /* 0x002ee20000300800 */
[----:B--2---:R-:W-:-:S04]  /*36f00*/  LEA R6, P3, R10, R0, 0x1 ;  /* 0x000000000a067211 */ /* 0x004fc800078608ff */
[----:B------:R-:W-:Y:S02]  /*36f10*/  LEA.HI.X.SX32 R7, R10, R2, 0x1, P3 ;  /* 0x000000020a077211 */ /* 0x000fe400018f0eff */
[----:B------:R-:W-:-:S03]  /*36f20*/  LEA R10, P3, R11, R0, 0x1 ;  /* 0x000000000b0a7211 */ /* 0x000fc600078608ff */
[----:B------:R0:W-:Y:S01]  /*36f30*/  STG.E.U16 [R6.64], R13 ;  /* 0x0000000d06007986 */ /* 0x0001e2000c101506 */
[----:B------:R-:W-:-:S05]  /*36f40*/  LEA.HI.X.SX32 R11, R11, R2, 0x1, P3 ;  /* 0x000000020b0b7211 */ /* 0x000fca00018f0eff */
[----:B------:R1:W-:Y:S01]  /*36f50*/  STG.E.U16 [R10.64], R17 ;  /* 0x000000110a007986 */ /* 0x0003e2000c101506 */
[----:B0-----:R-:W-:-:S04]  /*36f60*/  LEA R6, P3, R15, R0, 0x1 ;  /* 0x000000000f067211 */ /* 0x001fc800078608ff */
[----:B------:R-:W-:Y:S02]  /*36f70*/  LEA.HI.X.SX32 R7, R15, R2, 0x1, P3 ;  /* 0x000000020f077211 */ /* 0x000fe400018f0eff */
[----:B-1----:R-:W-:-:S04]  /*36f80*/  LEA R10, P3, R18, R0, 0x1 ;  /* 0x00000000120a7211 */ /* 0x002fc800078608ff */
[----:B------:R-:W-:Y:S02]  /*36f90*/  LEA.HI.X.SX32 R11, R18, R2, 0x1, P3 ;  /* 0x00000002120b7211 */ /* 0x000fe400018f0eff */
[----:B------:R-:W-:Y:S01]  /*36fa0*/  LEA R18, P3, R16, R0, 0x1 ;  /* 0x0000000010127211 */ /* 0x000fe200078608ff */
[----:B------:R0:W-:Y:S01]  /*36fb0*/  STG.E.U16 [R6.64], R19 ;  /* 0x0000001306007986 */ /* 0x0001e2000c101506 */
[----:B------:R-:W-:-:S03]  /*36fc0*/  PRMT R20, R29, 0x7632, R20 ;  /* 0x000076321d147816 */ /* 0x000fc60000000014 */
[----:B------:R-:W2:Y:S01]  /*36fd0*/  LDL.LU R29, [R1+0xbd8] ;  /* 0x000bd800011d7983 */ /* 0x000ea20000300800 */
[----:B0-----:R-:W-:Y:S02]  /*36fe0*/  LEA.HI.X.SX32 R19, R16, R2, 0x1, P3 ;  /* 0x0000000210137211 */ /* 0x001fe400018f0eff */
[C---:B------:R-:W-:Y:S01]  /*36ff0*/  LEA R6, P3, R14.reuse, R0, 0x1 ;  /* 0x000000000e067211 */ /* 0x040fe200078608ff */
[----:B------:R0:W-:Y:S03]  /*37000*/  STG.E.U16 [R10.64], R20 ;  /* 0x000000140a007986 */ /* 0x0001e6000c101506 */
[----:B------:R-:W-:Y:S02]  /*37010*/  LEA.HI.X.SX32 R7, R14, R2, 0x1, P3 ;  /* 0x000000020e077211 */ /* 0x000fe400018f0eff */
[----:B0-----:R-:W-:-:S04]  /*37020*/  LEA R10, P3, R12, R0, 0x1 ;  /* 0x000000000c0a7211 */ /* 0x001fc800078608ff */
[----:B------:R-:W-:Y:S01]  /*37030*/  LEA.HI.X.SX32 R11, R12, R2, 0x1, P3 ;  /* 0x000000020c0b7211 */ /* 0x000fe200018f0eff */
[----:B------:R-:W-:Y:S01]  /*37040*/  IMAD R3, R28, 0x2, R5 ;  /* 0x000000021c037824 */ /* 0x000fe200078e0205 */
[----:B----4-:R0:W-:Y:S02]  /*37050*/  STG.E.U16 [R18.64], R23 ;  /* 0x0000001712007986 */ /* 0x0101e4000c101506 */
[----:B0-----:R-:W-:-:S04]  /*37060*/  LEA R18, P3, R5, R0, 0x1 ;  /* 0x0000000005127211 */ /* 0x001fc800078608ff */
[----:B------:R-:W-:Y:S02]  /*37070*/  LEA.HI.X.SX32 R19, R5, R2, 0x1, P3 ;  /* 0x0000000205137211 */ /* 0x000fe400018f0eff */
[----:B------:R-:W4:Y:S01]  /*37080*/  LDL.LU R5, [R1+0x5c] ;  /* 0x00005c0001057983 */ /* 0x000f220000300800 */
[----:B------:R-:W-:-:S03]  /*37090*/  LEA R4, R28, R3, 0x1 ;  /* 0x000000031c047211 */ /* 0x000fc600078e08ff */
[----:B------:R-:W-:Y:S01]  /*370a0*/  STG.E.U16 [R6.64], R27 ;  /* 0x0000001b06007986 */ /* 0x000fe2000c101506 */
[-C--:B------:R-:W-:Y:S02]  /*370b0*/  LEA R20, P3, R4, R0.reuse, 0x1 ;  /* 0x0000000004147211 */ /* 0x080fe400078608ff */
[----:B------:R-:W-:Y:S01]  /*370c0*/  PRMT R16, R23, 0x7632, R16 ;  /* 0x0000763217107816 */ /* 0x000fe20000000010 */
[----:B---3--:R0:W-:Y:S02]  /*370d0*/  STG.E.U16 [R10.64], R21 ;  /* 0x000000150a007986 */ /* 0x0081e4000c101506 */
[----:B0-----:R-:W-:-:S04]  /*370e0*/  LEA R10, P4, R3, R0, 0x1 ;  /* 0x00000000030a7211 */ /* 0x001fc800078808ff */
[-C--:B------:R-:W-:Y:S02]  /*370f0*/  LEA.HI.X.SX32 R11, R3, R2.reuse, 0x1, P4 ;  /* 0x00000002030b7211 */ /* 0x080fe400020f0eff */
[----:B--2---:R-:W-:Y:S02]  /*37100*/  PRMT R29, R27, 0x7632, R29 ;  /* 0x000076321b1d7816 */ /* 0x004fe4000000001d */
[----:B------:R-:W-:Y:S02]  /*37110*/  PRMT R27, R21, 0x7632, R27 ;  /* 0x00007632151b7816 */ /* 0x000fe4000000001b */
[----:B------:R-:W-:Y:S01]  /*37120*/  LEA.HI.X.SX32 R21, R4, R2, 0x1, P3 ;  /* 0x0000000204157211 */ /* 0x000fe200018f0eff */
[----:B----4-:R-:W-:Y:S04]  /*37130*/  STG.E.U16 [R18.64], R5 ;  /* 0x0000000512007986 */ /* 0x010fe8000c101506 */
[----:B------:R-:W-:Y:S04]  /*37140*/  STG.E.U16 [R10.64], R16 ;  /* 0x000000100a007986 */ /* 0x000fe8000c101506 */
[----:B------:R0:W-:Y:S04]  /*37150*/  STG.E.U16 [R20.64], R29 ;  /* 0x0000001d14007986 */ /* 0x0001e8000c101506 */
[----:B0-----:R-:W2:Y:S01]  /*37160*/  LDL R20, [R1+0x1c0] ;  /* 0x0001c00001147983 */ /* 0x001ea20000100800 */
[----:B------:R-:W-:-:S02]  /*37170*/  IMAD R8, R28, 0x2, R4 ;  /* 0x000000021c087824 */ /* 0x000fc400078e0204 */
[----:B------:R-:W-:Y:S01]  /*37180*/  IMAD.MOV.U32 R12, RZ, RZ, c[0x0][0x1c8] ;  /* 0x00007200ff0c7624 */ /* 0x000fe200078e00ff */
[----:B------:R-:W-:Y:S01]  /*37190*/  PRMT R14, R5, 0x7632, R14 ;  /* 0x00007632050e7816 */ /* 0x000fe2000000000e */
[----:B------:R-:W3:Y:S01]  /*371a0*/  LDL R21, [R1+0x1b0] ;  /* 0x0001b00001157983 */ /* 0x000ee20000100800 */
[----:B------:R-:W-:-:S05]  /*371b0*/  LEA R9, R28, R8, 0x1 ;  /* 0x000000081c097211 */ /* 0x000fca00078e08ff */
[----:B------:R-:W-:-:S05]  /*371c0*/  IMAD R13, R28, 0x2, R9 ;  /* 0x000000021c0d7824 */ /* 0x000fca00078e0209 */
[----:B------:R-:W-:-:S05]  /*371d0*/  LEA R17, R28, R13, 0x1 ;  /* 0x0000000d1c117211 */ /* 0x000fca00078e08ff */
[----:B------:R-:W-:-:S05]  /*371e0*/  IMAD R15, R28, 0x2, R17 ;  /* 0x000000021c0f7824 */ /* 0x000fca00078e0211 */
[----:B------:R-:W-:-:S05]  /*371f0*/  LEA R24, R28, R15, 0x1 ;  /* 0x0000000f1c187211 */ /* 0x000fca00078e08ff */
[----:B------:R-:W-:-:S05]  /*37200*/  IMAD R26, R28, 0x2, R24 ;  /* 0x000000021c1a7824 */ /* 0x000fca00078e0218 */
[----:B------:R-:W-:-:S05]  /*37210*/  LEA R25, R28, R26, 0x1 ;  /* 0x0000001a1c197211 */ /* 0x000fca00078e08ff */
[----:B------:R-:W-:-:S05]  /*37220*/  IMAD R22, R28, 0x2, R25 ;  /* 0x000000021c167824 */ /* 0x000fca00078e0219 */
[----:B------:R-:W-:-:S04]  /*37230*/  LEA R28, R28, R22, 0x1 ;  /* 0x000000161c1c7211 */ /* 0x000fc800078e08ff */
[----:B------:R-:W-:-:S05]  /*37240*/  LEA R23, R12, R28, 0x1 ;  /* 0x0000001c0c177211 */ /* 0x000fca00078e08ff */
[----:B------:R-:W-:-:S05]  /*37250*/  IMAD R7, R12, 0x2, R23 ;  /* 0x000000020c077824 */ /* 0x000fca00078e0217 */
[----:B------:R-:W-:-:S05]  /*37260*/  LEA R6, R12, R7, 0x1 ;  /* 0x000000070c067211 */ /* 0x000fca00078e08ff */
[----:B------:R-:W-:-:S05]  /*37270*/  IMAD R3, R12, 0x2, R6 ;  /* 0x000000020c037824 */ /* 0x000fca00078e0206 */
[----:B------:R-:W-:Y:S02]  /*37280*/  LEA R5, R12, R3, 0x1 ;  /* 0x000000030c057211 */ /* 0x000fe400078e08ff */
[----:B------:R-:W-:-:S03]  /*37290*/  LEA R10, P3, R8, R0, 0x1 ;  /* 0x00000000080a7211 */ /* 0x000fc600078608ff */
[----:B------:R-:W-:Y:S01]  /*372a0*/  IMAD R4, R12, 0x2, R5 ;  /* 0x000000020c047824 */ /* 0x000fe200078e0205 */
[----:B------:R-:W-:Y:S02]  /*372b0*/  LEA.HI.X.SX32 R11, R8, R2, 0x1, P3 ;  /* 0x00000002080b7211 */ /* 0x000fe400018f0eff */
[----:B------:R-:W-:Y:S02]  /*372c0*/  LEA R18, P4, R9, R0, 0x1 ;  /* 0x0000000009127211 */ /* 0x000fe400078808ff */
[----:B------:R-:W-:Y:S02]  /*372d0*/  LEA R8, R12, R4, 0x1 ;  /* 0x000000040c087211 */ /* 0x000fe400078e08ff */
[----:B------:R-:W-:Y:S02]  /*372e0*/  LEA R12, P3, R13, R0, 0x1 ;  /* 0x000000000d0c7211 */ /* 0x000fe400078608ff */
[-C--:B------:R-:W-:Y:S02]  /*372f0*/  LEA.HI.X.SX32 R19, R9, R2.reuse, 0x1, P4 ;  /* 0x0000000209137211 */ /* 0x080fe400020f0eff */
[----:B------:R-:W-:-:S02]  /*37300*/  LEA.HI.X.SX32 R13, R13, R2, 0x1, P3 ;  /* 0x000000020d0d7211 */ /* 0x000fc400018f0eff */
[C---:B------:R-:W-:Y:S01]  /*37310*/  LEA R16, P3, R17.reuse, R0, 0x1 ;  /* 0x0000000011107211 */ /* 0x040fe200078608ff */
[----:B------:R0:W-:Y:S04]  /*37320*/  STL.64 [R1+0xbd0], R4 ;  /* 0x000bd00401007387 */ /* 0x0001e80000100a00 */
[----:B------:R1:W-:Y:S01]  /*37330*/  STG.E.U16 [R10.64], R27 ;  /* 0x0000001b0a007986 */ /* 0x0003e2000c101506 */
[----:B------:R-:W-:-:S03]  /*37340*/  LEA.HI.X.SX32 R17, R17, R2, 0x1, P3 ;  /* 0x0000000211117211 */ /* 0x000fc600018f0eff */
[----:B------:R-:W-:Y:S04]  /*37350*/  STG.E.U16 [R18.64], R14 ;  /* 0x0000000e12007986 */ /* 0x000fe8000c101506 */
[----:B0-----:R-:W4:Y:S04]  /*37360*/  LDL R5, [R1+0x1c4] ;  /* 0x0001c40001057983 */ /* 0x001f280000100800 */
[----:B-1----:R-:W4:Y:S04]  /*37370*/  LDL.LU R27, [R1+0x1a0] ;  /* 0x0001a000011b7983 */ /* 0x002f280000300800 */
[----:B--2---:R0:W-:Y:S02]  /*37380*/  STG.E.U16 [R12.64], R20 ;  /* 0x000000140c007986 */ /* 0x0041e4000c101506 */
[----:B0-----:R-:W-:-:S04]  /*37390*/  LEA R12, P3, R24, R0, 0x1 ;  /* 0x00000000180c7211 */ /* 0x001fc800078608ff */
[----:B------:R-:W-:Y:S02]  /*373a0*/  LEA.HI.X.SX32 R13, R24, R2, 0x1, P3 ;  /* 0x00000002180d7211 */ /* 0x000fe400018f0eff */
[----:B------:R-:W2:Y:S01]  /*373b0*/  LDL R24, [R1+0x190] ;  /* 0x0001900001187983 */ /* 0x000ea20000100800 */
[----:B------:R-:W-:-:S04]  /*373c0*/  LEA R14, P4, R15, R0, 0x1 ;  /* 0x000000000f0e7211 */ /* 0x000fc800078808ff */
[----:B------:R-:W-:Y:S01]  /*373d0*/  LEA.HI.X.SX32 R15, R15, R2, 0x1, P4 ;  /* 0x000000020f0f7211 */ /* 0x000fe200020f0eff */
[----:B---3--:R-:W-:Y:S04]  /*373e0*/  STG.E.U16 [R16.64], R21 ;  /* 0x0000001510007986 */ /* 0x008fe8000c101506 */
[----:B----4-:R0:W-:Y:S02]  /*373f0*/  STG.E.U16 [R14.64], R27 ;  /* 0x0000001b0e007986 */ /* 0x0101e4000c101506 */
[----:B0-----:R-:W-:-:S04]  /*37400*/  LEA R14, P3, R26, R0, 0x1 ;  /* 0x000000001a0e7211 */ /* 0x001fc800078608ff */
[----:B------:R-:W-:Y:S02]  /*37410*/  LEA.HI.X.SX32 R15, R26, R2, 0x1, P3 ;  /* 0x000000021a0f7211 */ /* 0x000fe400018f0eff */
[----:B------:R-:W3:Y:S04]  /*37420*/  LDL.LU R26, [R1+0x1b0] ;  /* 0x0001b000011a7983 */ /* 0x000ee80000300800 */
[----:B--2---:R0:W-:Y:S04]  /*37430*/  STG.E.U16 [R12.64], R24 ;  /* 0x000000180c007986 */ /* 0x0041e8000c101506 */
[----:B0-----:R-:W2:Y:S01]  /*37440*/  LDL.LU R13, [R1+0x1c0] ;  /* 0x0001c000010d7983 */ /* 0x001ea20000300800 */
[----:B------:R-:W-:-:S05]  /*37450*/  IMAD.MOV.U32 R4, RZ, RZ, c[0x0][0x1c8] ;  /* 0x00007200ff047624 */ /* 0x000fca00078e00ff */
[----:B------:R-:W-:-:S05]  /*37460*/  LEA R9, R4, R8, 0x1 ;  /* 0x0000000804097211 */ /* 0x000fca00078e08ff */
[----:B------:R-:W-:-:S05]  /*37470*/  IMAD R10, R4, 0x2, R9 ;  /* 0x00000002040a7824 */ /* 0x000fca00078e0209 */
[----:B------:R-:W-:-:S05]  /*37480*/  LEA R11, R4, R10, 0x1 ;  /* 0x0000000a040b7211 */ /* 0x000fca00078e08ff */
[----:B------:R-:W-:-:S05]  /*37490*/  IMAD R18, R4, 0x2, R11 ;  /* 0x0000000204127824 */ /* 0x000fca00078e020b */
[----:B------:R-:W-:-:S05]  /*374a0*/  LEA R19, R4, R18, 0x1 ;  /* 0x0000001204137211 */ /* 0x000fca00078e08ff */
[----:B------:R-:W-:-:S05]  /*374b0*/  IMAD R20, R4, 0x2, R19 ;  /* 0x0000000204147824 */ /* 0x000fca00078e0213 */
[----:B------:R-:W-:Y:S02]  /*374c0*/  LEA R21, R4, R20, 0x1 ;  /* 0x0000001404157211 */ /* 0x000fe400078e08ff */
[----:B------:R-:W-:-:S03]  /*374d0*/  LEA R12, P3, R25, R0, 0x1 ;  /* 0x00000000190c7211 */ /* 0x000fc600078608ff */
[----:B------:R-:W-:Y:S01]  /*374e0*/  IMAD R24, R4, 0x2, R21 ;  /* 0x0000000204187824 */ /* 0x000fe200078e0215 */
[----:B---3--:R-:W-:Y:S02]  /*374f0*/  PRMT R16, R26, 0x7632, R16 ;  /* 0x000076321a107816 */ /* 0x008fe40000000010 */
[----:B--2---:R-:W-:Y:S02]  /*37500*/  PRMT R17, R13, 0x7632, R17 ;  /* 0x000076320d117816 */ /* 0x004fe40000000011 */
[----:B------:R-:W-:Y:S02]  /*37510*/  LEA.HI.X.SX32 R13, R25, R2, 0x1, P3 ;  /* 0x00000002190d7211 */ /* 0x000fe400018f0eff */
[C---:B------:R-:W-:Y:S01]  /*37520*/  LEA R25, R4.reuse, R24, 0x1 ;  /* 0x0000001804197211 */ /* 0x040fe200078e08ff */
[----:B------:R0:W-:Y:S04]  /*37530*/  STG.E.U16 [R14.64], R17 ;  /* 0x000000110e007986 */ /* 0x0001e8000c101506 */
[----:B------:R-:W-:Y:S01]  /*37540*/  IMAD R26, R4, 0x2, R25 ;  /* 0x00000002041a7824 */ /* 0x000fe200078e0219 */
[----:B------:R1:W-:Y:S01]  /*37550*/  STG.E.U16 [R12.64], R16 ;  /* 0x000000100c007986 */ /* 0x0003e2000c101506 */
[----:B0-----:R-:W-:-:S03]  /*37560*/  LEA R14, P3, R22, R0, 0x1 ;  /* 0x00000000160e7211 */ /* 0x001fc600078608ff */
[----:B------:R-:W2:Y:S01]  /*37570*/  LDL.LU R17, [R1+0x190] ;  /* 0x0001900001117983 */ /* 0x000ea20000300800 */
[----:B-1----:R-:W-:Y:S02]  /*37580*/  PRMT R12, R27, 0x7632, R12 ;  /* 0x000076321b0c7816 */ /* 0x002fe4000000000c */
[----:B------:R-:W-:Y:S02]  /*37590*/  LEA R27, R4, R26, 0x1 ;  /* 0x0000001a041b7211 */ /* 0x000fe400078e08ff */
[----:B------:R-:W-:Y:S01]  /*375a0*/  LEA.HI.X.SX32 R15, R22, R2, 0x1, P3 ;  /* 0x00000002160f7211 */ /* 0x000fe200018f0eff */
[----:B------:R-:W-:Y:S02]  /*375b0*/  STL.S16 [R1], R12 ;  /* 0x0000000c01007387 */ /* 0x000fe40000100600 */
[----:B------:R-:W-:Y:S02]  /*375c0*/  IMAD R22, R4, 0x2, R27 ;  /* 0x0000000204167824 */ /* 0x000fe400078e021b */
[----:B------:R0:W-:Y:S04]  /*375d0*/  STL.64 [R1+0xbc8], R26 ;  /* 0x000bc81a01007387 */ /* 0x0001e80000100a00 */
[----:B0-----:R-:W3:Y:S01]  /*375e0*/  LDL.LU.S16 R27, [R1] ;  /* 0x00000000011b7983 */ /* 0x001ee20000300600 */
[----:B------:R-:W-:-:S02]  /*375f0*/  LEA R12, P3, R28, R0, 0x1 ;  /* 0x000000001c0c7211 */ /* 0x000fc400078608ff */
[----:B------:R-:W-:Y:S02]  /*37600*/  LEA R16, P4, R23, R0, 0x1 ;  /* 0x0000000017107211 */ /* 0x000fe400078808ff */
[----:B------:R-:W-:Y:S02]  /*37610*/  LEA.HI.X.SX32 R13, R28, R2, 0x1, P3 ;  /* 0x000000021c0d7211 */ /* 0x000fe400018f0eff */
[C---:B------:R-:W-:Y:S02]  /*37620*/  LEA R28, R4.reuse, R22, 0x1 ;  /* 0x00000016041c7211 */ /* 0x040fe400078e08ff */
[----:B--2---:R-:W-:Y:S02]  /*37630*/  PRMT R29, R17, 0x7632, R29 ;  /* 0x00007632111d7816 */ /* 0x004fe4000000001d */
[----:B------:R-:W-:Y:S01]  /*37640*/  LEA.HI.X.SX32 R17, R23, R2, 0x1, P4 ;  /* 0x0000000217117211 */ /* 0x000fe200020f0eff */
[----:B---3--:R0:W-:Y:S04]  /*37650*/  STG.E.U16 [R14.64], R27 ;  /* 0x0000001b0e007986 */ /* 0x0081e8000c101506 */
[----:B------:R-:W-:Y:S04]  /*37660*/  STG.E.U16 [R12.64], R29 ;  /* 0x0000001d0c007986 */ /* 0x000fe8000c101506 */
[----:B------:R1:W-:Y:S01]  /*37670*/  STG.E.U16 [R16.64], R5 ;  /* 0x0000000510007986 */ /* 0x0003e2000c101506 */
[----:B0-----:R-:W-:Y:S01]  /*37680*/  IMAD R14, R4, 0x2, R28 ;  /* 0x00000002040e7824 */ /* 0x001fe200078e021c */
[----:B------:R-:W-:-:S04]  /*37690*/  LEA R4, P3, R7, R0, 0x1 ;  /* 0x0000000007047211 */ /* 0x000fc800078608ff */
[----:B-1----:R-:W-:-:S05]  /*376a0*/  LEA.HI.X.SX32 R5, R7, R2, 0x1, P3 ;  /* 0x0000000207057211 */ /* 0x002fca00018f0eff */
[----:B------:R0:W-:Y:S04]  /*376b0*/  STL.64 [R1+0x188], R4 ;  /* 0x0001880401007387 */ /* 0x0001e80000100a00 */
[----:B0-----:R-:W2:Y:S01]  /*376c0*/  LDL.LU.64 R4, [R1+0xbd0] ;  /* 0x000bd00001047983 */ /* 0x001ea20000300a00 */
[----:B------:R-:W-:Y:S02]  /*376d0*/  MOV R29, c[0x0][0x1c8] ;  /* 0x00007200001d7a02 */ /* 0x000fe40000000f00 */
[----:B------:R-:W-:-:S03]  /*376e0*/  LEA R16, P4, R6, R0, 0x1 ;  /* 0x0000000006107211 */ /* 0x000fc600078808ff */
[----:B------:R-:W-:Y:S01]  /*376f0*/  IMAD R12, R29, 0x2, R14 ;  /* 0x000000021d0c7824 */ /* 0x000fe200078e020e */
[----:B------:R-:W-:Y:S02]  /*37700*/  LEA R26, P5, R3, R0, 0x1 ;  /* 0x00000000031a7211 */ /* 0x000fe400078a08ff */
[----:B------:R-:W-:Y:S02]  /*37710*/  LEA.HI.X.SX32 R17, R6, R2, 0x1, P4 ;  /* 0x0000000206117211 */ /* 0x000fe400020f0eff */
[----:B------:R-:W-:Y:S02]  /*37720*/  LEA R13, R29, R12, 0x1 ;  /* 0x0000000c1d0d7211 */ /* 0x000fe400078e08ff */
[----:B------:R-:W-:-:S03]  /*37730*/  LEA.HI.X.SX32 R27, R3, R2, 0x1, P5 ;  /* 0x00000002031b7211 */ /* 0x000fc600028f0eff */
[----:B------:R-:W-:Y:S04]  /*37740*/  STL.64 [R1+0xbb8], R12 ;  /* 0x000bb80c01007387 */ /* 0x000fe80000100a00 */
[----:B------:R0:W-:Y:S01]  /*37750*/  STL.64 [R1+0x180], R16 ;  /* 0x0001801001007387 */ /* 0x0001e20000100a00 */
[----:B------:R-:W-:-:S03]  /*37760*/  IMAD R6, R29, 0x2, R13 ;  /* 0x000000021d067824 */ /* 0x000fc600078e020d */
[----:B------:R1:W-:Y:S01]  /*37770*/  STL.64 [R1+0x178], R26 ;  /* 0x0001781a01007387 */ /* 0x0003e20000100a00 */
[----:B0-----:R-:W-:-:S04]  /*37780*/  LEA R16, P5, R8, R0, 0x1 ;  /* 0x0000000008107211 */ /* 0x001fc800078a08ff */
[----:B------:R-:W-:Y:S02]  /*37790*/  LEA.HI.X.SX32 R17, R8, R2, 0x1, P5 ;  /* 0x0000000208117211 */ /* 0x000fe400028f0eff */
[----:B------:R-:W-:Y:S02]  /*377a0*/  LEA R3, R29, R6, 0x1 ;  /* 0x000000061d037211 */ /* 0x000fe400078e08ff */
[CC--:B--2---:R-:W-:Y:S02]  /*377b0*/  LEA R12, P3, R5.reuse, R0.reuse, 0x1 ;  /* 0x00000000050c7211 */ /* 0x0c4fe400078608ff */
[C---:B-1----:R-:W-:Y:S02]  /*377c0*/  LEA R26, P4, R4.reuse, R0, 0x1 ;  /* 0x00000000041a7211 */ /* 0x042fe400078808ff */
[-C--:B------:R-:W-:Y:S02]  /*377d0*/  LEA.HI.X.SX32 R13, R5, R2.reuse, 0x1, P3 ;  /* 0x00000002050d7211 */ /* 0x080fe400018f0eff */
[----:B------:R-:W-:-:S03]  /*377e0*/  LEA.HI.X.SX32 R27, R4, R2, 0x1, P4 ;  /* 0x00000002041b7211 */ /* 0x000fc600020f0eff */
[----:B------:R0:W-:Y:S04]  /*377f0*/  STL.64 [R1+0x168], R12 ;  /* 0x0001680c01007387 */ /* 0x0001e80000100a00 */
[----:B------:R1:W-:Y:S01]  /*37800*/  STL.64 [R1+0x160], R26 ;  /* 0x0001601a01007387 */ /* 0x0003e20000100a00 */
[----:B------:R-:W-:-:S03]  /*37810*/  IMAD R4, R29, 0x2, R3 ;  /* 0x000000021d047824 */ /* 0x000fc600078e0203 */
[----:B------:R2:W-:Y:S01]  /*37820*/  STL.64 [R1+0x158], R16 ;  /* 0x0001581001007387 */ /* 0x0005e20000100a00 */
[-C--:B0-----:R-:W-:Y:S02]  /*37830*/  LEA R12, P5, R11, R0.reuse, 0x1 ;  /* 0x000000000b0c7211 */ /* 0x081fe400078a08ff */
[CC--:B-1----:R-:W-:Y:S02]  /*37840*/  LEA R26, P3, R9.reuse, R0.reuse, 0x1 ;  /* 0x00000000091a7211 */ /* 0x0c2fe400078608ff */
[C---:B--2---:R-:W-:Y:S02]  /*37850*/  LEA R16, P4, R10.reuse, R0, 0x1 ;  /* 0x000000000a107211 */ /* 0x044fe400078808ff */
[-C--:B------:R-:W-:Y:S02]  /*37860*/  LEA.HI.X.SX32 R27, R9, R2.reuse, 0x1, P3 ;  /* 0x00000002091b7211 */ /* 0x080fe400018f0eff */
[-C--:B------:R-:W-:Y:S01]  /*37870*/  LEA.HI.X.SX32 R17, R10, R2.reuse, 0x1, P4 ;  /* 0x000000020a117211 */ /* 0x080fe200020f0eff */
[----:B------:R0:W-:Y:S01]  /*37880*/  STL [R1+0xbc0], R4 ;  /* 0x000bc00401007387 */ /* 0x0001e20000100800 */
[----:B------:R-:W-:-:S03]  /*37890*/  LEA.HI.X.SX32 R13, R11, R2, 0x1, P5 ;  /* 0x000000020b0d7211 */ /* 0x000fc600028f0eff */
[----:B------:R-:W-:Y:S04]  /*378a0*/  STL.64 [R1+0x130], R26 ;  /* 0x0001301a01007387 */ /* 0x000fe80000100a00 */
[----:B------:R1:W-:Y:S01]  /*378b0*/  STL.64 [R1+0x128], R16 ;  /* 0x0001281001007387 */ /* 0x0003e20000100a00 */
[----:B------:R-:W-:-:S03]  /*378c0*/  LEA R7, R29, R4, 0x1 ;  /* 0x000000041d077211 */ /* 0x000fc600078e08ff */
[----:B------:R2:W-:Y:S01]  /*378d0*/  STL.64 [R1+0x120], R12 ;  /* 0x0001200c01007387 */ /* 0x0005e20000100a00 */
[-C--:B0-----:R-:W-:Y:S02]  /*378e0*/  LEA R4, P5, R20, R0.reuse, 0x1 ;  /* 0x0000000014047211 */ /* 0x081fe400078a08ff */
[CC--:B-1----:R-:W-:Y:S02]  /*378f0*/  LEA R16, P3, R18.reuse, R0.reuse, 0x1 ;  /* 0x0000000012107211 */ /* 0x0c2fe400078608ff */
[----:B--2---:R-:W-:Y:S02]  /*37900*/  LEA R12, P4, R19, R0, 0x1 ;  /* 0x00000000130c7211 */ /* 0x004fe400078808ff */
[----:B------:R-:W-:Y:S02]  /*37910*/  LEA.HI.X.SX32 R17, R18, R2, 0x1, P3 ;  /* 0x0000000212117211 */ /* 0x000fe400018f0eff */
[----:B------:R-:W-:Y:S02]  /*37920*/  LEA R26, P3, R21, R0, 0x1 ;  /* 0x00000000151a7211 */ /* 0x000fe400078608ff */
[----:B------:R-:W-:-:S02]  /*37930*/  LEA.HI.X.SX32 R13, R19, R2, 0x1, P4 ;  /* 0x00000002130d7211 */ /* 0x000fc400020f0eff */
[-C--:B------:R-:W-:Y:S02]  /*37940*/  LEA.HI.X.SX32 R5, R20, R2.reuse, 0x1, P5 ;  /* 0x0000000214057211 */ /* 0x080fe400028f0eff */
[----:B------:R-:W-:Y:S01]  /*37950*/  LEA.HI.X.SX32 R27, R21, R2, 0x1, P3 ;  /* 0x00000002151b7211 */ /* 0x000fe200018f0eff */
[----:B------:R-:W-:Y:S04]  /*37960*/  STL.64 [R1+0x118], R16 ;  /* 0x0001181001007387 */ /* 0x000fe80000100a00 */
[----:B------:R-:W-:Y:S04]  /*37970*/  STL.64 [R1+0x150], R12 ;  /* 0x0001500c01007387 */ /* 0x000fe80000100a00 */
[----:B------:R-:W-:Y:S04]  /*37980*/  STL.64 [R1+0x170], R4 ;  /* 0x0001700401007387 */ /* 0x000fe80000100a00 */
[----:B------:R0:W-:Y:S04]  /*37990*/  STL.64 [R1+0x148], R26 ;  /* 0x0001481a01007387 */ /* 0x0001e80000100a00 */
[----:B0-----:R-:W2:Y:S01]  /*379a0*/  LDL.LU.64 R26, [R1+0xbc8] ;  /* 0x000bc800011a7983 */ /* 0x001ea20000300a00 */
[----:B------:R-:W-:-:S02]  /*379b0*/  LEA R4, P4, R24, R0, 0x1 ;  /* 0x0000000018047211 */ /* 0x000fc400078808ff */
[C---:B------:R-:W-:Y:S02]  /*379c0*/  LEA R12, P5, R25.reuse, R0, 0x1 ;  /* 0x00000000190c7211 */ /* 0x040fe400078a08ff */
[-C--:B------:R-:W-:Y:S02]  /*379d0*/  LEA.HI.X.SX32 R5, R24, R2.reuse, 0x1, P4 ;  /* 0x0000000218057211 */ /* 0x080fe400020f0eff */
[----:B------:R-:W-:-:S03]  /*379e0*/  LEA.HI.X.SX32 R13, R25, R2, 0x1, P5 ;  /* 0x00000002190d7211 */ /* 0x000fc600028f0eff */
[----:B------:R0:W-:Y:S04]  /*379f0*/  STL.64 [R1+0x140], R4 ;  /* 0x0001400401007387 */ /* 0x0001e80000100a00 */
[----:B0-----:R-:W3:Y:S04]  /*37a00*/  LDL.LU R4, [R1+0xbc0] ;  /* 0x000bc00001047983 */ /* 0x001ee80000300800 */
[----:B------:R2:W-:Y:S02]  /*37a10*/  STL.64 [R1+0x138], R12 ;  /* 0x0001380c01007387 */ /* 0x0005e40000100a00 */
[----:B--2---:R-:W-:-:S04]  /*37a20*/  LEA R12, P3, R26, R0, 0x1 ;  /* 0x000000001a0c7211 */ /* 0x004fc800078608ff */
[----:B------:R-:W-:-:S05]  /*37a30*/  LEA.HI.X.SX32 R13, R26, R2, 0x1, P3 ;  /* 0x000000021a0d7211 */ /* 0x000fca00018f0eff */
[----:B------:R0:W-:Y:S04]  /*37a40*/  STL.64 [R1+0x110], R12 ;  /* 0x0001100c01007387 */ /* 0x0001e80000100a00 */
[----:B0-----:R-:W2:Y:S01]  /*37a50*/  LDL.LU.64 R12, [R1+0xbb8] ;  /* 0x000bb800010c7983 */ /* 0x001ea20000300a00 */
[-C--:B------:R-:W-:Y:S01]  /*37a60*/  LEA R24, P4, R27, R0.reuse, 0x1 ;  /* 0x000000001b187211 */ /* 0x080fe200078808ff */
[----:B------:R-:W-:Y:S01]  /*37a70*/  IMAD R11, R29, 0x2, R7 ;  /* 0x000000021d0b7824 */ /* 0x000fe200078e0207 */
[----:B------:R-:W-:Y:S02]  /*37a80*/  LEA R20, P5, R22, R0, 0x1 ;  /* 0x0000000016147211 */ /* 0x000fe400078a08ff */
[----:B------:R-:W-:Y:S02]  /*37a90*/  LEA.HI.X.SX32 R25, R27, R2, 0x1, P4 ;  /* 0x000000021b197211 */ /* 0x000fe400020f0eff */
[----:B------:R-:W-:-:S02]  /*37aa0*/  LEA R9, R29, R11, 0x1 ;  /* 0x0000000b1d097211 */ /* 0x000fc400078e08ff */
[----:B------:R-:W-:Y:S01]  /*37ab0*/  LEA.HI.X.SX32 R21, R22, R2, 0x1, P5 ;  /* 0x0000000216157211 */ /* 0x000fe200028f0eff */
[----:B------:R0:W-:Y:S01]  /*37ac0*/  STL.64 [R1+0x108], R24 ;  /* 0x0001081801007387 */ /* 0x0001e20000100a00 */
[C---:B------:R-:W-:Y:S01]  /*37ad0*/  LEA R26, P3, R28.reuse, R0, 0x1 ;  /* 0x000000001c1a7211 */ /* 0x040fe200078608ff */
[C---:B------:R-:W-:Y:S02]  /*37ae0*/  IMAD R18, R29.reuse, 0x2, R9 ;  /* 0x000000021d127824 */ /* 0x040fe400078e0209 */
[----:B------:R2:W-:Y:S01]  /*37af0*/  STL.64 [R1+0x100], R20 ;  /* 0x0001001401007387 */ /* 0x0005e20000100a00 */
[----:B------:R-:W-:Y:S02]  /*37b00*/  LEA.HI.X.SX32 R27, R28, R2, 0x1, P3 ;  /* 0x000000021c1b7211 */ /* 0x000fe400018f0eff */
[----:B0-----:R-:W-:Y:S02]  /*37b10*/  LEA R24, P4, R14, R0, 0x1 ;  /* 0x000000000e187211 */ /* 0x001fe400078808ff */
[----:B------:R-:W-:-:S02]  /*37b20*/  LEA R17, R29, R18, 0x1 ;  /* 0x000000121d117211 */ /* 0x000fc400078e08ff */
[----:B------:R-:W-:Y:S01]  /*37b30*/  LEA.HI.X.SX32 R25, R14, R2, 0x1, P4 ;  /* 0x000000020e197211 */ /* 0x000fe200020f0eff */
[----:B------:R-:W-:Y:S01]  /*37b40*/  STL.64 [R1+0xf8], R26 ;  /* 0x0000f81a01007387 */ /* 0x000fe20000100a00 */
[C---:B------:R-:W-:Y:S01]  /*37b50*/  LEA R22, P4, R6.reuse, R0, 0x1 ;  /* 0x0000000006167211 */ /* 0x040fe200078808ff */
[C---:B------:R-:W-:Y:S02]  /*37b60*/  IMAD R15, R29.reuse, 0x2, R17 ;  /* 0x000000021d0f7824 */ /* 0x040fe400078e0211 */
[----:B------:R0:W-:Y:S01]  /*37b70*/  STL.64 [R1+0xf0], R24 ;  /* 0x0000f01801007387 */ /* 0x0001e20000100a00 */
[----:B------:R-:W-:Y:S02]  /*37b80*/  LEA.HI.X.SX32 R23, R6, R2, 0x1, P4 ;  /* 0x0000000206177211 */ /* 0x000fe400020f0eff */
[----:B------:R-:W-:-:S05]  /*37b90*/  LEA R16, R29, R15, 0x1 ;  /* 0x0000000f1d107211 */ /* 0x000fca00078e08ff */
[----:B------:R-:W-:-:S05]  /*37ba0*/  IMAD R19, R29, 0x2, R16 ;  /* 0x000000021d137824 */ /* 0x000fca00078e0210 */
[----:B------:R-:W-:-:S05]  /*37bb0*/  LEA R5, R29, R19, 0x1 ;  /* 0x000000131d057211 */ /* 0x000fca00078e08ff */
[----:B------:R-:W-:-:S05]  /*37bc0*/  IMAD R10, R29, 0x2, R5 ;  /* 0x000000021d0a7824 */ /* 0x000fca00078e0205 */
[----:B------:R-:W-:-:S05]  /*37bd0*/  LEA R14, R29, R10, 0x1 ;  /* 0x0000000a1d0e7211 */ /* 0x000fca00078e08ff */
[----:B------:R-:W-:-:S05]  /*37be0*/  IMAD R6, R29, 0x2, R14 ;  /* 0x000000021d067824 */ /* 0x000fca00078e020e */
[----:B------:R-:W-:Y:S02]  /*37bf0*/  LEA R8, R29, R6, 0x1 ;  /* 0x000000061d087211 */ /* 0x000fe400078e08ff */
[----:B--2---:R-:W-:-:S04]  /*37c00*/  LEA R20, P5, R12, R0, 0x1 ;  /* 0x000000000c147211 */ /* 0x004fc800078a08ff */
[----:B------:R-:W-:Y:S02]  /*37c10*/  LEA.HI.X.SX32 R21, R12, R2, 0x1, P5 ;  /* 0x000000020c157211 */ /* 0x000fe400028f0eff */
[----:B0-----:R-:W-:-:S03]  /*37c20*/  LEA R24, P3, R13, R0, 0x1 ;  /* 0x000000000d187211 */ /* 0x001fc600078608ff */
[----:B------:R0:W-:Y:S01]  /*37c30*/  STL.64 [R1+0xe8], R20 ;  /* 0x0000e81401007387 */ /* 0x0001e20000100a00 */
[----:B------:R-:W-:Y:S02]  /*37c40*/  LEA.HI.X.SX32 R25, R13, R2, 0x1, P3 ;  /* 0x000000020d197211 */ /* 0x000fe400018f0eff */
[----:B0-----:R-:W-:-:S03]  /*37c50*/  LEA R20, P5, R3, R0, 0x1 ;  /* 0x0000000003147211 */ /* 0x001fc600078a08ff */
[----:B------:R-:W-:Y:S01]  /*37c60*/  STL.64 [R1+0xe0], R24 ;  /* 0x0000e01801007387 */ /* 0x000fe20000100a00 */
[----:B------:R-:W-:-:S03]  /*37c70*/  LEA.HI.X.SX32 R21, R3, R2, 0x1, P5 ;  /* 0x0000000203157211 */ /* 0x000fc600028f0eff */
[----:B------:R3:W-:Y:S01]  /*37c80*/  STL.64 [R1+0xd8], R22 ;  /* 0x0000d81601007387 */ /* 0x0007e20000100a00 */
[----:B------:R-:W-:-:S03]  /*37c90*/  LEA R12, P5, R11, R0, 0x1 ;  /* 0x000000000b0c7211 */ /* 0x000fc600078a08ff */
[----:B------:R0:W-:Y:S01]  /*37ca0*/  STL.64 [R1+0xd0], R20 ;  /* 0x0000d01401007387 */ /* 0x0001e20000100a00 */
[----:B------:R-:W-:Y:S02]  /*37cb0*/  LEA.HI.X.SX32 R13, R11, R2, 0x1, P5 ;  /* 0x000000020b0d7211 */ /* 0x000fe400028f0eff */
[CC--:B---3--:R-:W-:Y:S02]  /*37cc0*/  LEA R22, P3, R4.reuse, R0.reuse, 0x1 ;  /* 0x0000000004167211 */ /* 0x0c8fe400078608ff */
[C---:B0-----:R-:W-:Y:S02]  /*37cd0*/  LEA R20, P4, R7.reuse, R0, 0x1 ;  /* 0x0000000007147211 */ /* 0x041fe400078808ff */
[-C--:B------:R-:W-:Y:S02]  /*37ce0*/  LEA.HI.X.SX32 R23, R4, R2.reuse, 0x1, P3 ;  /* 0x0000000204177211 */ /* 0x080fe400018f0eff */
[----:B------:R-:W-:Y:S01]  /*37cf0*/  LEA.HI.X.SX32 R21, R7, R2, 0x1, P4 ;  /* 0x0000000207157211 */ /* 0x000fe200020f0eff */
[----:B------:R-:W-:Y:S01]  /*37d00*/  STL.64 [R1+0xb8], R12 ;  /* 0x0000b80c01007387 */ /* 0x000fe20000100a00 */
[----:B------:R-:W-:-:S03]  /*37d10*/  LEA R24, P3, R9, R0, 0x1 ;  /* 0x0000000009187211 */ /* 0x000fc600078608ff */
[----:B------:R0:W-:Y:S01]  /*37d20*/  STL.64 [R1+0xc8], R22 ;  /* 0x0000c81601007387 */ /* 0x0001e20000100a00 */
[----:B------:R-:W-:-:S03]  /*37d30*/  LEA.HI.X.SX32 R25, R9, R2, 0x1, P3 ;  /* 0x0000000209197211 */ /* 0x000fc600018f0eff */
[----:B------:R1:W-:Y:S01]  /*37d40*/  STL.64 [R1+0xc0], R20 ;  /* 0x0000c01401007387 */ /* 0x0003e20000100a00 */
[CC--:B0-----:R-:W-:Y:S02]  /*37d50*/  LEA R22, P4, R18.reuse, R0.reuse, 0x1 ;  /* 0x0000000012167211 */ /* 0x0c1fe400078808ff */
[C---:B-1----:R-:W-:Y:S02]  /*37d60*/  LEA R20, P5, R17.reuse, R0, 0x1 ;  /* 0x0000000011147211 */ /* 0x042fe400078a08ff */
[-C--:B------:R-:W-:Y:S02]  /*37d70*/  LEA.HI.X.SX32 R23, R18, R2.reuse, 0x1, P4 ;  /* 0x0000000212177211 */ /* 0x080fe400020f0eff */
[----:B------:R-:W-:Y:S01]  /*37d80*/  LEA.HI.X.SX32 R21, R17, R2, 0x1, P5 ;  /* 0x0000000211157211 */ /* 0x000fe200028f0eff */
[----:B------:R0:W-:Y:S04]  /*37d90*/  STL.64 [R1+0xb0], R24 ;  /* 0x0000b01801007387 */ /* 0x0001e80000100a00 */
[----:B------:R1:W-:Y:S04]  /*37da0*/  STL.64 [R1+0xa8], R22 ;  /* 0x0000a81601007387 */ /* 0x0003e80000100a00 */
[----:B------:R2:W-:Y:S01]  /*37db0*/  STL.64 [R1+0xa0], R20 ;  /* 0x0000a01401007387 */ /* 0x0005e20000100a00 */
[----:B0-----:R-:W-:-:S02]  /*37dc0*/  LEA R24, P3, R15, R0, 0x1 ;  /* 0x000000000f187211 */ /* 0x001fc400078608ff */
[C---:B-1----:R-:W-:Y:S02]  /*37dd0*/  LEA R22, P4, R16.reuse, R0, 0x1 ;  /* 0x0000000010167211 */ /* 0x042fe400078808ff */
[----:B------:R-:W-:Y:S02]  /*37de0*/  LEA.HI.X.SX32 R25, R15, R2, 0x1, P3 ;  /* 0x000000020f197211 */ /* 0x000fe400018f0eff */
[C---:B--2---:R-:W-:Y:S02]  /*37df0*/  LEA R20, P5, R19.reuse, R0, 0x1 ;  /* 0x0000000013147211 */ /* 0x044fe400078a08ff */
[-C--:B------:R-:W-:Y:S02]  /*37e00*/  LEA.HI.X.SX32 R23, R16, R2.reuse, 0x1, P4 ;  /* 0x0000000210177211 */ /* 0x080fe400020f0eff */
[----:B------:R-:W-:Y:S01]  /*37e10*/  LEA.HI.X.SX32 R21, R19, R2, 0x1, P5 ;  /* 0x0000000213157211 */ /* 0x000fe200028f0eff */
[----:B------:R-:W-:Y:S01]  /*37e20*/  STL.64 [R1+0x98], R24 ;  /* 0x0000981801007387 */ /* 0x000fe20000100a00 */
[----:B------:R-:W-:-:S03]  /*37e30*/  IMAD R12, R29, 0x2, R8 ;  /* 0x000000021d0c7824 */ /* 0x000fc600078e0208 */
[----:B------:R0:W-:Y:S01]  /*37e40*/  STL.64 [R1+0x90], R22 ;  /* 0x0000901601007387 */ /* 0x0001e20000100a00 */
[----:B------:R-:W-:-:S03]  /*37e50*/  LEA R16, P5, R14, R0, 0x1 ;  /* 0x000000000e107211 */ /* 0x000fc600078a08ff */
[----:B------:R1:W-:Y:S01]  /*37e60*/  STL.64 [R1+0x88], R20 ;  /* 0x0000881401007387 */ /* 0x0003e20000100a00 */
[----:B------:R-:W-:Y:S02]  /*37e70*/  LEA R4, R29, R12, 0x1 ;  /* 0x0000000c1d047211 */ /* 0x000fe400078e08ff */
[CC--:B0-----:R-:W-:Y:S02]  /*37e80*/  LEA R22, P3, R5.reuse, R0.reuse, 0x1 ;  /* 0x0000000005167211 */ /* 0x0c1fe400078608ff */
[C---:B-1----:R-:W-:Y:S02]  /*37e90*/  LEA R20, P4, R10.reuse, R0, 0x1 ;  /* 0x000000000a147211 */ /* 0x042fe400078808ff */
[-C--:B------:R-:W-:Y:S02]  /*37ea0*/  LEA.HI.X.SX32 R23, R5, R2.reuse, 0x1, P3 ;  /* 0x0000000205177211 */ /* 0x080fe400018f0eff */
[-C--:B------:R-:W-:Y:S02]  /*37eb0*/  LEA.HI.X.SX32 R21, R10, R2.reuse, 0x1, P4 ;  /* 0x000000020a157211 */ /* 0x080fe400020f0eff */
[----:B------:R-:W-:Y:S01]  /*37ec0*/  LEA.HI.X.SX32 R17, R14, R2, 0x1, P5 ;  /* 0x000000020e117211 */ /* 0x000fe200028f0eff */
[----:B------:R-:W-:Y:S01]  /*37ed0*/  STL.64 [R1+0x80], R22 ;  /* 0x0000801601007387 */ /* 0x000fe20000100a00 */
[----:B------:R-:W-:Y:S01]  /*37ee0*/  IMAD R7, R29, 0x2, R4 ;  /* 0x000000021d077824 */ /* 0x000fe200078e0204 */
[----:B------:R-:W-:-:S02]  /*37ef0*/  LEA R18, P4, R8, R0, 0x1 ;  /* 0x0000000008127211 */ /* 0x000fc400078808ff */
[----:B------:R0:W-:Y:S04]  /*37f00*/  STL.64 [R1+0x78], R20 ;  /* 0x0000781401007387 */ /* 0x0001e80000100a00 */
[----:B------:R1:W-:Y:S01]  /*37f10*/  STL.64 [R1+0x70], R16 ;  /* 0x0000701001007387 */ /* 0x0003e20000100a00 */
[----:B------:R-:W-:Y:S02]  /*37f20*/  LEA R11, R29, R7, 0x1 ;  /* 0x000000071d0b7211 */ /* 0x000fe400078e08ff */
[----:B------:R-:W-:Y:S02]  /*37f30*/  LEA.HI.X.SX32 R19, R8, R2, 0x1, P4 ;  /* 0x0000000208137211 */ /* 0x000fe400020f0eff */
[-C--:B0-----:R-:W-:Y:S02]  /*37f40*/  LEA R20, P3, R6, R0.reuse, 0x1 ;  /* 0x0000000006147211 */ /* 0x081fe400078608ff */
[----:B-1----:R-:W-:-:S02]  /*37f50*/  LEA R16, P5, R12, R0, 0x1 ;  /* 0x000000000c107211 */ /* 0x002fc400078a08ff */
[-C--:B------:R-:W-:Y:S02]  /*37f60*/  LEA.HI.X.SX32 R21, R6, R2.reuse, 0x1, P3 ;  /* 0x0000000206157211 */ /* 0x080fe400018f0eff */
[----:B------:R-:W-:Y:S01]  /*37f70*/  LEA.HI.X.SX32 R17, R12, R2, 0x1, P5 ;  /* 0x000000020c117211 */ /* 0x000fe200028f0eff */
[C---:B------:R-:W-:Y:S02]  /*37f80*/  IMAD R3, R29.reuse, 0x2, R11 ;  /* 0x000000021d037824 */ /* 0x040fe400078e020b */
[----:B------:R-:W-:Y:S04]  /*37f90*/  STL.64 [R1+0x68], R20 ;  /* 0x0000681401007387 */ /* 0x000fe80000100a00 */
[----:B------:R0:W-:Y:S01]  /*37fa0*/  STL.64 [R1+0x60], R18 ;  /* 0x0000601201007387 */ /* 0x0001e20000100a00 */
[----:B------:R-:W-:-:S03]  /*37fb0*/  LEA R9, R29, R3, 0x1 ;  /* 0x000000031d097211 */ /* 0x000fc600078e08ff */
[----:B------:R1:W-:Y:S01]  /*37fc0*/  STL.64 [R1+0x58], R16 ;  /* 0x0000581001007387 */ /* 0x0003e20000100a00 */
[-C--:B------:R-:W-:Y:S02]  /*37fd0*/  LEA R14, P5, R11, R0.reuse, 0x1 ;  /* 0x000000000b0e7211 */ /* 0x080fe400078a08ff */
[CC--:B0-----:R-:W-:Y:S02]  /*37fe0*/  LEA R18, P3, R4.reuse, R0.reuse, 0x1 ;  /* 0x0000000004127211 */ /* 0x0c1fe400078608ff */
[C---:B-1----:R-:W-:Y:S02]  /*37ff0*/  LEA R16, P4, R7.reuse, R0, 0x1 ;  /* 0x0000000007107211 */ /* 0x042fe400078808ff */
[-C--:B------:R-:W-:Y:S02]  /*38000*/  LEA.HI.X.SX32 R19, R4, R2.reuse, 0x1, P3 ;  /* 0x0000000204137211 */ /* 0x080fe400018f0eff */
[-C--:B------:R-:W-:Y:S01]  /*38010*/  LEA.HI.X.SX32 R17, R7, R2.reuse, 0x1, P4 ;  /* 0x0000000207117211 */ /* 0x080fe200020f0eff */
[----:B------:R-:W-:Y:S01]  /*38020*/  IMAD R10, R29, 0x2, R9 ;  /* 0x000000021d0a7824 */ /* 0x000fe200078e0209 */
[----:B------:R-:W-:Y:S01]  /*38030*/  LEA.HI.X.SX32 R15, R11, R2, 0x1, P5 ;  /* 0x000000020b0f7211 */ /* 0x000fe200028f0eff */
[----:B------:R-:W-:Y:S04]  /*38040*/  STL.64 [R1+0x50], R18 ;  /* 0x0000501201007387 */ /* 0x000fe80000100a00 */
[----:B------:R0:W-:Y:S01]  /*38050*/  STL.64 [R1+0x48], R16 ;  /* 0x0000481001007387 */ /* 0x0001e20000100a00 */
[----:B------:R-:W-:-:S03]  /*38060*/  LEA R5, R29, R10, 0x1 ;  /* 0x0000000a1d057211 */ /* 0x000fc600078e08ff */
[----:B------:R1:W-:Y:S01]  /*38070*/  STL.64 [R1+0x40], R14 ;  /* 0x0000400e01007387 */ /* 0x0003e20000100a00 */
[-C--:B0-----:R-:W-:Y:S02]  /*38080*/  LEA R16, P3, R3, R0.reuse, 0x1 ;  /* 0x0000000003107211 */ /* 0x081fe400078608ff */
[----:B-1----:R-:W-:Y:S02]  /*38090*/  LEA R14, P4, R9, R0, 0x1 ;  /* 0x00000000090e7211 */ /* 0x002fe400078808ff */
[-C--:B------:R-:W-:Y:S01]  /*380a0*/  LEA.HI.X.SX32 R17, R3, R2.reuse, 0x1, P3 ;  /* 0x0000000203117211 */ /* 0x080fe200018f0eff */
[----:B------:R-:W-:Y:S01]  /*380b0*/  IMAD R6, R29, 0x2, R5 ;  /* 0x000000021d067824 */ /* 0x000fe200078e0205 */
[----:B------:R-:W-:Y:S02]  /*380c0*/  LEA.HI.X.SX32 R15, R9, R2, 0x1, P4 ;  /* 0x00000002090f7211 */ /* 0x000fe400020f0eff */
[C---:B------:R-:W-:Y:S01]  /*380d0*/  LEA R12, P5, R10.reuse, R0, 0x1 ;  /* 0x000000000a0c7211 */ /* 0x040fe200078a08ff */
[----:B------:R0:W-:Y:S03]  /*380e0*/  STL.64 [R1+0x38], R16 ;  /* 0x0000381001007387 */ /* 0x0001e60000100a00 */
[----:B------:R-:W-:Y:S01]  /*380f0*/  LEA.HI.X.SX32 R13, R10, R2, 0x1, P5 ;  /* 0x000000020a0d7211 */ /* 0x000fe200028f0eff */
[----:B------:R1:W-:Y:S01]  /*38100*/  STL.64 [R1+0x30], R14 ;  /* 0x0000300e01007387 */ /* 0x0003e20000100a00 */
[----:B0-----:R-:W-:-:S02]  /*38110*/  LEA R16, P3, R5, R0, 0x1 ;  /* 0x0000000005107211 */ /* 0x001fc400078608ff */
[C---:B-1----:R-:W-:Y:S02]  /*38120*/  LEA R14, P4, R6.reuse, R0, 0x1 ;  /* 0x00000000060e7211 */ /* 0x042fe400078808ff */
[-C--:B------:R-:W-:Y:S01]  /*38130*/  LEA.HI.X.SX32 R17, R5, R2.reuse, 0x1, P3 ;  /* 0x0000000205117211 */ /* 0x080fe200018f0eff */
[----:B------:R0:W-:Y:S01]  /*38140*/  STL.64 [R1+0x28], R12 ;  /* 0x0000280c01007387 */ /* 0x0001e20000100a00 */
[----:B------:R-:W-:-:S03]  /*38150*/  LEA.HI.X.SX32 R15, R6, R2, 0x1, P4 ;  /* 0x00000002060f7211 */ /* 0x000fc600020f0eff */
[----:B------:R-:W2:Y:S04]  /*38160*/  LDL.LU R21, [R1+0x1a4] ;  /* 0x0001a40001157983 */ /* 0x000ea80000300800 */
[----:B------:R-:W-:Y:S04]  /*38170*/  STL.64 [R1+0x20], R16 ;  /* 0x0000201001007387 */ /* 0x000fe80000100a00 */
[----:B------:R-:W3:Y:S04]  /*38180*/  LDL.LU R23, [R1+0x194] ;  /* 0x0001940001177983 */ /* 0x000ee80000300800 */
[----:B------:R-:W-:Y:S04]  /*38190*/  STL.64 [R1+0x18], R14 ;  /* 0x0000180e01007387 */ /* 0x000fe80000100a00 */
[----:B------:R-:W3:Y:S01]  /*381a0*/  LDL.LU R22, [R1+0x1c8] ;  /* 0x0001c80001167983 */ /* 0x000ee20000300800 */
[----:B------:R-:W-:-:S05]  /*381b0*/  LEA R8, R29, R6, 0x1 ;  /* 0x000000061d087211 */ /* 0x000fca00078e08ff */
[----:B------:R-:W-:Y:S01]  /*381c0*/  IMAD R4, R29, 0x2, R8 ;  /* 0x000000021d047824 */ /* 0x000fe200078e0208 */
[----:B0-----:R-:W-:-:S04]  /*381d0*/  LEA R12, P5, R8, R0, 0x1 ;  /* 0x00000000080c7211 */ /* 0x001fc800078a08ff */
[----:B------:R-:W-:Y:S02]  /*381e0*/  LEA R7, R29, R4, 0x1 ;  /* 0x000000041d077211 */ /* 0x000fe400078e08ff */
[----:B------:R-:W-:-:S03]  /*381f0*/  LEA.HI.X.SX32 R13, R8, R2, 0x1, P5 ;  /* 0x00000002080d7211 */ /* 0x000fc600028f0eff */
[C---:B------:R-:W-:Y:S01]  /*38200*/  IMAD R9, R29.reuse, 0x2, R7 ;  /* 0x000000021d097824 */ /* 0x040fe200078e0207 */
[CC--:B------:R-:W-:Y:S01]  /*38210*/  LEA R10, P3, R4.reuse, R0.reuse, 0x1 ;  /* 0x00000000040a7211 */ /* 0x0c0fe200078608ff */
[----:B------:R0:W-:Y:S03]  /*38220*/  STL.64 [R1+0x10], R12 ;  /* 0x0000100c01007387 */ /* 0x0001e60000100a00 */
[----:B------:R-:W-:Y:S02]  /*38230*/  LEA R3, R29, R9, 0x1 ;  /* 0x000000091d037211 */ /* 0x000fe400078e08ff */
[----:B------:R-:W-:Y:S02]  /*38240*/  LEA R6, P5, R9, R0, 0x1 ;  /* 0x0000000009067211 */ /* 0x000fe400078a08ff */
[----:B------:R-:W-:Y:S02]  /*38250*/  LEA.HI.X.SX32 R11, R4, R2, 0x1, P3 ;  /* 0x00000002040b7211 */ /* 0x000fe400018f0eff */
[----:B0-----:R-:W-:Y:S01]  /*38260*/  LEA R12, P4, R7, R0, 0x1 ;  /* 0x00000000070c7211 */ /* 0x001fe200078808ff */
[----:B------:R-:W-:-:S03]  /*38270*/  IMAD R5, R29, 0x2, R3 ;  /* 0x000000021d057824 */ /* 0x000fc600078e0203 */
[-C--:B------:R-:W-:Y:S02]  /*38280*/  LEA.HI.X.SX32 R13, R7, R2.reuse, 0x1, P4 ;  /* 0x00000002070d7211 */ /* 0x080fe400020f0eff */
[----:B------:R-:W-:Y:S02]  /*38290*/  LEA.HI.X.SX32 R7, R9, R2, 0x1, P5 ;  /* 0x0000000209077211 */ /* 0x000fe400028f0eff */
[-C--:B------:R-:W-:Y:S02]  /*382a0*/  LEA R24, P3, R3, R0.reuse, 0x1 ;  /* 0x0000000003187211 */ /* 0x080fe400078608ff */
[----:B------:R-:W-:Y:S02]  /*382b0*/  LEA R26, P4, R5, R0, 0x1 ;  /* 0x00000000051a7211 */ /* 0x000fe400078808ff */
[-C--:B------:R-:W-:Y:S02]  /*382c0*/  LEA.HI.X.SX32 R25, R3, R2.reuse, 0x1, P3 ;  /* 0x0000000203197211 */ /* 0x080fe400018f0eff */
[----:B------:R-:W-:Y:S01]  /*382d0*/  LEA.HI.X.SX32 R27, R5, R2, 0x1, P4 ;  /* 0x00000002051b7211 */ /* 0x000fe200020f0eff */
[----:B---3--:R0:W-:Y:S04]  /*382e0*/  STL.64 [R1+0xbb0], R22 ;  /* 0x000bb01601007387 */ /* 0x0081e80000100a00 */
[----:B0-----:R-:W3:Y:S04]  /*382f0*/  LDL.LU.64 R22, [R1+0x188] ;  /* 0x0001880001167983 */ /* 0x001ee80000300a00 */
[----:B------:R0:W-:Y:S04]  /*38300*/  STL.64 [R1+0x8], R10 ;  /* 0x0000080a01007387 */ /* 0x0001e80000100a00 */
[----:B0-----:R-:W4:Y:S04]  /*38310*/  LDL.LU.64 R10, [R1+0x158] ;  /* 0x00015800010a7983 */ /* 0x001f280000300a00 */
[----:B------:R0:W-:Y:S04]  /*38320*/  STL.64 [R1+0xac8], R6 ;  /* 0x000ac80601007387 */ /* 0x0001e80000100a00 */
[----:B0-----:R-:W2:Y:S04]  /*38330*/  LDL.LU.64 R6, [R1+0x160] ;  /* 0x0001600001067983 */ /* 0x001ea80000300a00 */
[----:B------:R0:W-:Y:S04]  /*38340*/  STL.64 [R1], R12 ;  /* 0x0000000c01007387 */ /* 0x0001e80000100a00 */
[----:B0-----:R-:W2:Y:S04]  /*38350*/  LDL.LU.64 R12, [R1+0x130] ;  /* 0x00013000010c7983 */ /* 0x001ea80000300a00 */
[----:B------:R-:W2:Y:S04]  /*38360*/  LDL.LU.64 R14, [R1+0x128] ;  /* 0x00012800010e7983 */ /* 0x000ea80000300a00 */
[----:B------:R-:W2:Y:S04]  /*38370*/  LDL.LU.64 R18, [R1+0x120] ;  /* 0x0001200001127983 */ /* 0x000ea80000300a00 */
[----:B------:R-:W2:Y:S04]  /*38380*/  LDL.LU.64 R16, [R1+0x118] ;  /* 0x0001180001107983 */ /* 0x000ea80000300a00 */
[----:B------:R-:W2:Y:S04]  /*38390*/  LDL R20, [R1+0x1a8] ;  /* 0x0001a80001147983 */ /* 0x000ea80000100800 */
[----:B------:R0:W-:Y:S04]  /*383a0*/  STL.64 [R1+0xad0], R24 ;  /* 0x000ad01801007387 */ /* 0x0001e80000100a00 */
[----:B0-----:R-:W2:Y:S04]  /*383b0*/  LDL.LU.64 R24, [R1+0x168] ;  /* 0x0001680001187983 */ /* 0x001ea80000300a00 */
[----:B------:R0:W-:Y:S04]  /*383c0*/  STL.64 [R1+0xad8], R26 ;  /* 0x000ad81a01007387 */ /* 0x0001e80000100a00 */
[----:B0-----:R-:W2:Y:S04]  /*383d0*/  LDL.LU R26, [R1+0x1c4] ;  /* 0x0001c400011a7983 */ /* 0x001ea80000300800 */
[----:B------:R-:W3:Y:S01]  /*383e0*/  LDL.LU R27, [R1+0x1b4] ;  /* 0x0001b400011b7983 */ /* 0x000ee20000300800 */
[----:B------:R-:W-:-:S05]  /*383f0*/  LEA R8, R29, R5, 0x1 ;  /* 0x000000051d087211 */ /* 0x000fca00078e08ff */
[----:B------:R-:W-:Y:S01]  /*38400*/  IMAD R9, R29, 0x2, R8 ;  /* 0x000000021d097824 */ /* 0x000fe200078e0208 */
[----:B------:R-:W-:-:S04]  /*38410*/  LEA R4, P5, R8, R0, 0x1 ;  /* 0x0000000008047211 */ /* 0x000fc800078a08ff */
[C---:B------:R-:W-:Y:S02]  /*38420*/  LEA R28, P6, R9.reuse, R0, 0x1 ;  /* 0x00000000091c7211 */ /* 0x040fe400078c08ff */
[-C--:B------:R-:W-:Y:S02]  /*38430*/  LEA.HI.X.SX32 R5, R8, R2.reuse, 0x1, P5 ;  /* 0x0000000208057211 */ /* 0x080fe400028f0eff */
[----:B------:R-:W-:-:S03]  /*38440*/  LEA.HI.X.SX32 R29, R9, R2, 0x1, P6 ;  /* 0x00000002091d7211 */ /* 0x000fc600030f0eff */
[----:B------:R-:W-:Y:S04]  /*38450*/  STL.64 [R1+0xae0], R4 ;  /* 0x000ae00401007387 */ /* 0x000fe80000100a00 */
[----:B------:R-:W4:Y:S04]  /*38460*/  LDL.LU.64 R8, [R1+0x178] ;  /* 0x0001780001087983 */ /* 0x000f280000300a00 */
[----:B------:R0:W-:Y:S04]  /*38470*/  STL.64 [R1+0xae8], R28 ;  /* 0x000ae81c01007387 */ /* 0x0001e80000100a00 */
[----:B0-----:R-:W4:Y:S04]  /*38480*/  LDL.LU.64 R28, [R1+0x180] ;  /* 0x00018000011c7983 */ /* 0x001f280000300a00 */
[----:B---3--:R0:W-:Y:S04]  /*38490*/  STG.E.U16 [R22.64], R27 ;  /* 0x0000001b16007986 */ /* 0x0081e8000c101506 */
[----:B0-----:R-:W3:Y:S01]  /*384a0*/  LDL.LU.64 R22, [R1+0xbb0] ;  /* 0x000bb00001167983 */ /* 0x001ee20000300a00 */
[----:B--2---:R-:W-:-:S02]  /*384b0*/  PRMT R0, R26, 0x7632, R0 ;  /* 0x000076321a007816 */ /* 0x004fc40000000000 */
[----:B------:R-:W-:Y:S02]  /*384c0*/  PRMT R3, R27, 0x7632, R3 ;  /* 0x000076321b037816 */ /* 0x000fe40000000003 */
[----:B------:R-:W-:-:S05]  /*384d0*/  PRMT R2, R21, 0x7632, R2 ;  /* 0x0000763215027816 */ /* 0x000fca0000000002 */
[----:B------:R-:W-:Y:S04]  /*384e0*/  STL [R1+0xba8], R2 ;  /* 0x000ba80201007387 */ /* 0x000fe80000100800 */
[----:B----4-:R0:W-:Y:S04]  /*384f0*/  STG.E.U16 [R28.64], R21 ;  /* 0x000000151c007986 */ /* 0x0101e8000c101506 */
[----:B0-----:R-:W0:Y:S04]  /*38500*/  S2R R21, SR_TID.X ;  /* 0x0000000000157919 */ /* 0x001e280000002100 */
[----:B---3--:R-:W-:Y:S04]  /*38510*/  STG.E.U16 [R8.64], R23 ;  /* 0x0000001708007986 */ /* 0x008fe8000c101506 */
[----:B------:R-:W-:Y:S04]  /*38520*/  STG.E.U16 [R24.64], R0 ;  /* 0x0000000018007986 */ /* 0x000fe8000c101506 */
[----:B------:R-:W-:Y:S04]  /*38530*/  STG.E.U16 [R6.64], R3 ;  /* 0x0000000306007986 */ /* 0x000fe8000c101506 */
[----:B------:R1:W-:Y:S04]  /*38540*/  STG.E.U16 [R10.64], R2 ;  /* 0x000000020a007986 */ /* 0x0003e8000c101506 */
[----:B-1----:R-:W2:Y:S01]  /*38550*/  LDL.LU R2, [R1+0x1b8] ;  /* 0x0001b80001027983 */ /* 0x002ea20000300800 */
[----:B0-----:R-:W-:-:S02]  /*38560*/  LOP3.LUT R6, R21, 0x1ff, RZ, 0xc0, !PT ;  /* 0x000001ff15067812 */ /* 0x001fc400078ec0ff */
[----:B------:R-:W-:-:S04]  /*38570*/  SHF.L.U32 R21, R21, 0xc, RZ ;  /* 0x0000000c15157819 */ /* 0x000fc800000006ff */
[----:B------:R-:W-:-:S05]  /*38580*/  LOP3.LUT R21, R21, 0x6000, RZ, 0xc0, !PT ;  /* 0x0000600015157812 */ /* 0x000fca00078ec0ff */
[----:B------:R-:W-:-:S05]  /*38590*/  IMAD R21, R6, 0x10, R21 ;  /* 0x0000001006157824 */ /* 0x000fca00078e0215 */
[----:B------:R-:W0:Y:S01]  /*385a0*/  LDS.128 R8, [R21] ;  /* 0x0000000015087984 */ /* 0x000e220000000c00 */
[----:B------:R-:W-:-:S05]  /*385b0*/  PRMT R0, R23, 0x7632, R0 ;  /* 0x0000763217007816 */ /* 0x000fca0000000000 */
[----:B------:R-:W-:Y:S04]  /*385c0*/  STG.E.U16 [R12.64], R0 ;  /* 0x000000000c007986 */ /* 0x000fe8000c101506 */
[----:B------:R-:W-:Y:S04]  /*385d0*/  STG.E.U16 [R14.64], R22 ;  /* 0x000000160e007986 */ /* 0x000fe8000c101506 */
[----:B0-----:R-:W-:Y:S04]  /*385e0*/  STL.64 [R1+0xb48], R8 ;  /* 0x000b480801007387 */ /* 0x001fe80000100a00 */
[----:B------:R-:W-:Y:S04]  /*385f0*/  STL.64 [R1+0xb18], R10 ;  /* 0x000b180a01007387 */ /* 0x000fe80000100a00 */
[----:B--2---:R-:W-:Y:S04]  /*38600*/  STG.E.U16 [R18.64], R2 ;  /* 0x0000000212007986 */ /* 0x004fe8000c101506 */
[----:B------:R0:W-:Y:S04]  /*38610*/  STG.E.U16 [R16.64], R20 ;  /* 0x0000001410007986 */ /* 0x0001e8000c101506 */
[----:B0-----:R-:W2:Y:S04]  /*38620*/  LDL.LU.64 R20, [R1+0x150] ;  /* 0x0001500001147983 */ /* 0x001ea80000300a00 */
[----:B------:R-:W3:Y:S04]  /*38630*/  LDL.LU.64 R10, [R1+0x170] ;  /* 0x00017000010a7983 */ /* 0x000ee80000300a00 */
[----:B------:R-:W4:Y:S04]  /*38640*/  LDL.LU.64 R28, [R1+0x140] ;  /* 0x00014000011c7983 */ /* 0x000f280000300a00 */
[----:B------:R-:W0:Y:S04]  /*38650*/  S2R R23, SR_TID.X ;  /* 0x0000000000177919 */ /* 0x000e280000002100 */
[----:B----4-:R1:W-:Y:S04]  /*38660*/  STL.64 [R1+0xb98], R28 ;  /* 0x000b981c01007387 */ /* 0x0103e80000100a00 */
[----:B-1----:R-:W4:Y:S01]  /*38670*/  LDL.LU.64 R28, [R1+0x148] ;  /* 0x00014800011c7983 */ /* 0x002f220000300a00 */
[----:B0-----:R-:W-:-:S02]  /*38680*/  LOP3.LUT R5, R23, 0x1ff, RZ, 0xc0, !PT ;  /* 0x000001ff17057812 */ /* 0x001fc400078ec0ff */
[----:B------:R-:W-:-:S04]  /*38690*/  SHF.L.U32 R23, R23, 0xc, RZ ;  /* 0x0000000c17177819 */ /* 0x000fc800000006ff */
[----:B------:R-:W-:-:S05]  /*386a0*/  LOP3.LUT R23, R23, 0x6000, RZ, 0xc0, !PT ;  /* 0x0000600017177812 */ /* 0x000fca00078ec0ff */
[----:B------:R-:W-:Y:S01]  /*386b0*/  IMAD R23, R5, 0x10, R23 ;  /* 0x0000001005177824 */ /* 0x000fe200078e0217 */
[----:B----4-:R0:W-:Y:S04]  /*386c0*/  STL [R1+0xba4], R28 ;  /* 0x000ba41c01007387 */ /* 0x0101e80000100800 */
[----:B0-----:R-:W4:Y:S04]  /*386d0*/  LDL.LU R28, [R1+0x1a8] ;  /* 0x0001a800011c7983 */ /* 0x001f280000300800 */
[----:B------:R0:W-:Y:S04]  /*386e0*/  STL [R1+0xba0], R29 ;  /* 0x000ba01d01007387 */ /* 0x0001e80000100800 */
[----:B0-----:R-:W2:Y:S04]  /*386f0*/  LDL.LU R29, [R1+0x198] ;  /* 0x00019800011d7983 */ /* 0x001ea80000300800 */
[----:B------:R-:W2:Y:S04]  /*38700*/  LDL.LU R5, [R1+0x19c] ;  /* 0x00019c0001057983 */ /* 0x000ea80000300800 */
[----:B--2---:R0:W-:Y:S04]  /*38710*/  STL [R1+0xb60], R5 ;  /* 0x000b600501007387 */ /* 0x0041e80000100800 */
[----:B0-----:R-:W2:Y:S04]  /*38720*/  LDL.LU R5, [R1+0x1ac] ;  /* 0x0001ac0001057983 */ /* 0x001ea80000300800 */
[----:B--2---:R0:W-:Y:S04]  /*38730*/  STL [R1+0xb70], R5 ;  /* 0x000b700501007387 */ /* 0x0041e80000100800 */
[----:B0-----:R-:W2:Y:S04]  /*38740*/  LDL.LU R5, [R1+0x1bc] ;  /* 0x0001bc0001057983 */ /* 0x001ea80000300800 */
[----:B--2---:R0:W-:Y:S04]  /*38750*/  STL [R1+0xb80], R5 ;  /* 0x000b800501007387 */ /* 0x0041e80000100800 */
[----:B0-----:R-:W2:Y:S04]  /*38760*/  LDL.LU R5, [R1+0x1cc] ;  /* 0x0001cc0001057983 */ /* 0x001ea80000300800 */
[----:B--2---:R0:W-:Y:S04]  /*38770*/  STL.64 [R1+0xb90], R4 ;  /* 0x000b900401007387 */ /* 0x0041e80000100a00 */
[----:B0-----:R-:W2:Y:S04]  /*38780*/  LDL.LU.64 R4, [R1+0x138] ;  /* 0x0001380001047983 */ /* 0x001ea80000300a00 */
[----:B------:R-:W2:Y:S04]  /*38790*/  LDL.LU.64 R26, [R1+0xf0] ;  /* 0x0000f000011a7983 */ /* 0x000ea80000300a00 */
[----:B--2---:R0:W-:Y:S04]  /*387a0*/  STL.64 [R1+0xb58], R26 ;  /* 0x000b581a01007387 */ /* 0x0041e80000100a00 */
[----:B0-----:R-:W2:Y:S04]  /*387b0*/  LDL.LU.64 R26, [R1+0xf8] ;  /* 0x0000f800011a7983 */ /* 0x001ea80000300a00 */
[----:B--2---:R0:W-:Y:S04]  /*387c0*/  STL.64 [R1+0xb68], R26 ;  /* 0x000b681a01007387 */ /* 0x0041e80000100a00 */
[----:B0-----:R-:W2:Y:S01]  /*387d0*/  LDL.LU.64 R26, [R1+0x100] ;  /* 0x00010000011a7983 */ /* 0x001ea20000300a00 */
[----:B------:R-:W-:-:S05]  /*387e0*/  LOP3.LUT R23, R23, 0x20, RZ, 0x3c, !PT ;  /* 0x0000002017177812 */ /* 0x000fca00078e3cff */
[----:B------:R0:W1:Y:S04]  /*387f0*/  LDS.128 R12, [R23] ;  /* 0x00000000170c7984 */ /* 0x0000680000000c00 */
[----:B0-----:R-:W0:Y:S02]  /*38800*/  S2R R23, SR_TID.X ;  /* 0x0000000000177919 */ /* 0x001e240000002100 */
[C---:B0-----:R-:W-:Y:S02]  /*38810*/  LOP3.LUT R6, R23.reuse, 0x1ff, RZ, 0xc0, !PT ;  /* 0x000001ff17067812 */ /* 0x041fe400078ec0ff */
[----:B------:R-:W-:-:S04]  /*38820*/  SHF.L.U32 R23, R23, 0xc, RZ ;  /* 0x0000000c17177819 */ /* 0x000fc800000006ff */
[----:B------:R-:W-:-:S05]  /*38830*/  LOP3.LUT R23, R23, 0x6000, RZ, 0xc0, !PT ;  /* 0x0000600017177812 */ /* 0x000fca00078ec0ff */
[----:B------:R-:W-:-:S05]  /*38840*/  IMAD R23, R6, 0x10, R23 ;  /* 0x0000001006177824 */ /* 0x000fca00078e0217 */
[----:B------:R-:W-:-:S05]  /*38850*/  LOP3.LUT R23, R23, 0x40, RZ, 0x3c, !PT ;  /* 0x0000004017177812 */ /* 0x000fca00078e3cff */
[----:B------:R0:W1:Y:S04]  /*38860*/  LDS.128 R16, [R23] ;  /* 0x0000000017107984 */ /* 0x0000680000000c00 */
[----:B0-----:R-:W0:Y:S04]  /*38870*/  S2R R23, SR_TID.X ;  /* 0x0000000000177919 */ /* 0x001e280000002100 */
[----:B--2---:R2:W-:Y:S04]  /*38880*/  STL.64 [R1+0xb78], R26 ;  /* 0x000b781a01007387 */ /* 0x0045e80000100a00 */
[----:B--2---:R-:W2:Y:S01]  /*38890*/  LDL.LU.64 R26, [R1+0x108] ;  /* 0x00010800011a7983 */ /* 0x004ea20000300a00 */
[----:B------:R-:W-:-:S02]  /*388a0*/  PRMT R0, R22, 0x7632, R0 ;  /* 0x0000763216007816 */ /* 0x000fc40000000000 */
[C---:B0-----:R-:W-:Y:S02]  /*388b0*/  LOP3.LUT R22, R23.reuse, 0x1ff, RZ, 0xc0, !PT ;  /* 0x000001ff17167812 */ /* 0x041fe400078ec0ff */
[----:B------:R-:W-:-:S04]  /*388c0*/  SHF.L.U32 R23, R23, 0xc, RZ ;  /* 0x0000000c17177819 */ /* 0x000fc800000006ff */
[----:B------:R-:W-:-:S05]  /*388d0*/  LOP3.LUT R23, R23, 0x6000, RZ, 0xc0, !PT ;  /* 0x0000600017177812 */ /* 0x000fca00078ec0ff */
[----:B------:R-:W-:-:S05]  /*388e0*/  IMAD R23, R22, 0x10, R23 ;  /* 0x0000001016177824 */ /* 0x000fca00078e0217 */
[----:B------:R-:W-:Y:S01]  /*388f0*/  LOP3.LUT R23, R23, 0x60, RZ, 0x3c, !PT ;  /* 0x0000006017177812 */ /* 0x000fe200078e3cff */
[----:B------:R-:W-:Y:S05]  /*38900*/  STG.E.U16 [R20.64], R29 ;  /* 0x0000001d14007986 */ /* 0x000fea000c101506 */
[----:B------:R-:W0:Y:S01]  /*38910*/  LDS.128 R20, [R23] ;  /* 0x0000000017147984 */ /* 0x000e220000000c00 */
[----:B------:R-:W-:-:S03]  /*38920*/  PRMT R3, R2, 0x7632, R3 ;  /* 0x0000763202037816 */ /* 0x000fc60000000003 */
[----:B--2---:R2:W-:Y:S04]  /*38930*/  STL.64 [R1+0xb88], R26 ;  /* 0x000b881a01007387 */ /* 0x0045e80000100a00 */
[----:B--2---:R-:W2:Y:S04]  /*38940*/  LDL.LU.64 R26, [R1+0x110] ;  /* 0x00011000011a7983 */ /* 0x004ea80000300a00 */
[----:B-1----:R1:W-:Y:S04]  /*38950*/  STL.64 [R1+0xb50], R12 ;  /* 0x000b500c01007387 */ /* 0x0023e80000100a00 */
[----:B------:R-:W-:Y:S04]  /*38960*/  STL.64 [R1+0xb10], R14 ;  /* 0x000b100e01007387 */ /* 0x000fe80000100a00 */
[----:B-1----:R-:W2:Y:S04]  /*38970*/  LDL.LU.64 R12, [R1+0xe8] ;  /* 0x0000e800010c7983 */ /* 0x002ea80000300a00 */
[----:B------:R-:W2:Y:S04]  /*38980*/  LDL.LU.64 R8, [R1+0xe0] ;  /* 0x0000e00001087983 */ /* 0x000ea80000300a00 */
[----:B------:R-:W2:Y:S04]  /*38990*/  LDL.LU.64 R24, [R1+0xc8] ;  /* 0x0000c80001187983 */ /* 0x000ea80000300a00 */
[----:B------:R-:W2:Y:S04]  /*389a0*/  LDL.LU.64 R6, [R1+0xc0] ;  /* 0x0000c00001067983 */ /* 0x000ea80000300a00 */
[----:B------:R1:W-:Y:S04]  /*389b0*/  STL.64 [R1+0xb08], R18 ;  /* 0x000b081201007387 */ /* 0x0003e80000100a00 */
[----:B-1----:R-:W2:Y:S04]  /*389c0*/  LDL.LU.64 R18, [R1+0xd0] ;  /* 0x0000d00001127983 */ /* 0x002ea80000300a00 */
[----:B------:R-:W2:Y:S04]  /*389d0*/  LDL.LU.64 R14, [R1+0xb8] ;  /* 0x0000b800010e7983 */ /* 0x000ea80000300a00 */
[----:B0-----:R0:W-:Y:S04]  /*389e0*/  STL.64 [R1+0xb00], R22 ;  /* 0x000b001601007387 */ /* 0x0011e80000100a00 */
[----:B0-----:R-:W2:Y:S04]  /*389f0*/  LDL.LU.64 R22, [R1+0xd8] ;  /* 0x0000d80001167983 */ /* 0x001ea80000300a00 */
[----:B------:R-:W4:Y:S04]  /*38a00*/  LDL.LU R2, [R1+0xba8] ;  /* 0x000ba80001027983 */ /* 0x000f280000300800 */
[----:B---3--:R0:W-:Y:S04]  /*38a10*/  STG.E.U16 [R10.64], R0 ;  /* 0x000000000a007986 */ /* 0x0081e8000c101506 */
[----:B0-----:R-:W3:Y:S01]  /*38a20*/  LDL.LU.64 R10, [R1+0xb0] ;  /* 0x0000b000010a7983 */ /* 0x001ee20000300a00 */
[----:B------:R-:W-:-:S02]  /*38a30*/  PRMT R0, R29, 0x7632, R0 ;  /* 0x000076321d007816 */ /* 0x000fc40000000000 */
[----:B----4-:R-:W-:Y:S02]  /*38a40*/  PRMT R2, R28, 0x7632, R2 ;  /* 0x000076321c027816 */ /* 0x010fe40000000002 */
[----:B------:R-:W4:Y:S04]  /*38a50*/  LDL.LU R28, [R1+0xba4] ;  /* 0x000ba400011c7983 */ /* 0x000f280000300800 */
[----:B------:R-:W4:Y:S04]  /*38a60*/  LDL.LU R29, [R1+0xba0] ;  /* 0x000ba000011d7983 */ /* 0x000f280000300800 */
[----:B----4-:R0:W-:Y:S04]  /*38a70*/  STG.E.U16 [R28.64], R3 ;  /* 0x000000031c007986 */ /* 0x0101e8000c101506 */
[----:B0-----:R-:W4:Y:S04]  /*38a80*/  LDL.LU.64 R28, [R1+0xb98] ;  /* 0x000b9800011c7983 */ /* 0x001f280000300a00 */
[----:B----4-:R0:W-:Y:S04]  /*38a90*/  STG.E.U16 [R28.64], R2 ;  /* 0x000000021c007986 */ /* 0x0101e8000c101506 */
[----:B------:R1:W-:Y:S04]  /*38aa0*/  STG.E.U16 [R4.64], R0 ;  /* 0x0000000004007986 */ /* 0x0003e8000c101506 */
[----:B0-----:R-:W4:Y:S04]  /*38ab0*/  LDL.LU.64 R28, [R1+0xa8] ;  /* 0x0000a800011c7983 */ /* 0x001f280000300a00 */
[----:B-1----:R-:W2:Y:S04]  /*38ac0*/  LDL.LU.64 R4, [R1+0xb90] ;  /* 0x000b900001047983 */ /* 0x002ea80000300a00 */
[----:B--2---:R0:W-:Y:S01]  /*38ad0*/  STG.E.U16 [R26.64], R5 ;  /* 0x000000051a007986 */ /* 0x0041e2000c101506 */
[----:B------:R-:W-:-:S03]  /*38ae0*/  PRMT R4, R5, 0x7632, R4 ;  /* 0x0000763205047816 */ /* 0x000fc60000000004 */
[----:B0-----:R-:W2:Y:S04]  /*38af0*/  LDL.LU.64 R26, [R1+0xb88] ;  /* 0x000b8800011a7983 */ /* 0x001ea80000300a00 */
[----:B------:R-:W2:Y:S04]  /*38b00*/  LDL.LU R5, [R1+0xb80] ;  /* 0x000b800001057983 */ /* 0x000ea80000300800 */
        /* <DEDUP_REMOVED lines=8> */
[----:B--2---:R0:W-:Y:S04]  /*38b90*/  STG.E.U16 [R26.64], R5 ;  /* 0x000000051a007986 */ /* 0x0041e8000c101506 */
[----:B0-----:R-:W2:Y:S01]  /*38ba0*/  LDL.LU.64 R26, [R1+0xb58] ;  /* 0x000b5800011a7983 */ /* 0x001ea20000300a00 */
[----:B------:R-:W-:-:S03]  /*38bb0*/  PRMT R0, R5, 0x7632, R0 ;  /* 0x0000763205007816 */ /* 0x000fc60000000000 */
[----:B--2---:R0:W-:Y:S04]  /*38bc0*/  STG.E.U16 [R26.64], R4 ;  /* 0x000000041a007986 */ /* 0x0041e8000c101506 */
[----:B------:R1:W-:Y:S04]  /*38bd0*/  STG.E.U16 [R12.64], R3 ;  /* 0x000000030c007986 */ /* 0x0003e8000c101506 */
[----:B------:R2:W-:Y:S04]  /*38be0*/  STG.E.U16 [R8.64], R2 ;  /* 0x0000000208007986 */ /* 0x0005e8000c101506 */
[----:B0-----:R-:W3:Y:S04]  /*38bf0*/  LDL.LU.64 R4, [R1+0xa0] ;  /* 0x0000a00001047983 */ /* 0x001ee80000300a00 */
[----:B------:R-:W3:Y:S04]  /*38c00*/  LDL.LU.64 R26, [R1+0x98] ;  /* 0x00009800011a7983 */ /* 0x000ee80000300a00 */
[----:B-1----:R-:W3:Y:S04]  /*38c10*/  LDL.LU.64 R12, [R1+0xb50] ;  /* 0x000b5000010c7983 */ /* 0x002ee80000300a00 */
[----:B--2---:R-:W2:Y:S04]  /*38c20*/  LDL.LU.64 R8, [R1+0xb48] ;  /* 0x000b480001087983 */ /* 0x004ea80000300a00 */
[----:B------:R-:W-:Y:S04]  /*38c30*/  STG.E.U16 [R22.64], R0 ;  /* 0x0000000016007986 */ /* 0x000fe8000c101506 */
[----:B------:R-:W-:Y:S04]  /*38c40*/  STL [R1+0xb38], R2 ;  /* 0x000b380201007387 */ /* 0x000fe80000100800 */
[----:B--2---:R-:W-:Y:S04]  /*38c50*/  STG.E.U16 [R18.64], R8 ;  /* 0x0000000812007986 */ /* 0x004fe8000c101506 */
[----:B---3--:R0:W-:Y:S04]  /*38c60*/  STG.E.U16 [R24.64], R12 ;  /* 0x0000000c18007986 */ /* 0x0081e8000c101506 */
[----:B------:R1:W-:Y:S04]  /*38c70*/  STG.E.U16 [R6.64], R16 ;  /* 0x0000001006007986 */ /* 0x0003e8000c101506 */
[----:B0-----:R-:W2:Y:S04]  /*38c80*/  LDL.LU.64 R24, [R1+0x90] ;  /* 0x0000900001187983 */ /* 0x001ea80000300a00 */
[----:B-1----:R-:W3:Y:S04]  /*38c90*/  LDL.LU.64 R6, [R1+0x88] ;  /* 0x0000880001067983 */ /* 0x002ee80000300a00 */
[----:B------:R-:W2:Y:S01]  /*38ca0*/  LDL.LU.64 R2, [R1+0x78] ;  /* 0x0000780001027983 */ /* 0x000ea20000300a00 */
[----:B------:R-:W-:-:S03]  /*38cb0*/  PRMT R8, R8, 0x7632, R8 ;  /* 0x0000763208087816 */ /* 0x000fc60000000008 */
[----:B------:R-:W-:Y:S04]  /*38cc0*/  STG.E.U16 [R14.64], R20 ;  /* 0x000000140e007986 */ /* 0x000fe8000c101506 */
[----:B------:R-:W-:Y:S04]  /*38cd0*/  STG.E.U16 [R10.64], R8 ;  /* 0x000000080a007986 */ /* 0x000fe8000c101506 */
[----:B--2---:R0:W-:Y:S04]  /*38ce0*/  STL.64 [R1+0xb40], R2 ;  /* 0x000b400201007387 */ /* 0x0041e80000100a00 */
[----:B0-----:R-:W2:Y:S04]  /*38cf0*/  LDL.LU.64 R2, [R1+0x80] ;  /* 0x0000800001027983 */ /* 0x001ea80000300a00 */
[----:B------:R-:W2:Y:S04]  /*38d00*/  LDL.LU.64 R10, [R1+0x58] ;  /* 0x00005800010a7983 */ /* 0x000ea80000300a00 */
[----:B--2---:R0:W-:Y:S04]  /*38d10*/  STL.64 [R1+0xb20], R10 ;  /* 0x000b200a01007387 */ /* 0x0041e80000100a00 */
[----:B0-----:R-:W2:Y:S04]  /*38d20*/  LDL.LU.64 R10, [R1+0x60] ;  /* 0x00006000010a7983 */ /* 0x001ea80000300a00 */
[----:B--2---:R0:W-:Y:S04]  /*38d30*/  STL.64 [R1+0xb28], R10 ;  /* 0x000b280a01007387 */ /* 0x0041e80000100a00 */
[----:B0-----:R-:W2:Y:S01]  /*38d40*/  LDL.LU.64 R10, [R1+0x68] ;  /* 0x00006800010a7983 */ /* 0x001ea20000300a00 */
[----:B------:R-:W-:-:S05]  /*38d50*/  PRMT R12, R12, 0x7632, R12 ;  /* 0x000076320c0c7816 */ /* 0x000fca000000000c */
[----:B----4-:R-:W-:Y:S04]  /*38d60*/  STG.E.U16 [R28.64], R12 ;  /* 0x0000000c1c007986 */ /* 0x010fe8000c101506 */
[----:B--2---:R0:W-:Y:S04]  /*38d70*/  STL.64 [R1+0xb30], R10 ;  /* 0x000b300a01007387 */ /* 0x0041e80000100a00 */
[----:B0-----:R-:W2:Y:S04]  /*38d80*/  LDL.LU.64 R10, [R1+0x70] ;  /* 0x00007000010a7983 */ /* 0x001ea80000300a00 */
[----:B------:R-:W4:Y:S04]  /*38d90*/  LDL.LU.64 R14, [R1+0x50] ;  /* 0x00005000010e7983 */ /* 0x000f280000300a00 */
[----:B------:R-:W2:Y:S04]  /*38da0*/  LDL.LU.64 R18, [R1+0x48] ;  /* 0x0000480001127983 */ /* 0x000ea80000300a00 */
[----:B------:R-:W2:Y:S04]  /*38db0*/  LDL.LU.64 R22, [R1+0x40] ;  /* 0x0000400001167983 */ /* 0x000ea80000300a00 */
[----:B------:R-:W2:Y:S01]  /*38dc0*/  LDL.LU.64 R28, [R1+0x28] ;  /* 0x00002800011c7983 */ /* 0x000ea20000300a00 */
[----:B------:R-:W-:-:S03]  /*38dd0*/  PRMT R16, R16, 0x7632, R16 ;  /* 0x0000763210107816 */ /* 0x000fc60000000010 */
[----:B--2---:R0:W-:Y:S04]  /*38de0*/  STL.64 [R1+0xaf0], R28 ;  /* 0x000af01c01007387 */ /* 0x0041e80000100a00 */
[----:B0-----:R-:W2:Y:S01]  /*38df0*/  LDL.LU.64 R28, [R1+0x30] ;  /* 0x00003000011c7983 */ /* 0x001ea20000300a00 */
[----:B------:R-:W-:-:S03]  /*38e00*/  PRMT R20, R20, 0x7632, R20 ;  /* 0x0000763214147816 */ /* 0x000fc60000000014 */
[----:B------:R-:W-:Y:S04]  /*38e10*/  STG.E.U16 [R4.64], R16 ;  /* 0x0000001004007986 */ /* 0x000fe8000c101506 */
[----:B------:R-:W-:Y:S04]  /*38e20*/  STG.E.U16 [R26.64], R20 ;  /* 0x000000141a007986 */ /* 0x000fe8000c101506 */
[----:B------:R-:W-:Y:S04]  /*38e30*/  STG.E.U16 [R24.64], R9 ;  /* 0x0000000918007986 */ /* 0x000fe8000c101506 */
[----:B---3--:R-:W-:Y:S04]  /*38e40*/  STG.E.U16 [R6.64], R13 ;  /* 0x0000000d06007986 */ /* 0x008fe8000c101506 */
[----:B------:R-:W-:Y:S04]  /*38e50*/  STG.E.U16 [R2.64], R17 ;  /* 0x0000001102007986 */ /* 0x000fe8000c101506 */
[----:B--2---:R0:W-:Y:S04]  /*38e60*/  STL.64 [R1+0xaf8], R28 ;  /* 0x000af81c01007387 */ /* 0x0041e80000100a00 */
[----:B0-----:R-:W2:Y:S04]  /*38e70*/  LDL.LU.64 R28, [R1+0x38] ;  /* 0x00003800011c7983 */ /* 0x001ea80000300a00 */
[----:B------:R-:W3:Y:S04]  /*38e80*/  LDL.LU.64 R4, [R1+0x20] ;  /* 0x0000200001047983 */ /* 0x000ee80000300a00 */
[----:B------:R-:W2:Y:S04]  /*38e90*/  LDL.LU.64 R26, [R1+0x18] ;  /* 0x00001800011a7983 */ /* 0x000ea80000300a00 */
[----:B------:R-:W2:Y:S04]  /*38ea0*/  LDL.LU.64 R24, [R1+0x10] ;  /* 0x0000100001187983 */ /* 0x000ea80000300a00 */
[----:B------:R-:W2:Y:S04]  /*38eb0*/  LDL.LU.64 R6, [R1+0x8] ;  /* 0x0000080001067983 */ /* 0x000ea80000300a00 */
[----:B------:R-:W2:Y:S01]  /*38ec0*/  LDL.LU.64 R2, [R1+0xb40] ;  /* 0x000b400001027983 */ /* 0x000ea20000300a00 */
[----:B------:R-:W-:-:S03]  /*38ed0*/  PRMT R9, R9, 0x7632, R9 ;  /* 0x0000763209097816 */ /* 0x000fc60000000009 */
[----:B--2---:R0:W-:Y:S04]  /*38ee0*/  STG.E.U16 [R2.64], R21 ;  /* 0x0000001502007986 */ /* 0x0041e8000c101506 */
[----:B------:R1:W-:Y:S04]  /*38ef0*/  STG.E.U16 [R10.64], R9 ;  /* 0x000000090a007986 */ /* 0x0003e8000c101506 */
[----:B0-----:R-:W2:Y:S04]  /*38f00*/  LDL.LU R2, [R1+0xb38] ;  /* 0x000b380001027983 */ /* 0x001ea80000300800 */
[----:B------:R-:W2:Y:S04]  /*38f10*/  LDL.LU R0, [R1+0x224] ;  /* 0x0002240001007983 */ /* 0x000ea80000300800 */
[----:B------:R-:W2:Y:S04]  /*38f20*/  LDL.LU R3, [R1+0x220] ;  /* 0x0002200001037983 */ /* 0x000ea80000300800 */
[----:B-1----:R-:W2:Y:S01]  /*38f30*/  LDL.LU.64 R10, [R1+0xb30] ;  /* 0x000b3000010a7983 */ /* 0x002ea20000300a00 */
[----:B------:R-:W-:-:S03]  /*38f40*/  PRMT R13, R13, 0x7632, R13 ;  /* 0x000076320d0d7816 */ /* 0x000fc6000000000d */
[----:B------:R-:W3:Y:S04]  /*38f50*/  LDL.LU R8, [R1+0x22c] ;  /* 0x00022c0001087983 */ /* 0x000ee80000300800 */
[----:B------:R-:W3:Y:S04]  /*38f60*/  LDL.LU R20, [R1+0x228] ;  /* 0x0002280001147983 */ /* 0x000ee80000300800 */
[----:B--2---:R0:W-:Y:S04]  /*38f70*/  STG.E.U16 [R10.64], R13 ;  /* 0x0000000d0a007986 */ /* 0x0041e8000c101506 */
[----:B0-----:R-:W2:Y:S01]  /*38f80*/  LDL.LU.64 R10, [R1+0xb28] ;  /* 0x000b2800010a7983 */ /* 0x001ea20000300a00 */
[----:B------:R-:W-:-:S02]  /*38f90*/  PRMT R17, R17, 0x7632, R17 ;  /* 0x0000763211117816 */ /* 0x000fc40000000011 */
[----:B------:R-:W-:-:S03]  /*38fa0*/  PRMT R21, R21, 0x7632, R21 ;  /* 0x0000763215157816 */ /* 0x000fc60000000015 */
[----:B--2---:R0:W-:Y:S04]  /*38fb0*/  STG.E.U16 [R10.64], R17 ;  /* 0x000000110a007986 */ /* 0x0041e8000c101506 */
[----:B0-----:R-:W2:Y:S04]  /*38fc0*/  LDL.LU.64 R10, [R1+0xb20] ;  /* 0x000b2000010a7983 */ /* 0x001ea80000300a00 */
[----:B------:R-:W3:Y:S04]  /*38fd0*/  LDL.LU.64 R16, [R1] ;  /* 0x0000000001107983 */ /* 0x000ee80000300a00 */
[----:B--2---:R0:W-:Y:S04]  /*38fe0*/  STG.E.U16 [R10.64], R21 ;  /* 0x000000150a007986 */ /* 0x0041e8000c101506 */
[----:B0-----:R-:W4:Y:S04]  /*38ff0*/  LDL.LU.64 R10, [R1+0xb18] ;  /* 0x000b1800010a7983 */ /* 0x001f280000300a00 */
[----:B----4-:R0:W-:Y:S04]  /*39000*/  STG.E.U16 [R14.64], R10 ;  /* 0x0000000a0e007986 */ /* 0x0101e8000c101506 */
[----:B0-----:R-:W2:Y:S04]  /*39010*/  LDL.LU.64 R14, [R1+0xb10] ;  /* 0x000b1000010e7983 */ /* 0x001ea80000300a00 */
[----:B--2---:R0:W-:Y:S04]  /*39020*/  STG.E.U16 [R18.64], R14 ;  /* 0x0000000e12007986 */ /* 0x0041e8000c101506 */
[----:B0-----:R-:W2:Y:S04]  /*39030*/  LDL.LU.64 R18, [R1+0xb08] ;  /* 0x000b080001127983 */ /* 0x001ea80000300a00 */
[----:B--2---:R0:W-:Y:S04]  /*39040*/  STG.E.U16 [R22.64], R18 ;  /* 0x0000001216007986 */ /* 0x0041e8000c101506 */
[----:B0-----:R-:W2:Y:S01]  /*39050*/  LDL.LU.64 R22, [R1+0xb00] ;  /* 0x000b000001167983 */ /* 0x001ea20000300a00 */
[----:B------:R-:W-:-:S03]  /*39060*/  PRMT R10, R10, 0x7632, R10 ;  /* 0x000076320a0a7816 */ /* 0x000fc6000000000a */
[----:B--2---:R0:W-:Y:S04]  /*39070*/  STG.E.U16 [R28.64], R22 ;  /* 0x000000161c007986 */ /* 0x0041e8000c101506 */
[----:B0-----:R-:W2:Y:S01]  /*39080*/  LDL.LU.64 R28, [R1+0xaf8] ;  /* 0x000af800011c7983 */ /* 0x001ea20000300a00 */
[----:B------:R-:W-:Y:S02]  /*39090*/  PRMT R14, R14, 0x7632, R14 ;  /* 0x000076320e0e7816 */ /* 0x000fe4000000000e */
[----:B------:R-:W-:Y:S01]  /*390a0*/  PRMT R18, R18, 0x7632, R18 ;  /* 0x0000763212127816 */ /* 0x000fe20000000012 */
[----:B--2---:R0:W-:Y:S04]  /*390b0*/  STG.E.U16 [R28.64], R10 ;  /* 0x0000000a1c007986 */ /* 0x0041e8000c101506 */
[----:B0-----:R-:W2:Y:S01]  /*390c0*/  LDL.LU.64 R28, [R1+0xaf0] ;  /* 0x000af000011c7983 */ /* 0x001ea20000300a00 */
[----:B------:R-:W-:-:S03]  /*390d0*/  PRMT R22, R22, 0x7632, R22 ;  /* 0x0000763216167816 */ /* 0x000fc60000000016 */
[----:B--2---:R0:W-:Y:S04]  /*390e0*/  STG.E.U16 [R28.64], R14 ;  /* 0x0000000e1c007986 */ /* 0x0041e8000c101506 */
[----:B---3--:R1:W-:Y:S04]  /*390f0*/  STG.E.U16 [R4.64], R18 ;  /* 0x0000001204007986 */ /* 0x0083e8000c101506 */
[----:B------:R2:W-:Y:S04]  /*39100*/  STG.E.U16 [R26.64], R22 ;  /* 0x000000161a007986 */ /* 0x0005e8000c101506 */
[----:B0-----:R-:W3:Y:S04]  /*39110*/  LDL.LU.64 R28, [R1+0xae8] ;  /* 0x000ae800011c7983 */ /* 0x001ee80000300a00 */
[----:B-1----:R-:W4:Y:S04]  /*39120*/  LDL.LU.64 R4, [R1+0xae0] ;  /* 0x000ae00001047983 */ /* 0x002f280000300a00 */
[----:B--2---:R-:W2:Y:S04]  /*39130*/  LDL.LU.64 R26, [R1+0xad8] ;  /* 0x000ad800011a7983 */ /* 0x004ea80000300a00 */
[----:B------:R0:W-:Y:S04]  /*39140*/  STG.E.U16 [R24.64], R11 ;  /* 0x0000000b18007986 */ /* 0x0001e8000c101506 */
[----:B------:R1:W-:Y:S04]  /*39150*/  STG.E.U16 [R6.64], R15 ;  /* 0x0000000f06007986 */ /* 0x0003e8000c101506 */
[----:B0-----:R-:W2:Y:S04]  /*39160*/  LDL.LU.64 R24, [R1+0xad0] ;  /* 0x000ad00001187983 */ /* 0x001ea80000300a00 */
[----:B-1----:R-:W2:Y:S01]  /*39170*/  LDL.LU.64 R6, [R1+0xac8] ;  /* 0x000ac80001067983 */ /* 0x002ea20000300a00 */
[----:B------:R-:W-:-:S03]  /*39180*/  PRMT R12, R11, 0x7632, R12 ;  /* 0x000076320b0c7816 */ /* 0x000fc6000000000c */
[----:B------:R0:W-:Y:S01]  /*39190*/  STG.E.U16 [R16.64], R19 ;  /* 0x0000001310007986 */ /* 0x0001e2000c101506 */
[----:B------:R-:W-:Y:S02]  /*391a0*/  PRMT R13, R15, 0x7632, R13 ;  /* 0x000076320f0d7816 */ /* 0x000fe4000000000d */
[----:B------:R-:W-:Y:S02]  /*391b0*/  PRMT R2, R19, 0x7632, R2 ;  /* 0x0000763213027816 */ /* 0x000fe40000000002 */
[----:B------:R-:W-:Y:S01]  /*391c0*/  PRMT R10, R23, 0x7632, R10 ;  /* 0x00007632170a7816 */ /* 0x000fe2000000000a */
[----:B0-----:R-:W0:Y:S01]  /*391d0*/  S2R R16, SR_TID.X ;  /* 0x0000000000107919 */ /* 0x001e220000002100 */
[----:B------:R-:W-:Y:S02]  /*391e0*/  FSEL R0, R0, -INF , P0 ;  /* 0xff80000000007808 */ /* 0x000fe40000000000 */
[----:B------:R-:W-:-:S03]  /*391f0*/  FSEL R3, R3, -INF , P2 ;  /* 0xff80000003037808 */ /* 0x000fc60001000000 */
[----:B------:R-:W-:Y:S02]  /*39200*/  FFMA R8, R0, 0.69314718246459960938, R8 ;  /* 0x3f31721800087823 */ /* 0x000fe40000000008 */
[----:B------:R-:W-:Y:S01]  /*39210*/  FFMA R9, R3, 0.69314718246459960938, R20 ;  /* 0x3f31721803097823 */ /* 0x000fe20000000014 */
[----:B0-----:R-:W-:-:S04]  /*39220*/  SHF.L.U32 R16, R16, 0x1, RZ ;  /* 0x0000000110107819 */ /* 0x001fc800000006ff */
[----:B------:R-:W-:Y:S01]  /*39230*/  LOP3.LUT R0, R16, 0x3f8, RZ, 0xc0, !PT ;  /* 0x000003f810007812 */ /* 0x000fe200078ec0ff */
[----:B--2---:R0:W-:Y:S04]  /*39240*/  STG.E.U16 [R6.64], R23 ;  /* 0x0000001706007986 */ /* 0x0041e8000c101506 */
[----:B------:R0:W-:Y:S04]  /*39250*/  STG.E.U16 [R24.64], R12 ;  /* 0x0000000c18007986 */ /* 0x0001e8000c101506 */
[----:B------:R0:W-:Y:S04]  /*39260*/  STG.E.U16 [R26.64], R13 ;  /* 0x0000000d1a007986 */ /* 0x0001e8000c101506 */
[----:B----4-:R0:W-:Y:S04]  /*39270*/  STG.E.U16 [R4.64], R2 ;  /* 0x0000000204007986 */ /* 0x0101e8000c101506 */
[----:B---3--:R0:W-:Y:S04]  /*39280*/  STG.E.U16 [R28.64], R10 ;  /* 0x0000000a1c007986 */ /* 0x0081e8000c101506 */
[----:B------:R-:W-:Y:S06]  /*39290*/  BAR.SYNC.DEFER_BLOCKING 0x0 ;  /* 0x0000000000007b1d */ /* 0x000fec0000010000 */
[----:B------:R0:W-:Y:S04]  /*392a0*/  STS.64 [R0], R8 ;  /* 0x0000000800007388 */ /* 0x0001e80000000a00 */
[----:B------:R-:W-:Y:S06]  /*392b0*/  BAR.SYNC.DEFER_BLOCKING 0x0 ;  /* 0x0000000000007b1d */ /* 0x000fec0000010000 */
[----:B------:R-:W-:Y:S05]  /*392c0*/  @P1 EXIT ;  /* 0x000000000000194d */ /* 0x000fea0003800000 */
[----:B0-----:R-:W2:Y:S04]  /*392d0*/  LDL.LU R17, [R1+0x230] ;  /* 0x0002300001117983 */ /* 0x001ea80000300800 */
[----:B------:R-:W0:Y:S04]  /*392e0*/  S2R R21, SR_CTAID.X ;  /* 0x0000000000157919 */ /* 0x000e280000002500 */
[----:B------:R-:W0:Y:S04]  /*392f0*/  S2R R16, SR_TID.X ;  /* 0x0000000000107919 */ /* 0x000e280000002100 */
[----:B------:R-:W1:Y:S01]  /*39300*/  S2R R20, SR_CTAID.Y ;  /* 0x0000000000147919 */ /* 0x000e620000002600 */
[----:B0-----:R-:W-:Y:S01]  /*39310*/  PRMT R16, R16, 0x6540, R21 ;  /* 0x0000654010107816 */ /* 0x001fe20000000015 */
[----:B-1----:R-:W-:-:S04]  /*39320*/  IMAD R0, R20, c[0x0][0x1cc], RZ ;  /* 0x0000730014007a24 */ /* 0x002fc800078e02ff */
[----:B------:R-:W-:Y:S01]  /*39330*/  IMAD.SHL.U32 R3, R16, 0x4, RZ ;  /* 0x0000000410037824 */ /* 0x000fe200078e00ff */
[----:B------:R-:W-:Y:S01]  /*39340*/  SHF.L.U32 R2, R0, 0x2, RZ ;  /* 0x0000000200027819 */ /* 0x000fe200000006ff */
[----:B------:R-:W-:-:S03]  /*39350*/  IMAD.HI R5, R16, 0x4, RZ ;  /* 0x0000000410057827 */ /* 0x000fc600078e02ff */
[----:B------:R-:W-:Y:S01]  /*39360*/  IADD3 R2, P0, P1, R3, c[0x0][0x180], R2 ;  /* 0x0000600003027a10 */ /* 0x000fe2000791e002 */
[----:B------:R-:W-:-:S05]  /*39370*/  IMAD.HI R0, R0, 0x4, RZ ;  /* 0x0000000400007827 */ /* 0x000fca00078e02ff */
[----:B------:R-:W-:Y:S01]  /*39380*/  IADD3.X R3, R5, c[0x0][0x184], R0, P0, P1 ;  /* 0x0000610005037a10 */ /* 0x000fe200007e2400 */
[----:B--2---:R-:W0:Y:S04]  /*39390*/  LDS R7, [R17] ;  /* 0x0000000011077984 */ /* 0x004e280000000800 */
[----:B0-----:R-:W-:Y:S01]  /*393a0*/  STG.E [R2.64], R7 ;  /* 0x0000000702007986 */ /* 0x001fe2000c101906 */
[----:B------:R-:W-:Y:S05]  /*393b0*/  EXIT ;  /* 0x000000000000794d */ /* 0x000fea0003800000 */
.L_x_3:
[----:B------:R-:W-:-:S00]  /*393c0*/  BRA `(.L_x_3) ;  /* 0xfffffff000007947 */ /* 0x000fc0000383ffff */
[----:B------:R-:W-:-:S00]  /*393d0*/  NOP ;  /* 0x0000000000007918 */ /* 0x000fc00000000000 */
        /* <DEDUP_REMOVED lines=10> */
.L_x_4:


//--------------------- .nv.global.init           --------------------------
	.section	.nv.global.init,"aw",@progbits
.nv.global.init:
	.type		_$_str,@object
	.size		_$_str,(.L_0 - _$_str)
_$_str:
        /*0000*/ 	.byte	0x5f, 0x5f, 0x43, 0x55, 0x44, 0x41, 0x5f, 0x46, 0x54, 0x5a, 0x00
.L_0:


//--------------------- .nv.shared.attn_fwd       --------------------------
	.section	.nv.shared.attn_fwd,"aw",@nobits
	.sectionflags	@""
	.align	16
